def matmul_kernel(
    a_ptr,
    b_ptr,
    c_ptr,
    M,
    N,
    K,
    stride_am,
    stride_ak,
    stride_bk,
    stride_bn,
    stride_cm,
    stride_cn,
    BLOCK_M: tl.constexpr,
    BLOCK_N: tl.constexpr,
    BLOCK_K: tl.constexpr,
    GROUP_M: tl.constexpr,
):
    pid = tl.program_id(axis=0)
    num_pid_m = tl.cdiv(M, BLOCK_M)
    num_pid_n = tl.cdiv(N, BLOCK_N)
    num_pid_in_group = GROUP_M * num_pid_n
    group_id = pid // num_pid_in_group
    first_pid_m = group_id * GROUP_M
    group_size_m = min(num_pid_m - first_pid_m, GROUP_M)
    pid_m = first_pid_m + ((pid % num_pid_in_group) % group_size_m)
    pid_n = (pid % num_pid_in_group) // group_size_m

    offs_am = (pid_m * BLOCK_M + tl.arange(0, BLOCK_M)) % M
    offs_bn = (pid_n * BLOCK_N + tl.arange(0, BLOCK_N)) % N
    offs_k = tl.arange(0, BLOCK_K)
    a_ptrs = a_ptr + offs_am[:, None] * stride_am + offs_k[None, :] * stride_ak
    b_ptrs = b_ptr + offs_k[:, None] * stride_bk + offs_bn[None, :] * stride_bn

    acc = tl.zeros((BLOCK_M, BLOCK_N), dtype=tl.float32)
    for kk in range(0, tl.cdiv(K, BLOCK_K)):
        a = tl.load(a_ptrs, mask=offs_k[None, :] < K - kk * BLOCK_K, other=0.0)
        b = tl.load(b_ptrs, mask=offs_k[:, None] < K - kk * BLOCK_K, other=0.0)
        acc = tl.dot(a, b, acc)
        a_ptrs += BLOCK_K * stride_ak
        b_ptrs += BLOCK_K * stride_bk

    c = acc.to(c_ptr.dtype.element_ty)
    offs_cm = pid_m * BLOCK_M + tl.arange(0, BLOCK_M)
    offs_cn = pid_n * BLOCK_N + tl.arange(0, BLOCK_N)
    c_ptrs = c_ptr + offs_cm[:, None] * stride_cm + offs_cn[None, :] * stride_cn
    mask = (offs_cm[:, None] < M) & (offs_cn[None, :] < N)
    tl.store(c_ptrs, c, mask=mask)

# config = {"BLOCK_K": 64, "BLOCK_M": 512, "BLOCK_N": 128, "GROUP_M": 8, "arch": "sm_100", "dtype": "bf16", "num_ctas": 1, "num_stages": 3, "num_warps": 2}
# arch = sm_100


// ===== COMPILED SASS (sm_100a) =====

	.target	sm_100a

	.elftype	@"ET_EXEC"


//--------------------- .note.nv.tkinfo           --------------------------
	.section	.note.nv.tkinfo,"",@"SHT_NOTE"
	.sectionflags	@"SHF_NOTE_NV_TKINFO"
	.tkinfo
        /*0018*/ 	.word	0x00000081
        /*0030*/ 	.string	""
        /*0030*/ 	.string	"ptxas-blackwell"
        /*0030*/ 	.string	"Cuda compilation tools, release 12.9, V12.9.86"
        /*0030*/ 	.string	"Build cuda_12.9.r12.9/compiler.36037853_0"
        /*0030*/ 	.string	"-v  -suppress-debug-info  -lineinfo  -arch sm_100a "



//--------------------- .note.nv.cuver            --------------------------
	.section	.note.nv.cuver,"",@"SHT_NOTE"
	.sectionflags	@"SHF_NOTE_NV_CUVER"
        /*0018*/ 	.short	0x0001
        /*001a*/ 	.short	0x0064
        /*001c*/ 	.short	0x0001
        /*001e*/ 	.short	0x0000
        /*0020*/ 	.short	0x0001
        /*0022*/ 	.short	0x0000


//--------------------- .nv.info                  --------------------------
	.section	.nv.info,"",@"SHT_CUDA_INFO"
	.align	4


	//----- nvinfo : EIATTR_REGCOUNT
	.align		4
        /*0000*/ 	.byte	0x04, 0x2f
        /*0002*/ 	.short	(.L_1 - .L_0)
	.align		4
.L_0:
        /*0004*/ 	.word	index@(matmul_kernel)
        /*0008*/ 	.word	0x00000020


	//----- nvinfo : EIATTR_FRAME_SIZE
	.align		4
.L_1:
        /*000c*/ 	.byte	0x04, 0x11
        /*000e*/ 	.short	(.L_3 - .L_2)
	.align		4
.L_2:
        /*0010*/ 	.word	index@(matmul_kernel)
        /*0014*/ 	.word	0x00008148


	//----- nvinfo : EIATTR_MIN_STACK_SIZE
	.align		4
.L_3:
        /*0018*/ 	.byte	0x04, 0x12
        /*001a*/ 	.short	(.L_5 - .L_4)
	.align		4
.L_4:
        /*001c*/ 	.word	index@(matmul_kernel)
        /*0020*/ 	.word	0x00008148
.L_5:


//--------------------- .nv.info.matmul_kernel    --------------------------
	.section	.nv.info.matmul_kernel,"",@"SHT_CUDA_INFO"
	.sectionflags	@""
	.align	4


	//----- nvinfo : EIATTR_CUDA_API_VERSION
	.align		4
        /*0000*/ 	.byte	0x04, 0x37
        /*0002*/ 	.short	(.L_7 - .L_6)
.L_6:
        /*0004*/ 	.word	0x00000081


	//----- nvinfo : EIATTR_KPARAM_INFO
	.align		4
.L_7:
        /*0008*/ 	.byte	0x04, 0x17
        /*000a*/ 	.short	(.L_9 - .L_8)
.L_8:
        /*000c*/ 	.word	0x00000000
        /*0010*/ 	.short	0x000d
        /*0012*/ 	.short	0x0048
        /*0014*/ 	.byte	0x00, 0xf4, 0x21, 0x00


	//----- nvinfo : EIATTR_KPARAM_INFO
	.align		4
.L_9:
        /*0018*/ 	.byte	0x04, 0x17
        /*001a*/ 	.short	(.L_11 - .L_10)
.L_10:
        /*001c*/ 	.word	0x00000000
        /*0020*/ 	.short	0x000c
        /*0022*/ 	.short	0x0040
        /*0024*/ 	.byte	0x00, 0xf4, 0x21, 0x00


	//----- nvinfo : EIATTR_KPARAM_INFO
	.align		4
.L_11:
        /*0028*/ 	.byte	0x04, 0x17
        /*002a*/ 	.short	(.L_13 - .L_12)
.L_12:
        /*002c*/ 	.word	0x00000000
        /*0030*/ 	.short	0x000b
        /*0032*/ 	.short	0x0038
        /*0034*/ 	.byte	0x00, 0xf0, 0x11, 0x00


	//----- nvinfo : EIATTR_KPARAM_INFO
	.align		4
.L_13:
        /*0038*/ 	.byte	0x04, 0x17
        /*003a*/ 	.short	(.L_15 - .L_14)
.L_14:
        /*003c*/ 	.word	0x00000000
        /*0040*/ 	.short	0x000a
        /*0042*/ 	.short	0x0034
        /*0044*/ 	.byte	0x00, 0xf0, 0x11, 0x00


	//----- nvinfo : EIATTR_KPARAM_INFO
	.align		4
.L_15:
        /*0048*/ 	.byte	0x04, 0x17
        /*004a*/ 	.short	(.L_17 - .L_16)
.L_16:
        /*004c*/ 	.word	0x00000000
        /*0050*/ 	.short	0x0009
        /*0052*/ 	.short	0x0030
        /*0054*/ 	.byte	0x00, 0xf0, 0x11, 0x00


	//----- nvinfo : EIATTR_KPARAM_INFO
	.align		4
.L_17:
        /*0058*/ 	.byte	0x04, 0x17
        /*005a*/ 	.short	(.L_19 - .L_18)
.L_18:
        /*005c*/ 	.word	0x00000000
        /*0060*/ 	.short	0x0008
        /*0062*/ 	.short	0x002c
        /*0064*/ 	.byte	0x00, 0xf0, 0x11, 0x00


	//----- nvinfo : EIATTR_KPARAM_INFO
	.align		4
.L_19:
        /*0068*/ 	.byte	0x04, 0x17
        /*006a*/ 	.short	(.L_21 - .L_20)
.L_20:
        /*006c*/ 	.word	0x00000000
        /*0070*/ 	.short	0x0007
        /*0072*/ 	.short	0x0028
        /*0074*/ 	.byte	0x00, 0xf0, 0x11, 0x00


	//----- nvinfo : EIATTR_KPARAM_INFO
	.align		4
.L_21:
        /*0078*/ 	.byte	0x04, 0x17
        /*007a*/ 	.short	(.L_23 - .L_22)
.L_22:
        /*007c*/ 	.word	0x00000000
        /*0080*/ 	.short	0x0006
        /*0082*/ 	.short	0x0024
        /*0084*/ 	.byte	0x00, 0xf0, 0x11, 0x00


	//----- nvinfo : EIATTR_KPARAM_INFO
	.align		4
.L_23:
        /*0088*/ 	.byte	0x04, 0x17
        /*008a*/ 	.short	(.L_25 - .L_24)
.L_24:
        /*008c*/ 	.word	0x00000000
        /*0090*/ 	.short	0x0005
        /*0092*/ 	.short	0x0020
        /*0094*/ 	.byte	0x00, 0xf0, 0x11, 0x00


	//----- nvinfo : EIATTR_KPARAM_INFO
	.align		4
.L_25:
        /*0098*/ 	.byte	0x04, 0x17
        /*009a*/ 	.short	(.L_27 - .L_26)
.L_26:
        /*009c*/ 	.word	0x00000000
        /*00a0*/ 	.short	0x0004
        /*00a2*/ 	.short	0x001c
        /*00a4*/ 	.byte	0x00, 0xf0, 0x11, 0x00


	//----- nvinfo : EIATTR_KPARAM_INFO
	.align		4
.L_27:
        /*00a8*/ 	.byte	0x04, 0x17
        /*00aa*/ 	.short	(.L_29 - .L_28)
.L_28:
        /*00ac*/ 	.word	0x00000000
        /*00b0*/ 	.short	0x0003
        /*00b2*/ 	.short	0x0018
        /*00b4*/ 	.byte	0x00, 0xf0, 0x11, 0x00


	//----- nvinfo : EIATTR_KPARAM_INFO
	.align		4
.L_29:
        /*00b8*/ 	.byte	0x04, 0x17
        /*00ba*/ 	.short	(.L_31 - .L_30)
.L_30:
        /*00bc*/ 	.word	0x00000000
        /*00c0*/ 	.short	0x0002
        /*00c2*/ 	.short	0x0010
        /*00c4*/ 	.byte	0x00, 0xf4, 0x21, 0x00


	//----- nvinfo : EIATTR_KPARAM_INFO
	.align		4
.L_31:
        /*00c8*/ 	.byte	0x04, 0x17
        /*00ca*/ 	.short	(.L_33 - .L_32)
.L_32:
        /*00cc*/ 	.word	0x00000000
        /*00d0*/ 	.short	0x0001
        /*00d2*/ 	.short	0x0008
        /*00d4*/ 	.byte	0x00, 0xf4, 0x21, 0x00


	//----- nvinfo : EIATTR_KPARAM_INFO
	.align		4
.L_33:
        /*00d8*/ 	.byte	0x04, 0x17
        /*00da*/ 	.short	(.L_35 - .L_34)
.L_34:
        /*00dc*/ 	.word	0x00000000
        /*00e0*/ 	.short	0x0000
        /*00e2*/ 	.short	0x0000
        /*00e4*/ 	.byte	0x00, 0xf4, 0x21, 0x00


	//----- nvinfo : EIATTR_SPARSE_MMA_MASK
	.align		4
.L_35:
        /*00e8*/ 	.byte	0x03, 0x50
        /*00ea*/ 	.short	0x0000


	//----- nvinfo : EIATTR_MAXREG_COUNT
	.align		4
        /*00ec*/ 	.byte	0x03, 0x1b
        /*00ee*/ 	.short	0x00ff


	//----- nvinfo : EIATTR_NUM_BARRIERS
	.align		4
        /*00f0*/ 	.byte	0x02, 0x4c
        /*00f2*/ 	.byte	0x01
	.zero		1


	//----- nvinfo : EIATTR_ANNOTATIONS
	.align		4
        /*00f4*/ 	.byte	0x04, 0x55
        /*00f6*/ 	.short	(.L_37 - .L_36)


	//   ....[0]....
.L_36:
        /*00f8*/ 	.word	0x00000001
        /*00fc*/ 	.byte	0x00, 0x01, 0x00, 0x00, 0x01, 0x00, 0x00, 0x00, 0x30, 0x01, 0x00, 0x00, 0x01, 0x00, 0x00, 0x00
        /* <DEDUP_REMOVED lines=942> */
        /*3bec*/ 	.byte	0x40, 0x07, 0x01, 0x00


	//----- nvinfo : EIATTR_VRC_CTA_INIT_COUNT
	.align		4
.L_37:
        /*3bf0*/ 	.byte	0x02, 0x4a
	.zero		1
	.zero		1


	//----- nvinfo : EIATTR_EXIT_INSTR_OFFSETS
	.align		4
        /*3bf4*/ 	.byte	0x04, 0x1c
        /*3bf6*/ 	.short	(.L_39 - .L_38)


	//   ....[0]....
.L_38:
        /*3bf8*/ 	.word	0x000ab650


	//   ....[1]....
        /*3bfc*/ 	.word	0x000ab680


	//----- nvinfo : EIATTR_REQNTID
	.align		4
.L_39:
        /*3c00*/ 	.byte	0x04, 0x10
        /*3c02*/ 	.short	(.L_41 - .L_40)
.L_40:
        /*3c04*/ 	.word	0x00000040
        /*3c08*/ 	.word	0x00000001
        /*3c0c*/ 	.word	0x00000001


	//----- nvinfo : EIATTR_CBANK_PARAM_SIZE
	.align		4
.L_41:
        /*3c10*/ 	.byte	0x03, 0x19
        /*3c12*/ 	.short	0x0050


	//----- nvinfo : EIATTR_PARAM_CBANK
	.align		4
        /*3c14*/ 	.byte	0x04, 0x0a
        /*3c16*/ 	.short	(.L_43 - .L_42)
	.align		4
.L_42:
        /*3c18*/ 	.word	index@(.nv.constant0.matmul_kernel)
        /*3c1c*/ 	.short	0x0380
        /*3c1e*/ 	.short	0x0050


	//----- nvinfo : EIATTR_SW_WAR
	.align		4
.L_43:
        /*3c20*/ 	.byte	0x04, 0x36
        /*3c22*/ 	.short	(.L_45 - .L_44)
.L_44:
        /*3c24*/ 	.word	0x00000008
.L_45:


//--------------------- .nv.compat                --------------------------
	.section	.nv.compat,"",@"SHT_CUDA_COMPAT_INFO"
	.align	4
        /*0000*/ 	.byte	0x02, 0x02, 0x01, 0x00, 0x02, 0x05, 0x05, 0x00, 0x02, 0x03, 0x00, 0x00, 0x02, 0x06, 0x01, 0x00


//--------------------- .nv.callgraph             --------------------------
	.section	.nv.callgraph,"",@"SHT_CUDA_CALLGRAPH"
	.align	4
	.sectionentsize	8
	.align		4
        /*0000*/ 	.word	0x00000000
	.align		4
        /*0004*/ 	.word	0xffffffff
	.align		4
        /*0008*/ 	.word	0x00000000
	.align		4
        /*000c*/ 	.word	0xfffffffe
	.align		4
        /*0010*/ 	.word	0x00000000
	.align		4
        /*0014*/ 	.word	0xfffffffd
	.align		4
        /*0018*/ 	.word	0x00000000
	.align		4
        /*001c*/ 	.word	0xfffffffc


//--------------------- .text.matmul_kernel       --------------------------
	.section	.text.matmul_kernel,"ax",@progbits
	.align	128
        .global         matmul_kernel
        .type           matmul_kernel,@function
        .size           matmul_kernel,(.L_x_3 - matmul_kernel)
        .other          matmul_kernel,@"STO_CUDA_ENTRY STV_DEFAULT"
matmul_kernel:
.text.matmul_kernel:
[----:B------:R-:W0:Y:S08]  /*0000*/  LDC R1, c[0x0][0x37c] ;  /* 0x0000df00ff017b82 */ /* 0x000e300000000800 */
[----:B------:R-:W1:Y:S01]  /*0010*/  LDC.64 R2, c[0x0][0x398] ;  /* 0x0000e600ff027b82 */ /* 0x000e620000000a00 */
[----:B0-----:R-:W-:Y:S01]  /*0020*/  VIADD R1, R1, 0xffff7eb8 ;  /* 0xffff7eb801017836 */ /* 0x001fe20000000000 */
[----:B------:R-:W0:Y:S01]  /*0030*/  S2R R29, SR_TID.X ;  /* 0x00000000001d7919 */ /* 0x000e220000002100 */
[----:B------:R-:W2:Y:S01]  /*0040*/  LDCU UR4, c[0x0][0x3a0] ;  /* 0x00007400ff0477ac */ /* 0x000ea20008000800 */
[----:B------:R-:W-:-:S02]  /*0050*/  CS2R R24, SRZ ;  /* 0x0000000000187805 */ /* 0x000fc4000001ff00 */
[----:B------:R-:W-:Y:S02]  /*0060*/  CS2R R26, SRZ ;  /* 0x00000000001a7805 */ /* 0x000fe4000001ff00 */
[----:B------:R-:W-:Y:S02]  /*0070*/  CS2R R20, SRZ ;  /* 0x0000000000147805 */ /* 0x000fe4000001ff00 */
[----:B------:R-:W-:Y:S01]  /*0080*/  CS2R R22, SRZ ;  /* 0x0000000000167805 */ /* 0x000fe2000001ff00 */
[----:B------:R-:W3:Y:S01]  /*0090*/  S2UR UR6, SR_CgaCtaId ;  /* 0x00000000000679c3 */ /* 0x000ee20000008800 */
[----:B------:R-:W-:Y:S02]  /*00a0*/  CS2R R16, SRZ ;  /* 0x0000000000107805 */ /* 0x000fe4000001ff00 */
[----:B------:R-:W-:Y:S02]  /*00b0*/  CS2R R18, SRZ ;  /* 0x0000000000127805 */ /* 0x000fe4000001ff00 */
[----:B------:R-:W-:Y:S01]  /*00c0*/  CS2R R14, SRZ ;  /* 0x00000000000e7805 */ /* 0x000fe2000001ff00 */
[----:B------:R-:W-:Y:S01]  /*00d0*/  UMOV UR5, 0x400 ;  /* 0x0000040000057882 */ /* 0x000fe20000000000 */
[----:B------:R-:W4:Y:S01]  /*00e0*/  LDCU.64 UR66, c[0x0][0x358] ;  /* 0x00006b00ff4277ac */ /* 0x000f220008000a00 */
[----:B--2---:R-:W-:Y:S01]  /*00f0*/  UIADD3 UR4, UPT, UPT, UR4, 0x3f, URZ ;  /* 0x0000003f04047890 */ /* 0x004fe2000fffe0ff */
[----:B-1----:R0:W-:Y:S01]  /*0100*/  STL [R1+0x2fe0], R3 ;  /* 0x002fe00301007387 */ /* 0x0021e20000100800 */
[----:B------:R-:W-:-:S02]  /*0110*/  VIADD R0, R3, 0x7f ;  /* 0x0000007f03007836 */ /* 0x000fc40000000000 */
[----:B------:R-:W-:Y:S01]  /*0120*/  UISETP.GE.AND UP0, UPT, UR4, 0x40, UPT ;  /* 0x000000400400788c */ /* 0x000fe2000bf06270 */
[----:B------:R1:W-:Y:S02]  /*0130*/  STL [R1+0x2fe4], R2 ;  /* 0x002fe40201007387 */ /* 0x0003e40000100800 */
[----:B------:R-:W-:Y:S02]  /*0140*/  SHF.R.S32.HI R5, RZ, 0x1f, R0 ;  /* 0x0000001fff057819 */ /* 0x000fe40000011400 */
[----:B------:R-:W-:Y:S01]  /*0150*/  STL [R1+0x270], RZ ;  /* 0x000270ff01007387 */ /* 0x000fe20000100800 */
[----:B---3--:R-:W-:Y:S01]  /*0160*/  ULEA UR5, UR6, UR5, 0x18 ;  /* 0x0000000506057291 */ /* 0x008fe2000f8ec0ff */
[----:B------:R-:W-:Y:S02]  /*0170*/  LEA.HI R5, R5, R0, RZ, 0x7 ;  /* 0x0000000005057211 */ /* 0x000fe400078f38ff */
[----:B------:R-:W-:Y:S01]  /*0180*/  STL [R1+0x274], RZ ;  /* 0x000274ff01007387 */ /* 0x000fe20000100800 */
[----:B0-----:R-:W-:-:S02]  /*0190*/  LOP3.LUT R3, R29, 0x3f, RZ, 0xc0, !PT ;  /* 0x0000003f1d037812 */ /* 0x001fc400078ec0ff */
[----:B------:R-:W-:Y:S01]  /*01a0*/  SHF.R.S32.HI R0, RZ, 0x7, R5 ;  /* 0x00000007ff007819 */ /* 0x000fe20000011405 */
[----:B------:R-:W-:Y:S04]  /*01b0*/  STL [R1+0x278], RZ ;  /* 0x000278ff01007387 */ /* 0x000fe80000100800 */
[----:B------:R-:W-:Y:S01]  /*01c0*/  STL [R1+0x27c], RZ ;  /* 0x00027cff01007387 */ /* 0x000fe20000100800 */
[----:B------:R-:W-:-:S03]  /*01d0*/  IMAD.SHL.U32 R0, R0, 0x8, RZ ;  /* 0x0000000800007824 */ /* 0x000fc600078e00ff */
[----:B------:R-:W-:Y:S02]  /*01e0*/  STL [R1+0x260], RZ ;  /* 0x000260ff01007387 */ /* 0x000fe40000100800 */
[-C--:B------:R-:W-:Y:S02]  /*01f0*/  IABS R9, R0.reuse ;  /* 0x0000000000097213 */ /* 0x080fe40000000000 */
[----:B------:R-:W-:Y:S01]  /*0200*/  STL [R1+0x264], RZ ;  /* 0x000264ff01007387 */ /* 0x000fe20000100800 */
[----:B------:R-:W-:Y:S01]  /*0210*/  IABS R12, R0 ;  /* 0x00000000000c7213 */ /* 0x000fe20000000000 */
[----:B------:R-:W0:Y:S02]  /*0220*/  I2F.RP R4, R9 ;  /* 0x0000000900047306 */ /* 0x000e240000209400 */
[----:B------:R-:W-:Y:S04]  /*0230*/  STL [R1+0x268], RZ ;  /* 0x000268ff01007387 */ /* 0x000fe80000100800 */
[----:B------:R-:W-:Y:S04]  /*0240*/  STL [R1+0x26c], RZ ;  /* 0x00026cff01007387 */ /* 0x000fe80000100800 */
[----:B------:R-:W-:Y:S04]  /*0250*/  STL [R1+0x250], RZ ;  /* 0x000250ff01007387 */ /* 0x000fe80000100800 */
[----:B------:R-:W-:Y:S01]  /*0260*/  STL [R1+0x254], RZ ;  /* 0x000254ff01007387 */ /* 0x000fe20000100800 */
[----:B0-----:R-:W0:Y:S03]  /*0270*/  MUFU.RCP R4, R4 ;  /* 0x0000000400047308 */ /* 0x001e260000001000 */
[----:B------:R-:W-:Y:S04]  /*0280*/  STL [R1+0x258], RZ ;  /* 0x000258ff01007387 */ /* 0x000fe80000100800 */
[----:B------:R-:W-:Y:S04]  /*0290*/  STL [R1+0x25c], RZ ;  /* 0x00025cff01007387 */ /* 0x000fe80000100800 */
[----:B------:R-:W-:Y:S04]  /*02a0*/  STL [R1+0x240], RZ ;  /* 0x000240ff01007387 */ /* 0x000fe80000100800 */
[----:B------:R-:W-:Y:S01]  /*02b0*/  STL [R1+0x244], RZ ;  /* 0x000244ff01007387 */ /* 0x000fe20000100800 */
[----:B0-----:R-:W-:-:S03]  /*02c0*/  VIADD R6, R4, 0xffffffe ;  /* 0x0ffffffe04067836 */ /* 0x001fc60000000000 */
[----:B------:R-:W-:Y:S01]  /*02d0*/  STL [R1+0x248], RZ ;  /* 0x000248ff01007387 */ /* 0x000fe20000100800 */
[----:B------:R-:W-:Y:S01]  /*02e0*/  IMAD.MOV R4, RZ, RZ, -R12 ;  /* 0x000000ffff047224 */ /* 0x000fe200078e0a0c */
[----:B------:R0:W2:Y:S01]  /*02f0*/  F2I.FTZ.U32.TRUNC.NTZ R7, R6 ;  /* 0x0000000600077305 */ /* 0x0000a2000021f000 */
[----:B------:R-:W-:Y:S01]  /*0300*/  CS2R R12, SRZ ;  /* 0x00000000000c7805 */ /* 0x000fe2000001ff00 */
[----:B------:R-:W-:Y:S04]  /*0310*/  STL [R1+0x24c], RZ ;  /* 0x00024cff01007387 */ /* 0x000fe80000100800 */
[----:B------:R-:W-:Y:S01]  /*0320*/  STL [R1+0x230], RZ ;  /* 0x000230ff01007387 */ /* 0x000fe20000100800 */
[----:B0-----:R-:W-:-:S03]  /*0330*/  IMAD.MOV.U32 R6, RZ, RZ, RZ ;  /* 0x000000ffff067224 */ /* 0x001fc600078e00ff */
[----:B------:R-:W-:Y:S04]  /*0340*/  STL [R1+0x234], RZ ;  /* 0x000234ff01007387 */ /* 0x000fe80000100800 */
[----:B------:R-:W-:Y:S01]  /*0350*/  STL [R1+0x238], RZ ;  /* 0x000238ff01007387 */ /* 0x000fe20000100800 */
[----:B--2---:R-:W-:-:S03]  /*0360*/  IMAD.MOV R8, RZ, RZ, -R7 ;  /* 0x000000ffff087224 */ /* 0x004fc600078e0a07 */
[----:B------:R-:W-:Y:S01]  /*0370*/  STL [R1+0x23c], RZ ;  /* 0x00023cff01007387 */ /* 0x000fe20000100800 */
[----:B------:R-:W-:-:S03]  /*0380*/  IMAD R11, R8, R9, RZ ;  /* 0x00000009080b7224 */ /* 0x000fc600078e02ff */
[----:B------:R-:W-:Y:S01]  /*0390*/  STL [R1+0x220], RZ ;  /* 0x000220ff01007387 */ /* 0x000fe20000100800 */
[----:B------:R-:W-:-:S03]  /*03a0*/  IMAD.HI.U32 R7, R7, R11, R6 ;  /* 0x0000000b07077227 */ /* 0x000fc600078e0006 */
[----:B------:R-:W-:Y:S04]  /*03b0*/  STL [R1+0x224], RZ ;  /* 0x000224ff01007387 */ /* 0x000fe80000100800 */
        /* <DEDUP_REMOVED lines=134> */
[----:B------:R-:W-:Y:S04]  /*0c20*/  STL [R1], RZ ;  /* 0x000000ff01007387 */ /* 0x000fe80000100800 */
        /* <DEDUP_REMOVED lines=88> */
[----:B------:R-:W-:Y:S01]  /*11b0*/  STL [R1+0x3d4], RZ ;  /* 0x0003d4ff01007387 */ /* 0x000fe20000100800 */
[----:B------:R-:W0:Y:S03]  /*11c0*/  S2R R5, SR_CTAID.X ;  /* 0x0000000000057919 */ /* 0x000e260000002500 */
        /* <DEDUP_REMOVED lines=8> */
[----:B0-----:R-:W-:-:S03]  /*1250*/  IABS R10, R5 ;  /* 0x00000005000a7213 */ /* 0x001fc60000000000 */
[----:B------:R-:W-:Y:S02]  /*1260*/  STL [R1+0x408], RZ ;  /* 0x000408ff01007387 */ /* 0x000fe40000100800 */
[----:B------:R-:W-:Y:S02]  /*1270*/  IMAD.MOV.U32 R8, RZ, RZ, R10 ;  /* 0x000000ffff087224 */ /* 0x000fe400078e000a */
[----:B------:R-:W-:Y:S02]  /*1280*/  STL [R1+0x40c], RZ ;  /* 0x00040cff01007387 */ /* 0x000fe40000100800 */
[----:B------:R-:W-:Y:S02]  /*1290*/  IMAD.HI.U32 R7, R7, R8, RZ ;  /* 0x0000000807077227 */ /* 0x000fe400078e00ff */
[----:B------:R-:W-:Y:S02]  /*12a0*/  STL [R1+0x3f0], RZ ;  /* 0x0003f0ff01007387 */ /* 0x000fe40000100800 */
[----:B------:R-:W-:-:S02]  /*12b0*/  IMAD R4, R7, R4, R8 ;  /* 0x0000000407047224 */ /* 0x000fc400078e0208 */
[----:B------:R-:W-:Y:S03]  /*12c0*/  STL [R1+0x3f4], RZ ;  /* 0x0003f4ff01007387 */ /* 0x000fe60000100800 */
[----:B------:R-:W-:Y:S01]  /*12d0*/  ISETP.GT.U32.AND P1, PT, R9, R4, PT ;  /* 0x000000040900720c */ /* 0x000fe20003f24070 */
[----:B------:R-:W-:Y:S04]  /*12e0*/  STL [R1+0x3f8], RZ ;  /* 0x0003f8ff01007387 */ /* 0x000fe80000100800 */
[----:B------:R-:W-:Y:S04]  /*12f0*/  STL [R1+0x3fc], RZ ;  /* 0x0003fcff01007387 */ /* 0x000fe80000100800 */
[----:B------:R-:W-:Y:S04]  /*1300*/  STL [R1+0x3e0], RZ ;  /* 0x0003e0ff01007387 */ /* 0x000fe80000100800 */
[----:B------:R-:W-:Y:S01]  /*1310*/  STL [R1+0x3e4], RZ ;  /* 0x0003e4ff01007387 */ /* 0x000fe20000100800 */
[----:B------:R-:W-:-:S02]  /*1320*/  @!P1 IMAD.IADD R4, R4, 0x1, -R9 ;  /* 0x0000000104049824 */ /* 0x000fc400078e0a09 */
[----:B------:R-:W-:Y:S01]  /*1330*/  @!P1 VIADD R7, R7, 0x1 ;  /* 0x0000000107079836 */ /* 0x000fe20000000000 */
[----:B------:R-:W-:Y:S01]  /*1340*/  STL [R1+0x3e8], RZ ;  /* 0x0003e8ff01007387 */ /* 0x000fe20000100800 */
[----:B------:R-:W-:Y:S02]  /*1350*/  ISETP.NE.AND P1, PT, R0, RZ, PT ;  /* 0x000000ff0000720c */ /* 0x000fe40003f25270 */
[----:B------:R-:W-:Y:S01]  /*1360*/  ISETP.GE.U32.AND P0, PT, R4, R9, PT ;  /* 0x000000090400720c */ /* 0x000fe20003f06070 */
[----:B------:R-:W-:Y:S01]  /*1370*/  STL [R1+0x3ec], RZ ;  /* 0x0003ecff01007387 */ /* 0x000fe20000100800 */
[----:B------:R-:W-:-:S03]  /*1380*/  LOP3.LUT R4, R5, R0, RZ, 0x3c, !PT ;  /* 0x0000000005047212 */ /* 0x000fc600078e3cff */
[----:B------:R-:W-:Y:S01]  /*1390*/  STL [R1+0x420], RZ ;  /* 0x000420ff01007387 */ /* 0x000fe20000100800 */
[----:B------:R-:W-:Y:S01]  /*13a0*/  ISETP.GE.AND P2, PT, R4, RZ, PT ;  /* 0x000000ff0400720c */ /* 0x000fe20003f46270 */
[----:B------:R-:W-:Y:S02]  /*13b0*/  VIADD R4, R2, 0x1ff ;  /* 0x000001ff02047836 */ /* 0x000fe40000000000 */
[----:B------:R-:W-:Y:S04]  /*13c0*/  STL [R1+0x424], RZ ;  /* 0x000424ff01007387 */ /* 0x000fe80000100800 */
[----:B------:R-:W-:Y:S01]  /*13d0*/  STL [R1+0x428], RZ ;  /* 0x000428ff01007387 */ /* 0x000fe20000100800 */
[----:B------:R-:W-:-:S03]  /*13e0*/  @P0 VIADD R7, R7, 0x1 ;  /* 0x0000000107070836 */ /* 0x000fc60000000000 */
[----:B------:R-:W-:Y:S01]  /*13f0*/  STL [R1+0x42c], RZ ;  /* 0x00042cff01007387 */ /* 0x000fe20000100800 */
[----:B------:R-:W-:Y:S01]  /*1400*/  IMAD.MOV.U32 R6, RZ, RZ, R7 ;  /* 0x000000ffff067224 */ /* 0x000fe200078e0007 */
[----:B------:R-:W-:Y:S02]  /*1410*/  SHF.R.S32.HI R7, RZ, 0x1f, R4 ;  /* 0x0000001fff077819 */ /* 0x000fe40000011404 */
[----:B------:R-:W-:Y:S01]  /*1420*/  STL [R1+0x430], RZ ;  /* 0x000430ff01007387 */ /* 0x000fe20000100800 */
[----:B------:R-:W-:Y:S01]  /*1430*/  @!P2 IMAD.MOV R6, RZ, RZ, -R6 ;  /* 0x000000ffff06a224 */ /* 0x000fe200078e0a06 */
[----:B------:R-:W-:Y:S02]  /*1440*/  @!P1 LOP3.LUT R6, RZ, R0, RZ, 0x33, !PT ;  /* 0x00000000ff069212 */ /* 0x000fe400078e33ff */
[----:B------:R-:W-:Y:S01]  /*1450*/  STL [R1+0x434], RZ ;  /* 0x000434ff01007387 */ /* 0x000fe20000100800 */
[----:B------:R-:W-:Y:S02]  /*1460*/  LEA.HI R7, R7, R4, RZ, 0x9 ;  /* 0x0000000407077211 */ /* 0x000fe400078f48ff */
[----:B------:R-:W-:Y:S01]  /*1470*/  IMAD.SHL.U32 R28, R6, 0x8, RZ ;  /* 0x00000008061c7824 */ /* 0x000fe200078e00ff */
[----:B------:R-:W-:Y:S01]  /*1480*/  STL [R1+0x438], RZ ;  /* 0x000438ff01007387 */ /* 0x000fe20000100800 */
[----:B------:R-:W-:-:S03]  /*1490*/  IMAD.MOV R6, RZ, RZ, -R6 ;  /* 0x000000ffff067224 */ /* 0x000fc600078e0a06 */
[----:B------:R-:W-:Y:S01]  /*14a0*/  STL [R1+0x43c], RZ ;  /* 0x00043cff01007387 */ /* 0x000fe20000100800 */
[----:B------:R-:W-:Y:S01]  /*14b0*/  LEA.HI.SX32 R4, R7, -R28, 0x17 ;  /* 0x8000001c07047211 */ /* 0x000fe200078fbaff */
[----:B------:R-:W-:Y:S02]  /*14c0*/  IMAD R11, R0, R6, R5 ;  /* 0x00000006000b7224 */ /* 0x000fe400078e0205 */
[----:B------:R-:W-:Y:S01]  /*14d0*/  STL [R1+0x440], RZ ;  /* 0x000440ff01007387 */ /* 0x000fe20000100800 */
[----:B------:R-:W-:Y:S01]  /*14e0*/  VIMNMX R4, PT, PT, R4, 0x8, PT ;  /* 0x0000000804047848 */ /* 0x000fe20003fe0100 */
[----:B------:R-:W-:Y:S02]  /*14f0*/  IMAD.MOV.U32 R6, RZ, RZ, RZ ;  /* 0x000000ffff067224 */ /* 0x000fe400078e00ff */
[----:B------:R-:W-:Y:S01]  /*1500*/  STL [R1+0x444], RZ ;  /* 0x000444ff01007387 */ /* 0x000fe20000100800 */
[-C--:B------:R-:W-:Y:S02]  /*1510*/  IABS R10, R4.reuse ;  /* 0x00000004000a7213 */ /* 0x080fe40000000000 */
[----:B------:R-:W-:Y:S01]  /*1520*/  IABS R0, R4 ;  /* 0x0000000400007213 */ /* 0x000fe20000000000 */
[----:B------:R-:W-:Y:S01]  /*1530*/  STL [R1+0x448], RZ ;  /* 0x000448ff01007387 */ /* 0x000fe20000100800 */
[----:B------:R-:W0:Y:S03]  /*1540*/  I2F.RP R8, R10 ;  /* 0x0000000a00087306 */ /* 0x000e260000209400 */
        /* <DEDUP_REMOVED lines=10> */
[----:B------:R-:W-:Y:S04]  /*15f0*/  STL [R1+0x49c], RZ ;  /* 0x00049cff01007387 */ /* 0x000fe80000100800 */
[----:B------:R-:W-:Y:S01]  /*1600*/  STL [R1+0x480], RZ ;  /* 0x000480ff01007387 */ /* 0x000fe20000100800 */
[----:B------:R-:W0:Y:S03]  /*1610*/  F2I.FTZ.U32.TRUNC.NTZ R7, R7 ;  /* 0x0000000700077305 */ /* 0x000e26000021f000 */
[----:B------:R-:W-:Y:S04]  /*1620*/  STL [R1+0x484], RZ ;  /* 0x000484ff01007387 */ /* 0x000fe80000100800 */
[----:B------:R-:W-:Y:S04]  /*1630*/  STL [R1+0x488], RZ ;  /* 0x000488ff01007387 */ /* 0x000fe80000100800 */
[----:B------:R-:W-:Y:S04]  /*1640*/  STL [R1+0x48c], RZ ;  /* 0x00048cff01007387 */ /* 0x000fe80000100800 */
[----:B------:R-:W-:Y:S01]  /*1650*/  STL [R1+0x470], RZ ;  /* 0x000470ff01007387 */ /* 0x000fe20000100800 */
[----:B0-----:R-:W-:-:S03]  /*1660*/  IMAD.MOV R9, RZ, RZ, -R7 ;  /* 0x000000ffff097224 */ /* 0x001fc600078e0a07 */
[----:B------:R-:W-:Y:S01]  /*1670*/  STL [R1+0x474], RZ ;  /* 0x000474ff01007387 */ /* 0x000fe20000100800 */
[----:B------:R-:W-:Y:S01]  /*1680*/  IMAD.MOV.U32 R5, RZ, RZ, R9 ;  /* 0x000000ffff057224 */ /* 0x000fe200078e0009 */
[----:B------:R-:W-:Y:S02]  /*1690*/  IABS R9, R11 ;  /* 0x0000000b00097213 */ /* 0x000fe40000000000 */
[----:B------:R-:W-:Y:S01]  /*16a0*/  STL [R1+0x478], RZ ;  /* 0x000478ff01007387 */ /* 0x000fe20000100800 */
[----:B------:R-:W-:-:S03]  /*16b0*/  IMAD R5, R5, R10, RZ ;  /* 0x0000000a05057224 */ /* 0x000fc600078e02ff */
[----:B------:R-:W-:Y:S01]  /*16c0*/  STL [R1+0x47c], RZ ;  /* 0x00047cff01007387 */ /* 0x000fe20000100800 */
[----:B------:R-:W-:-:S03]  /*16d0*/  IMAD.HI.U32 R6, R7, R5, R6 ;  /* 0x0000000507067227 */ /* 0x000fc600078e0006 */
[----:B------:R-:W-:Y:S01]  /*16e0*/  STL [R1+0x460], RZ ;  /* 0x000460ff01007387 */ /* 0x000fe20000100800 */
[----:B------:R-:W-:Y:S02]  /*16f0*/  IMAD.MOV R5, RZ, RZ, -R0 ;  /* 0x000000ffff057224 */ /* 0x000fe400078e0a00 */
[----:B------:R-:W-:Y:S01]  /*1700*/  IMAD.HI.U32 R0, R6, R9, RZ ;  /* 0x0000000906007227 */ /* 0x000fe200078e00ff */
[----:B------:R-:W-:Y:S01]  /*1710*/  STL [R1+0x464], RZ ;  /* 0x000464ff01007387 */ /* 0x000fe20000100800 */
[----:B------:R-:W-:Y:S02]  /*1720*/  CS2R R6, SRZ ;  /* 0x0000000000067805 */ /* 0x000fe4000001ff00 */
[----:B------:R-:W-:Y:S01]  /*1730*/  IMAD R5, R0, R5, R9 ;  /* 0x0000000500057224 */ /* 0x000fe200078e0209 */
[----:B------:R-:W-:Y:S01]  /*1740*/  STL [R1+0x468], RZ ;  /* 0x000468ff01007387 */ /* 0x000fe20000100800 */
[----:B------:R-:W-:-:S03]  /*1750*/  CS2R R8, SRZ ;  /* 0x0000000000087805 */ /* 0x000fc6000001ff00 */
[----:B------:R-:W-:Y:S01]  /*1760*/  STL [R1+0x46c], RZ ;  /* 0x00046cff01007387 */ /* 0x000fe20000100800 */
[----:B------:R-:W-:-:S03]  /*1770*/  ISETP.GT.U32.AND P1, PT, R10, R5, PT ;  /* 0x000000050a00720c */ /* 0x000fc60003f24070 */
[----:B------:R-:W-:Y:S04]  /*1780*/  STL [R1+0x4a0], RZ ;  /* 0x0004a0ff01007387 */ /* 0x000fe80000100800 */
[----:B------:R-:W-:Y:S04]  /*1790*/  STL [R1+0x4a4], RZ ;  /* 0x0004a4ff01007387 */ /* 0x000fe80000100800 */
[----:B------:R-:W-:Y:S02]  /*17a0*/  STL [R1+0x4a8], RZ ;  /* 0x0004a8ff01007387 */ /* 0x000fe40000100800 */
[----:B------:R-:W-:-:S02]  /*17b0*/  @!P1 IMAD.IADD R5, R5, 0x1, -R10 ;  /* 0x0000000105059824 */ /* 0x000fc400078e0a0a */
[----:B------:R-:W-:Y:S01]  /*17c0*/  STL [R1+0x4ac], RZ ;  /* 0x0004acff01007387 */ /* 0x000fe20000100800 */
[----:B------:R-:W-:Y:S01]  /*17d0*/  @!P1 VIADD R0, R0, 0x1 ;  /* 0x0000000100009836 */ /* 0x000fe20000000000 */
[----:B------:R-:W-:Y:S02]  /*17e0*/  ISETP.NE.AND P1, PT, R4, RZ, PT ;  /* 0x000000ff0400720c */ /* 0x000fe40003f25270 */
[----:B------:R-:W-:Y:S01]  /*17f0*/  STL [R1+0x4b0], RZ ;  /* 0x0004b0ff01007387 */ /* 0x000fe20000100800 */
[----:B------:R-:W-:Y:S02]  /*1800*/  ISETP.GE.U32.AND P0, PT, R5, R10, PT ;  /* 0x0000000a0500720c */ /* 0x000fe40003f06070 */
[----:B------:R-:W-:Y:S01]  /*1810*/  LOP3.LUT R5, R11, R4, RZ, 0x3c, !PT ;  /* 0x000000040b057212 */ /* 0x000fe200078e3cff */
[----:B------:R-:W-:Y:S03]  /*1820*/  STL [R1+0x4b4], RZ ;  /* 0x0004b4ff01007387 */ /* 0x000fe60000100800 */
[----:B------:R-:W-:Y:S01]  /*1830*/  ISETP.GE.AND P2, PT, R5, RZ, PT ;  /* 0x000000ff0500720c */ /* 0x000fe20003f46270 */
[----:B------:R-:W-:Y:S04]  /*1840*/  STL [R1+0x4b8], RZ ;  /* 0x0004b8ff01007387 */ /* 0x000fe80000100800 */
[----:B------:R-:W-:Y:S02]  /*1850*/  STL [R1+0x4bc], RZ ;  /* 0x0004bcff01007387 */ /* 0x000fe40000100800 */
[----:B------:R-:W-:-:S02]  /*1860*/  @P0 VIADD R0, R0, 0x1 ;  /* 0x0000000100000836 */ /* 0x000fc40000000000 */
[----:B------:R-:W-:Y:S04]  /*1870*/  STL [R1+0x4c0], RZ ;  /* 0x0004c0ff01007387 */ /* 0x000fe80000100800 */
[----:B------:R-:W-:Y:S01]  /*1880*/  STL [R1+0x4c4], RZ ;  /* 0x0004c4ff01007387 */ /* 0x000fe20000100800 */
[----:B------:R-:W-:Y:S01]  /*1890*/  @!P2 IMAD.MOV R0, RZ, RZ, -R0 ;  /* 0x000000ffff00a224 */ /* 0x000fe200078e0a00 */
[----:B------:R-:W-:Y:S02]  /*18a0*/  @!P1 LOP3.LUT R0, RZ, R4, RZ, 0x33, !PT ;  /* 0x00000004ff009212 */ /* 0x000fe400078e33ff */
[----:B------:R-:W-:Y:S03]  /*18b0*/  STL [R1+0x4c8], RZ ;  /* 0x0004c8ff01007387 */ /* 0x000fe60000100800 */
[----:B-1----:R-:W-:Y:S01]  /*18c0*/  IMAD.SHL.U32 R2, R0, 0x80, RZ ;  /* 0x0000008000027824 */ /* 0x002fe200078e00ff */
[----:B------:R-:W-:Y:S01]  /*18d0*/  STL [R1+0x4cc], RZ ;  /* 0x0004ccff01007387 */ /* 0x000fe20000100800 */
[----:B------:R-:W-:-:S02]  /*18e0*/  IMAD.MOV R5, RZ, RZ, -R0 ;  /* 0x000000ffff057224 */ /* 0x000fc400078e0a00 */
[C---:B------:R-:W-:Y:S01]  /*18f0*/  VIADD R29, R2.reuse, 0x1 ;  /* 0x00000001021d7836 */ /* 0x040fe20000000000 */
[----:B------:R-:W-:Y:S01]  /*1900*/  STL [R1+0x4d0], RZ ;  /* 0x0004d0ff01007387 */ /* 0x000fe20000100800 */
[----:B------:R-:W-:Y:S02]  /*1910*/  VIADD R0, R2, 0x2 ;  /* 0x0000000202007836 */ /* 0x000fe40000000000 */
[----:B------:R-:W-:Y:S01]  /*1920*/  IMAD R5, R4, R5, R11 ;  /* 0x0000000504057224 */ /* 0x000fe200078e020b */
[----:B------:R-:W-:Y:S01]  /*1930*/  STL [R1+0x4d4], RZ ;  /* 0x0004d4ff01007387 */ /* 0x000fe20000100800 */
[----:B------:R-:W-:Y:S02]  /*1940*/  CS2R R10, SRZ ;  /* 0x00000000000a7805 */ /* 0x000fe4000001ff00 */
[----:B------:R-:W-:Y:S01]  /*1950*/  IMAD.IADD R28, R28, 0x1, R5 ;  /* 0x000000011c1c7824 */ /* 0x000fe200078e0205 */
[----:B------:R-:W-:Y:S01]  /*1960*/  STL [R1+0x4d8], RZ ;  /* 0x0004d8ff01007387 */ /* 0x000fe20000100800 */
[----:B------:R-:W-:-:S02]  /*1970*/  CS2R R4, SRZ ;  /* 0x0000000000047805 */ /* 0x000fc4000001ff00 */
[----:B------:R-:W-:Y:S01]  /*1980*/  IMAD R3, R28, 0x200, R3 ;  /* 0x000002001c037824 */ /* 0x000fe200078e0203 */
[----:B------:R-:W-:Y:S01]  /*1990*/  STL [R1+0x4dc], RZ ;  /* 0x0004dcff01007387 */ /* 0x000fe20000100800 */
[----:B------:R-:W-:-:S03]  /*19a0*/  VIADD R28, R2, 0x61 ;  /* 0x00000061021c7836 */ /* 0x000fc60000000000 */
        /* <DEDUP_REMOVED lines=176> */
[----:B------:R-:W-:Y:S04]  /*24b0*/  STL [R1+0x1b44], R2 ;  /* 0x001b440201007387 */ /* 0x000fe80000100800 */
[----:B------:R0:W-:Y:S04]  /*24c0*/  STL [R1+0x990], R29 ;  /* 0x0009901d01007387 */ /* 0x0001e80000100800 */
[----:B------:R1:W-:Y:S01]  /*24d0*/  STL [R1+0x98c], R0 ;  /* 0x00098c0001007387 */ /* 0x0003e20000100800 */
[----:B0-----:R-:W-:-:S02]  /*24e0*/  VIADD R29, R2, 0x3 ;  /* 0x00000003021d7836 */ /* 0x001fc40000000000 */
[----:B-1----:R-:W-:-:S03]  /*24f0*/  VIADD R0, R2, 0x4 ;  /* 0x0000000402007836 */ /* 0x002fc60000000000 */
[----:B------:R0:W-:Y:S04]  /*2500*/  STL [R1+0x988], R29 ;  /* 0x0009881d01007387 */ /* 0x0001e80000100800 */
[----:B------:R1:W-:Y:S01]  /*2510*/  STL [R1+0x984], R0 ;  /* 0x0009840001007387 */ /* 0x0003e20000100800 */
[C---:B0-----:R-:W-:Y:S02]  /*2520*/  VIADD R29, R2.reuse, 0x5 ;  /* 0x00000005021d7836 */ /* 0x041fe40000000000 */
        /* <DEDUP_REMOVED lines=149> */
[----:B------:R0:W-:Y:S02]  /*2e80*/  STL [R1+0x758], R29 ;  /* 0x0007581d01007387 */ /* 0x0001e40000100800 */
[----:B0-----:R-:W-:-:S05]  /*2e90*/  VIADD R29, R2, 0x51 ;  /* 0x00000051021d7836 */ /* 0x001fca0000000000 */
        /* <DEDUP_REMOVED lines=30> */
[----:B------:R0:W-:Y:S04]  /*3080*/  STL [R1+0x714], R29 ;  /* 0x0007141d01007387 */ /* 0x0001e80000100800 */
[----:B------:R-:W-:Y:S04]  /*3090*/  STL [R1+0x1bd8], R3 ;  /* 0x001bd80301007387 */ /* 0x000fe80000100800 */
[----:B------:R1:W-:Y:S01]  /*30a0*/  STL [R1+0x710], R28 ;  /* 0x0007101c01007387 */ /* 0x0003e20000100800 */
[----:B0-----:R-:W-:-:S05]  /*30b0*/  VIADD R29, R2, 0x62 ;  /* 0x00000062021d7836 */ /* 0x001fca0000000000 */
[----:B------:R0:W-:Y:S01]  /*30c0*/  STL [R1+0x67c], R29 ;  /* 0x00067c1d01007387 */ /* 0x0001e20000100800 */
[----:B-1----:R-:W-:-:S05]  /*30d0*/  VIADD R28, R2, 0x63 ;  /* 0x00000063021c7836 */ /* 0x002fca0000000000 */
        /* <DEDUP_REMOVED lines=53> */
[C---:B0-----:R-:W-:Y:S02]  /*3430*/  VIADD R29, R2.reuse, 0x7e ;  /* 0x0000007e021d7836 */ /* 0x041fe40000000000 */
[----:B-1----:R-:W-:Y:S02]  /*3440*/  VIADD R28, R2, 0x7f ;  /* 0x0000007f021c7836 */ /* 0x002fe40000000000 */
[----:B------:R-:W-:-:S05]  /*3450*/  VIADD R2, R3, 0x40 ;  /* 0x0000004003027836 */ /* 0x000fca0000000000 */
        /* <DEDUP_REMOVED lines=9> */
[C---:B0-----:R-:W-:Y:S02]  /*34f0*/  VIADD R2, R3.reuse, 0x180 ;  /* 0x0000018003027836 */ /* 0x041fe40000000000 */
[----:B------:R-:W-:-:S03]  /*3500*/  VIADD R3, R3, 0x1c0 ;  /* 0x000001c003037836 */ /* 0x000fc60000000000 */
[----:B------:R0:W-:Y:S04]  /*3510*/  STL [R1+0x1bf0], R2 ;  /* 0x001bf00201007387 */ /* 0x0001e80000100800 */
[----:B0-----:R0:W5:Y:S04]  /*3520*/  LDL.LU R2, [R1+0x2fe4] ;  /* 0x002fe40001027983 */ /* 0x0011680000300800 */
[----:B------:R1:W-:Y:S04]  /*3530*/  STL [R1+0x1bf4], R3 ;  /* 0x001bf40301007387 */ /* 0x0003e80000100800 */
[----:B-1----:R0:W5:Y:S01]  /*3540*/  LDL.LU R3, [R1+0x2fe0] ;  /* 0x002fe00001037983 */ /* 0x0021620000300800 */
[----:B----4-:R-:W-:Y:S05]  /*3550*/  BRA.U !UP0, `(.L_x_0) ;  /* 0x00000875083c7547 */ /* 0x010fea000b800000 */
[----:B------:R-:W2:Y:S01]  /*3560*/  LDL R26, [R1+0x1bd8] ;  /* 0x001bd800011a7983 */ /* 0x000ea20000100800 */
[----:B------:R-:W-:Y:S01]  /*3570*/  IMAD.MOV.U32 R23, RZ, RZ, R0 ;  /* 0x000000ffff177224 */ /* 0x000fe200078e0000 */
[----:B-----5:R-:W-:Y:S01]  /*3580*/  IABS R0, R3 ;  /* 0x0000000300007213 */ /* 0x020fe20000000000 */
[----:B------:R-:W1:Y:S01]  /*3590*/  LDCU UR6, c[0x0][0x3ac] ;  /* 0x00007580ff0677ac */ /* 0x000e620008000800 */
[----:B------:R-:W3:Y:S01]  /*35a0*/  LDL.LU R21, [R1+0x4e0] ;  /* 0x0004e00001157983 */ /* 0x000ee20000300800 */
[----:B------:R-:W-:Y:S01]  /*35b0*/  IABS R8, R2 ;  /* 0x0000000200087213 */ /* 0x000fe20000000000 */
[----:B------:R-:W4:Y:S02]  /*35c0*/  LDCU.128 UR8, c[0x0][0x380] ;  /* 0x00007000ff0877ac */ /* 0x000f240008000c00 */
[----:B------:R-:W3:Y:S01]  /*35d0*/  LDL R22, [R1+0x1bdc] ;  /* 0x001bdc0001167983 */ /* 0x000ee20000100800 */
[----:B------:R-:W0:Y:S03]  /*35e0*/  LDCU UR12, c[0x0][0x3b0] ;  /* 0x00007600ff0c77ac */ /* 0x000e260008000800 */
[----:B------:R-:W4:Y:S01]  /*35f0*/  LDL R18, [R1+0x1be4] ;  /* 0x001be40001127983 */ /* 0x000f220000100800 */
[----:B------:R-:W0:Y:S03]  /*3600*/  LDCU UR7, c[0x0][0x3a4] ;  /* 0x00007480ff0777ac */ /* 0x000e260008000800 */
[----:B------:R-:W4:Y:S04]  /*3610*/  LDL R24, [R1+0x1be8] ;  /* 0x001be80001187983 */ /* 0x000f280000100800 */
[----:B------:R-:W4:Y:S04]  /*3620*/  LDL R27, [R1+0x1bec] ;  /* 0x001bec00011b7983 */ /* 0x000f280000100800 */
[----:B------:R-:W4:Y:S04]  /*3630*/  LDL R20, [R1+0x1bf0] ;  /* 0x001bf00001147983 */ /* 0x000f280000100800 */
[----:B------:R-:W4:Y:S04]  /*3640*/  LDL R19, [R1+0x1bf4] ;  /* 0x001bf40001137983 */ /* 0x000f280000100800 */
[----:B------:R-:W4:Y:S01]  /*3650*/  LDL R25, [R1+0x1b44] ;  /* 0x001b440001197983 */ /* 0x000f220000100800 */
[----:B------:R-:W0:Y:S03]  /*3660*/  I2F.RP R5, R8 ;  /* 0x0000000800057306 */ /* 0x000e260000209400 */
[----:B------:R1:W-:Y:S04]  /*3670*/  STL [R1+0x30cc], R3 ;  /* 0x0030cc0301007387 */ /* 0x0003e80000100800 */
[----:B-1----:R-:W4:Y:S01]  /*3680*/  LDL R3, [R1+0x1be0] ;  /* 0x001be00001037983 */ /* 0x002f220000100800 */
[----:B------:R-:W1:Y:S08]  /*3690*/  I2F.RP R4, R0 ;  /* 0x0000000000047306 */ /* 0x000e700000209400 */
[----:B0-----:R-:W0:Y:S08]  /*36a0*/  MUFU.RCP R5, R5 ;  /* 0x0000000500057308 */ /* 0x001e300000001000 */
[----:B-1----:R-:W1:Y:S01]  /*36b0*/  MUFU.RCP R4, R4 ;  /* 0x0000000400047308 */ /* 0x002e620000001000 */
[----:B0-----:R-:W-:-:S07]  /*36c0*/  VIADD R5, R5, 0xffffffe ;  /* 0x0ffffffe05057836 */ /* 0x001fce0000000000 */
[----:B------:R-:W0:Y:S01]  /*36d0*/  F2I.FTZ.U32.TRUNC.NTZ R5, R5 ;  /* 0x0000000500057305 */ /* 0x000e22000021f000 */
[----:B-1----:R-:W-:-:S07]  /*36e0*/  VIADD R4, R4, 0xffffffe ;  /* 0x0ffffffe04047836 */ /* 0x002fce0000000000 */
[----:B------:R0:W1:Y:S02]  /*36f0*/  F2I.FTZ.U32.TRUNC.NTZ R7, R4 ;  /* 0x0000000400077305 */ /* 0x000064000021f000 */
[----:B0-----:R-:W-:-:S04]  /*3700*/  IMAD.MOV R4, RZ, RZ, -R5 ;  /* 0x000000ffff047224 */ /* 0x001fc800078e0a05 */
[----:B------:R-:W-:Y:S02]  /*3710*/  IMAD R9, R4, R8, RZ ;  /* 0x0000000804097224 */ /* 0x000fe400078e02ff */
[----:B------:R-:W-:Y:S02]  /*3720*/  IMAD.MOV.U32 R4, RZ, RZ, RZ ;  /* 0x000000ffff047224 */ /* 0x000fe400078e00ff */
[----:B-1----:R-:W-:Y:S02]  /*3730*/  IMAD.MOV R17, RZ, RZ, -R7 ;  /* 0x000000ffff117224 */ /* 0x002fe400078e0a07 */
[----:B------:R-:W-:-:S04]  /*3740*/  IMAD.HI.U32 R4, R5, R9, R4 ;  /* 0x0000000905047227 */ /* 0x000fc800078e0004 */
[----:B------:R-:W-:Y:S01]  /*3750*/  IMAD R17, R17, R0, RZ ;  /* 0x0000000011117224 */ /* 0x000fe200078e02ff */
[----:B--2---:R-:W-:-:S05]  /*3760*/  IABS R6, R26 ;  /* 0x0000001a00067213 */ /* 0x004fca0000000000 */
[----:B------:R-:W-:Y:S02]  /*3770*/  IMAD.MOV.U32 R5, RZ, RZ, R6 ;  /* 0x000000ffff057224 */ /* 0x000fe400078e0006 */
[----:B------:R-:W-:Y:S01]  /*3780*/  IMAD.MOV.U32 R6, RZ, RZ, RZ ;  /* 0x000000ffff067224 */ /* 0x000fe200078e00ff */
[----:B---3--:R-:W-:Y:S01]  /*3790*/  IABS R12, R22 ;  /* 0x00000016000c7213 */ /* 0x008fe20000000000 */
[----:B------:R-:W-:-:S04]  /*37a0*/  IMAD.HI.U32 R11, R4, R5, RZ ;  /* 0x00000005040b7227 */ /* 0x000fc800078e00ff */
[----:B------:R-:W-:Y:S01]  /*37b0*/  IMAD.HI.U32 R17, R7, R17, R6 ;  /* 0x0000001107117227 */ /* 0x000fe200078e0006 */
[----:B----4-:R-:W-:Y:S02]  /*37c0*/  IABS R7, R18 ;  /* 0x0000001200077213 */ /* 0x010fe40000000000 */
[----:B------:R-:W-:Y:S01]  /*37d0*/  IABS R13, R24 ;  /* 0x00000018000d7213 */ /* 0x000fe20000000000 */
[----:B------:R-:W-:Y:S02]  /*37e0*/  IMAD.MOV R11, RZ, RZ, -R11 ;  /* 0x000000ffff0b7224 */ /* 0x000fe400078e0a0b */
[----:B------:R-:W-:-:S04]  /*37f0*/  IMAD.HI.U32 R9, R4, R12, RZ ;  /* 0x0000000c04097227 */ /* 0x000fc800078e00ff */
[----:B------:R-:W-:-:S04]  /*3800*/  IMAD.HI.U32 R14, R4, R13, RZ ;  /* 0x0000000d040e7227 */ /* 0x000fc800078e00ff */
[----:B------:R-:W-:Y:S02]  /*3810*/  IMAD.MOV R14, RZ, RZ, -R14 ;  /* 0x000000ffff0e7224 */ /* 0x000fe400078e0a0e */
[C---:B------:R-:W-:Y:S01]  /*3820*/  IMAD R5, R8.reuse, R11, R5 ;  /* 0x0000000b08057224 */ /* 0x040fe200078e0205 */
[----:B------:R-:W-:Y:S01]  /*3830*/  IABS R11, R27 ;  /* 0x0000001b000b7213 */ /* 0x000fe20000000000 */
[C---:B------:R-:W-:Y:S02]  /*3840*/  IMAD R13, R8.reuse, R14, R13 ;  /* 0x0000000e080d7224 */ /* 0x040fe400078e020d */
[----:B------:R-:W-:Y:S01]  /*3850*/  IMAD.MOV R9, RZ, RZ, -R9 ;  /* 0x000000ffff097224 */ /* 0x000fe200078e0a09 */
[----:B------:R-:W-:Y:S01]  /*3860*/  ISETP.GT.U32.AND P6, PT, R8, R5, PT ;  /* 0x000000050800720c */ /* 0x000fe20003fc4070 */
[----:B------:R-:W-:Y:S01]  /*3870*/  IMAD.HI.U32 R16, R4, R11, RZ ;  /* 0x0000000b04107227 */ /* 0x000fe200078e00ff */
[----:B------:R-:W-:-:S03]  /*3880*/  ISETP.GT.U32.AND P4, PT, R8, R13, PT ;  /* 0x0000000d0800720c */ /* 0x000fc60003f84070 */
[----:B------:R-:W-:Y:S01]  /*3890*/  IMAD R12, R8, R9, R12 ;  /* 0x00000009080c7224 */ /* 0x000fe200078e020c */
[----:B------:R-:W-:Y:S01]  /*38a0*/  IABS R9, R19 ;  /* 0x0000001300097213 */ /* 0x000fe20000000000 */
[----:B------:R-:W-:Y:S02]  /*38b0*/  IMAD.MOV R16, RZ, RZ, -R16 ;  /* 0x000000ffff107224 */ /* 0x000fe400078e0a10 */
[----:B------:R-:W-:Y:S01]  /*38c0*/  IMAD.HI.U32 R15, R4, R7, RZ ;  /* 0x00000007040f7227 */ /* 0x000fe200078e00ff */
[C---:B------:R-:W-:Y:S02]  /*38d0*/  ISETP.GT.U32.AND P1, PT, R8.reuse, R12, PT ;  /* 0x0000000c0800720c */ /* 0x040fe40003f24070 */
[----:B------:R-:W-:Y:S01]  /*38e0*/  IABS R10, R3 ;  /* 0x00000003000a7213 */ /* 0x000fe20000000000 */
[----:B------:R-:W-:Y:S02]  /*38f0*/  IMAD R11, R8, R16, R11 ;  /* 0x00000010080b7224 */ /* 0x000fe400078e020b */
[----:B------:R-:W-:-:S02]  /*3900*/  @!P4 IMAD.IADD R13, R13, 0x1, -R8 ;  /* 0x000000010d0dc824 */ /* 0x000fc400078e0a08 */
[----:B------:R-:W-:Y:S01]  /*3910*/  IMAD.HI.U32 R6, R4, R10, RZ ;  /* 0x0000000a04067227 */ /* 0x000fe200078e00ff */
[----:B------:R-:W-:-:S03]  /*3920*/  ISETP.GT.U32.AND P0, PT, R8, R11, PT ;  /* 0x0000000b0800720c */ /* 0x000fc60003f04070 */
[----:B------:R-:W-:Y:S02]  /*3930*/  IMAD.MOV R6, RZ, RZ, -R6 ;  /* 0x000000ffff067224 */ /* 0x000fe400078e0a06 */
[----:B------:R-:W-:-:S04]  /*3940*/  IMAD.HI.U32 R16, R4, R9, RZ ;  /* 0x0000000904107227 */ /* 0x000fc800078e00ff */
[C---:B------:R-:W-:Y:S01]  /*3950*/  IMAD R10, R8.reuse, R6, R10 ;  /* 0x00000006080a7224 */ /* 0x040fe200078e020a */
[----:B------:R-:W-:Y:S01]  /*3960*/  IABS R6, R20 ;  /* 0x0000001400067213 */ /* 0x000fe20000000000 */
[----:B------:R-:W-:Y:S02]  /*3970*/  IMAD.MOV R16, RZ, RZ, -R16 ;  /* 0x000000ffff107224 */ /* 0x000fe400078e0a10 */
[----:B------:R-:W-:Y:S01]  /*3980*/  @!P6 IMAD.IADD R5, R5, 0x1, -R8 ;  /* 0x000000010505e824 */ /* 0x000fe200078e0a08 */
[----:B------:R-:W-:Y:S01]  /*3990*/  ISETP.GT.U32.AND P5, PT, R8, R10, PT ;  /* 0x0000000a0800720c */ /* 0x000fe20003fa4070 */
[----:B------:R-:W-:Y:S01]  /*39a0*/  IMAD.HI.U32 R14, R4, R6, RZ ;  /* 0x00000006040e7227 */ /* 0x000fe200078e00ff */
[----:B------:R-:W-:-:S03]  /*39b0*/  IABS R4, R28 ;  /* 0x0000001c00047213 */ /* 0x000fc60000000000 */
[----:B------:R-:W-:Y:S02]  /*39c0*/  IMAD.MOV R14, RZ, RZ, -R14 ;  /* 0x000000ffff0e7224 */ /* 0x000fe400078e0a0e */
[C---:B------:R-:W-:Y:S02]  /*39d0*/  IMAD R9, R8.reuse, R16, R9 ;  /* 0x0000001008097224 */ /* 0x040fe400078e0209 */
[C---:B------:R-:W-:Y:S02]  /*39e0*/  IMAD R6, R8.reuse, R14, R6 ;  /* 0x0000000e08067224 */ /* 0x040fe400078e0206 */
[----:B------:R-:W-:Y:S01]  /*39f0*/  IMAD.HI.U32 R14, R17, R4, RZ ;  /* 0x00000004110e7227 */ /* 0x000fe200078e00ff */
[C---:B------:R-:W-:Y:S02]  /*3a00*/  ISETP.GT.U32.AND P6, PT, R8.reuse, R9, PT ;  /* 0x000000090800720c */ /* 0x040fe40003fc4070 */
[----:B------:R-:W-:Y:S01]  /*3a10*/  ISETP.GT.U32.AND P2, PT, R8, R6, PT ;  /* 0x000000060800720c */ /* 0x000fe20003f44070 */
[----:B------:R-:W-:-:S02]  /*3a20*/  @!P5 IMAD.IADD R10, R10, 0x1, -R8 ;  /* 0x000000010a0ad824 */ /* 0x000fc400078e0a08 */
[----:B------:R-:W-:Y:S02]  /*3a30*/  IMAD.MOV R14, RZ, RZ, -R14 ;  /* 0x000000ffff0e7224 */ /* 0x000fe400078e0a0e */
[----:B------:R-:W-:Y:S01]  /*3a40*/  IMAD.MOV R15, RZ, RZ, -R15 ;  /* 0x000000ffff0f7224 */ /* 0x000fe200078e0a0f */
[----:B------:R-:W-:Y:S01]  /*3a50*/  ISETP.GT.U32.AND P4, PT, R8, R10, PT ;  /* 0x0000000a0800720c */ /* 0x000fe20003f84070 */
[----:B------:R-:W-:Y:S01]  /*3a60*/  IMAD R4, R0, R14, R4 ;  /* 0x0000000e00047224 */ /* 0x000fe200078e0204 */
[----:B------:R-:W-:Y:S01]  /*3a70*/  IABS R14, R21 ;  /* 0x00000015000e7213 */ /* 0x000fe20000000000 */
[----:B------:R-:W-:Y:S01]  /*3a80*/  IMAD R7, R8, R15, R7 ;  /* 0x0000000f08077224 */ /* 0x000fe200078e0207 */
[----:B------:R-:W-:Y:S01]  /*3a90*/  IABS R15, R25 ;  /* 0x00000019000f7213 */ /* 0x000fe20000000000 */
[--C-:B------:R-:W-:Y:S02]  /*3aa0*/  @!P6 IMAD.IADD R9, R9, 0x1, -R8.reuse ;  /* 0x000000010909e824 */ /* 0x100fe400078e0a08 */
[--C-:B------:R-:W-:Y:S01]  /*3ab0*/  @!P2 IMAD.IADD R6, R6, 0x1, -R8.reuse ;  /* 0x000000010606a824 */ /* 0x100fe200078e0a08 */
[----:B------:R-:W-:Y:S01]  /*3ac0*/  ISETP.GT.U32.AND P2, PT, R8, R13, PT ;  /* 0x0000000d0800720c */ /* 0x000fe20003f44070 */
[--C-:B------:R-:W-:Y:S01]  /*3ad0*/  @!P1 IMAD.IADD R12, R12, 0x1, -R8.reuse ;  /* 0x000000010c0c9824 */ /* 0x100fe200078e0a08 */
[C---:B------:R-:W-:Y:S01]  /*3ae0*/  ISETP.GT.U32.AND P6, PT, R8.reuse, R9, PT ;  /* 0x000000090800720c */ /* 0x040fe20003fc4070 */
[--C-:B------:R-:W-:Y:S01]  /*3af0*/  @!P0 IMAD.IADD R11, R11, 0x1, -R8.reuse ;  /* 0x000000010b0b8824 */ /* 0x100fe200078e0a08 */
[----:B------:R-:W-:Y:S01]  /*3b00*/  ISETP.GT.U32.AND P3, PT, R8, R7, PT ;  /* 0x000000070800720c */ /* 0x000fe20003f64070 */
[----:B------:R-:W-:Y:S01]  /*3b10*/  @!P4 IMAD.IADD R10, R10, 0x1, -R8 ;  /* 0x000000010a0ac824 */ /* 0x000fe200078e0a08 */
[----:B------:R-:W-:Y:S01]  /*3b20*/  ISETP.GE.AND P4, PT, R26, RZ, PT ;  /* 0x000000ff1a00720c */ /* 0x000fe20003f86270 */
[----:B------:R-:W-:Y:S01]  /*3b30*/  IMAD.HI.U32 R16, R17, R15, RZ ;  /* 0x0000000f11107227 */ /* 0x000fe200078e00ff */
[----:B------:R-:W-:-:S02]  /*3b40*/  ISETP.GT.U32.AND P1, PT, R8, R5, PT ;  /* 0x000000050800720c */ /* 0x000fc40003f24070 */
[----:B------:R-:W-:Y:S01]  /*3b50*/  ISETP.GT.U32.AND P5, PT, R8, R12, PT ;  /* 0x0000000c0800720c */ /* 0x000fe20003fa4070 */
[----:B------:R-:W-:Y:S02]  /*3b60*/  IMAD.MOV R16, RZ, RZ, -R16 ;  /* 0x000000ffff107224 */ /* 0x000fe400078e0a10 */
[--C-:B------:R-:W-:Y:S01]  /*3b70*/  @!P2 IMAD.IADD R13, R13, 0x1, -R8.reuse ;  /* 0x000000010d0da824 */ /* 0x100fe200078e0a08 */
[----:B------:R-:W-:Y:S01]  /*3b80*/  ISETP.GE.AND P2, PT, R21, RZ, PT ;  /* 0x000000ff1500720c */ /* 0x000fe20003f46270 */
[--C-:B------:R-:W-:Y:S01]  /*3b90*/  @!P6 IMAD.IADD R9, R9, 0x1, -R8.reuse ;  /* 0x000000010909e824 */ /* 0x100fe200078e0a08 */
[----:B------:R-:W2:Y:S01]  /*3ba0*/  LDL.LU R21, [R1+0x4e4] ;  /* 0x0004e40001157983 */ /* 0x000ea20000300800 */
[--C-:B------:R-:W-:Y:S01]  /*3bb0*/  @!P3 IMAD.IADD R7, R7, 0x1, -R8.reuse ;  /* 0x000000010707b824 */ /* 0x100fe200078e0a08 */
[----:B------:R-:W-:Y:S01]  /*3bc0*/  ISETP.GE.AND P6, PT, R22, RZ, PT ;  /* 0x000000ff1600720c */ /* 0x000fe20003fc6270 */
[----:B------:R-:W-:Y:S01]  /*3bd0*/  IMAD R15, R0, R16, R15 ;  /* 0x00000010000f7224 */ /* 0x000fe200078e020f */
[----:B------:R-:W3:Y:S01]  /*3be0*/  LDL.LU R26, [R1+0x4e8] ;  /* 0x0004e800011a7983 */ /* 0x000ee20000300800 */
[--C-:B------:R-:W-:Y:S01]  /*3bf0*/  @!P1 IMAD.IADD R5, R5, 0x1, -R8.reuse ;  /* 0x0000000105059824 */ /* 0x100fe200078e0a08 */
[----:B------:R-:W-:Y:S01]  /*3c00*/  ISETP.GT.U32.AND P0, PT, R8, R7, PT ;  /* 0x000000070800720c */ /* 0x000fe20003f04070 */
[----:B------:R-:W-:Y:S01]  /*3c10*/  @!P5 IMAD.IADD R12, R12, 0x1, -R8 ;  /* 0x000000010c0cd824 */ /* 0x000fe200078e0a08 */
[----:B------:R-:W4:Y:S01]  /*3c20*/  LDL.LU R22, [R1+0x4ec] ;  /* 0x0004ec0001167983 */ /* 0x000f220000300800 */
[----:B------:R-:W-:-:S02]  /*3c30*/  ISETP.GT.U32.AND P1, PT, R8, R11, PT ;  /* 0x0000000b0800720c */ /* 0x000fc40003f24070 */
[----:B------:R-:W-:Y:S02]  /*3c40*/  ISETP.GT.U32.AND P5, PT, R8, R6, PT ;  /* 0x000000060800720c */ /* 0x000fe40003fa4070 */
[----:B------:R-:W-:Y:S02]  /*3c50*/  IABS R16, R29 ;  /* 0x0000001d00107213 */ /* 0x000fe40000000000 */
[----:B------:R-:W-:-:S04]  /*3c60*/  ISETP.GE.AND P3, PT, R28, RZ, PT ;  /* 0x000000ff1c00720c */ /* 0x000fc80003f66270 */
[--C-:B------:R-:W-:Y:S01]  /*3c70*/  @!P0 IMAD.IADD R7, R7, 0x1, -R8.reuse ;  /* 0x0000000107078824 */ /* 0x100fe200078e0a08 */
[----:B------:R-:W-:Y:S02]  /*3c80*/  ISETP.GE.AND P0, PT, R29, RZ, PT ;  /* 0x000000ff1d00720c */ /* 0x000fe40003f06270 */
[--C-:B------:R-:W-:Y:S01]  /*3c90*/  @!P1 IMAD.IADD R11, R11, 0x1, -R8.reuse ;  /* 0x000000010b0b9824 */ /* 0x100fe200078e0a08 */
[----:B------:R-:W-:Y:S01]  /*3ca0*/  ISETP.GE.AND P1, PT, R3, RZ, PT ;  /* 0x000000ff0300720c */ /* 0x000fe20003f26270 */
[----:B------:R-:W-:Y:S02]  /*3cb0*/  @!P5 IMAD.IADD R6, R6, 0x1, -R8 ;  /* 0x000000010606d824 */ /* 0x000fe400078e0a08 */
[----:B------:R-:W-:Y:S02]  /*3cc0*/  IMAD.MOV.U32 R8, RZ, RZ, R14 ;  /* 0x000000ffff087224 */ /* 0x000fe400078e000e */
[----:B------:R-:W-:Y:S01]  /*3cd0*/  IMAD.MOV.U32 R14, RZ, RZ, R5 ;  /* 0x000000ffff0e7224 */ /* 0x000fe200078e0005 */
[----:B------:R-:W-:Y:S01]  /*3ce0*/  ISETP.GE.AND P5, PT, R18, RZ, PT ;  /* 0x000000ff1200720c */ /* 0x000fe20003fa6270 */
[----:B------:R-:W-:-:S02]  /*3cf0*/  @!P6 IMAD.MOV R12, RZ, RZ, -R12 ;  /* 0x000000ffff0ce224 */ /* 0x000fc400078e0a0c */
[----:B------:R-:W-:Y:S01]  /*3d00*/  @!P4 IMAD.MOV R14, RZ, RZ, -R14 ;  /* 0x000000ffff0ec224 */ /* 0x000fe200078e0a0e */
[----:B------:R-:W-:Y:S02]  /*3d10*/  ISETP.GE.AND P4, PT, R24, RZ, PT ;  /* 0x000000ff1800720c */ /* 0x000fe40003f86270 */
[----:B------:R-:W-:Y:S01]  /*3d20*/  ISETP.GE.AND P6, PT, R27, RZ, PT ;  /* 0x000000ff1b00720c */ /* 0x000fe20003fc6270 */
[----:B------:R-:W-:Y:S01]  /*3d30*/  @!P1 IMAD.MOV R10, RZ, RZ, -R10 ;  /* 0x000000ffff0a9224 */ /* 0x000fe200078e0a0a */
[----:B------:R-:W-:Y:S01]  /*3d40*/  ISETP.GE.AND P1, PT, R20, RZ, PT ;  /* 0x000000ff1400720c */ /* 0x000fe20003f26270 */
[----:B------:R-:W4:Y:S04]  /*3d50*/  LDL.LU R27, [R1+0x4f0] ;  /* 0x0004f000011b7983 */ /* 0x000f280000300800 */
[----:B------:R-:W-:Y:S01]  /*3d60*/  @!P5 IMAD.MOV R7, RZ, RZ, -R7 ;  /* 0x000000ffff07d224 */ /* 0x000fe200078e0a07 */
[----:B------:R-:W-:Y:S01]  /*3d70*/  ISETP.GT.U32.AND P5, PT, R0, R15, PT ;  /* 0x0000000f0000720c */ /* 0x000fe20003fa4070 */
[----:B------:R-:W4:Y:S02]  /*3d80*/  LDL.LU R28, [R1+0x4f4] ;  /* 0x0004f400011c7983 */ /* 0x000f240000300800 */
[----:B------:R-:W-:Y:S01]  /*3d90*/  @!P4 IMAD.MOV R13, RZ, RZ, -R13 ;  /* 0x000000ffff0dc224 */ /* 0x000fe200078e0a0d */
[----:B------:R-:W-:Y:S01]  /*3da0*/  ISETP.GE.AND P4, PT, R19, RZ, PT ;  /* 0x000000ff1300720c */ /* 0x000fe20003f86270 */
[----:B------:R-:W-:Y:S01]  /*3db0*/  @!P6 IMAD.MOV R11, RZ, RZ, -R11 ;  /* 0x000000ffff0be224 */ /* 0x000fe200078e0a0b */
[----:B------:R-:W-:-:S02]  /*3dc0*/  ISETP.NE.AND P6, PT, R2, RZ, PT ;  /* 0x000000ff0200720c */ /* 0x000fc40003fc5270 */
[----:B------:R-:W-:Y:S01]  /*3dd0*/  LOP3.LUT R19, RZ, R2, RZ, 0x33, !PT ;  /* 0x00000002ff137212 */ /* 0x000fe200078e33ff */
[----:B------:R-:W-:-:S03]  /*3de0*/  @!P1 IMAD.MOV R6, RZ, RZ, -R6 ;  /* 0x000000ffff069224 */ /* 0x000fc600078e0a06 */
[----:B------:R-:W-:Y:S02]  /*3df0*/  SEL R3, R19, R14, !P6 ;  /* 0x0000000e13037207 */ /* 0x000fe40007000000 */
[----:B------:R-:W-:Y:S01]  /*3e00*/  ISETP.GT.U32.AND P1, PT, R0, R4, PT ;  /* 0x000000040000720c */ /* 0x000fe20003f24070 */
[----:B------:R-:W-:Y:S02]  /*3e10*/  IMAD.HI.U32 R5, R17, R16, RZ ;  /* 0x0000001011057227 */ /* 0x000fe400078e00ff */
[----:B------:R0:W-:Y:S02]  /*3e20*/  STL [R1+0x294], R3 ;  /* 0x0002940301007387 */ /* 0x0001e40000100800 */
[----:B------:R-:W-:Y:S02]  /*3e30*/  @!P5 IMAD.IADD R15, R15, 0x1, -R0 ;  /* 0x000000010f0fd824 */ /* 0x000fe400078e0a00 */
[----:B------:R-:W-:Y:S02]  /*3e40*/  IMAD.MOV R5, RZ, RZ, -R5 ;  /* 0x000000ffff057224 */ /* 0x000fe400078e0a05 */
[----:B------:R-:W-:Y:S01]  /*3e50*/  @!P4 IMAD.MOV R9, RZ, RZ, -R9 ;  /* 0x000000ffff09c224 */ /* 0x000fe200078e0a09 */
[----:B0-----:R-:W-:-:S02]  /*3e60*/  SEL R3, R19, R12, !P6 ;  /* 0x0000000c13037207 */ /* 0x001fc40007000000 */
[C---:B------:R-:W-:Y:S02]  /*3e70*/  SEL R12, R19.reuse, R10, !P6 ;  /* 0x0000000a130c7207 */ /* 0x040fe40007000000 */
[C---:B------:R-:W-:Y:S01]  /*3e80*/  ISETP.GT.U32.AND P4, PT, R0.reuse, R15, PT ;  /* 0x0000000f0000720c */ /* 0x040fe20003f84070 */
[----:B------:R0:W-:Y:S01]  /*3e90*/  STL [R1+0x290], R3 ;  /* 0x0002900301007387 */ /* 0x0001e20000100800 */
[C---:B------:R-:W-:Y:S01]  /*3ea0*/  SEL R10, R19.reuse, R7, !P6 ;  /* 0x00000007130a7207 */ /* 0x040fe20007000000 */
[----:B------:R-:W-:Y:S02]  /*3eb0*/  IMAD R5, R0, R5, R16 ;  /* 0x0000000500057224 */ /* 0x000fe400078e0210 */
[----:B------:R-:W-:Y:S01]  /*3ec0*/  STL [R1+0x28c], R12 ;  /* 0x00028c0c01007387 */ /* 0x000fe20000100800 */
[----:B------:R-:W-:Y:S01]  /*3ed0*/  @!P1 IMAD.IADD R4, R4, 0x1, -R0 ;  /* 0x0000000104049824 */ /* 0x000fe200078e0a00 */
[C---:B0-----:R-:W-:Y:S02]  /*3ee0*/  SEL R3, R19.reuse, R13, !P6 ;  /* 0x0000000d13037207 */ /* 0x041fe40007000000 */
[----:B------:R-:W-:Y:S01]  /*3ef0*/  STL [R1+0x288], R10 ;  /* 0x0002880a01007387 */ /* 0x000fe20000100800 */
[----:B------:R-:W-:-:S02]  /*3f00*/  SEL R7, R19, R11, !P6 ;  /* 0x0000000b13077207 */ /* 0x000fc40007000000 */
[----:B------:R-:W-:Y:S01]  /*3f10*/  SEL R6, R19, R6, !P6 ;  /* 0x0000000613067207 */ /* 0x000fe20007000000 */
[----:B------:R0:W-:Y:S01]  /*3f20*/  STL [R1+0x284], R3 ;  /* 0x0002840301007387 */ /* 0x0001e20000100800 */
[----:B------:R-:W-:Y:S01]  /*3f30*/  ISETP.GT.U32.AND P1, PT, R0, R4, PT ;  /* 0x000000040000720c */ /* 0x000fe20003f24070 */
[----:B------:R-:W-:Y:S01]  /*3f40*/  @!P4 IMAD.IADD R15, R15, 0x1, -R0 ;  /* 0x000000010f0fc824 */ /* 0x000fe200078e0a00 */
[----:B0-----:R-:W-:Y:S02]  /*3f50*/  SEL R3, R19, R9, !P6 ;  /* 0x0000000913037207 */ /* 0x001fe40007000000 */
[----:B------:R-:W-:Y:S01]  /*3f60*/  ISETP.GE.AND P6, PT, R25, RZ, PT ;  /* 0x000000ff1900720c */ /* 0x000fe20003fc6270 */
[----:B------:R-:W-:-:S08]  /*3f70*/  IMAD.MOV.U32 R11, RZ, RZ, R15 ;  /* 0x000000ffff0b7224 */ /* 0x000fd000078e000f */
[----:B------:R-:W-:-:S04]  /*3f80*/  @!P1 IMAD.IADD R4, R4, 0x1, -R0 ;  /* 0x0000000104049824 */ /* 0x000fc800078e0a00 */
[----:B------:R-:W-:Y:S02]  /*3f90*/  IMAD.MOV.U32 R14, RZ, RZ, R4 ;  /* 0x000000ffff0e7224 */ /* 0x000fe400078e0004 */
[----:B------:R-:W-:Y:S01]  /*3fa0*/  @!P6 IMAD.MOV R11, RZ, RZ, -R11 ;  /* 0x000000ffff0be224 */ /* 0x000fe200078e0a0b */
[----:B------:R-:W-:Y:S01]  /*3fb0*/  STL [R1+0x280], R7 ;  /* 0x0002800701007387 */ /* 0x000fe20000100800 */
[----:B------:R-:W-:-:S03]  /*3fc0*/  @!P3 IMAD.MOV R14, RZ, RZ, -R14 ;  /* 0x000000ffff0eb224 */ /* 0x000fc600078e0a0e */
[----:B------:R0:W-:Y:S04]  /*3fd0*/  STL [R1+0x27c], R6 ;  /* 0x00027c0601007387 */ /* 0x0001e80000100800 */
[----:B------:R1:W-:Y:S04]  /*3fe0*/  STL [R1+0x278], R3 ;  /* 0x0002780301007387 */ /* 0x0003e80000100800 */
[----:B------:R-:W4:Y:S04]  /*3ff0*/  LDL.LU R24, [R1+0x4f8] ;  /* 0x0004f80001187983 */ /* 0x000f280000300800 */
[----:B------:R-:W-:Y:S04]  /*4000*/  STL [R1+0x30d0], R11 ;  /* 0x0030d00b01007387 */ /* 0x000fe80000100800 */
[----:B------:R-:W-:Y:S01]  /*4010*/  STL [R1+0x30d4], R14 ;  /* 0x0030d40e01007387 */ /* 0x000fe20000100800 */
[----:B------:R-:W-:-:S04]  /*4020*/  IMAD.HI.U32 R18, R17, R8, RZ ;  /* 0x0000000811127227 */ /* 0x000fc800078e00ff */
[----:B------:R-:W-:-:S04]  /*4030*/  IMAD.MOV R18, RZ, RZ, -R18 ;  /* 0x000000ffff127224 */ /* 0x000fc800078e0a12 */
[----:B------:R-:W-:Y:S01]  /*4040*/  IMAD R8, R0, R18, R8 ;  /* 0x0000001200087224 */ /* 0x000fe200078e0208 */
[----:B--2---:R-:W-:Y:S02]  /*4050*/  IABS R16, R21 ;  /* 0x0000001500107213 */ /* 0x004fe40000000000 */
[----:B---3--:R-:W-:-:S05]  /*4060*/  IABS R20, R26 ;  /* 0x0000001a00147213 */ /* 0x008fca0000000000 */
[----:B------:R-:W-:Y:S02]  /*4070*/  IMAD.MOV.U32 R2, RZ, RZ, R20 ;  /* 0x000000ffff027224 */ /* 0x000fe400078e0014 */
[----:B------:R-:W-:-:S04]  /*4080*/  IMAD.HI.U32 R20, R17, R16, RZ ;  /* 0x0000001011147227 */ /* 0x000fc800078e00ff */
[----:B------:R-:W-:-:S04]  /*4090*/  IMAD.MOV R20, RZ, RZ, -R20 ;  /* 0x000000ffff147224 */ /* 0x000fc800078e0a14 */
[----:B------:R-:W-:-:S05]  /*40a0*/  IMAD R16, R0, R20, R16 ;  /* 0x0000001400107224 */ /* 0x000fca00078e0210 */
[----:B------:R-:W-:Y:S01]  /*40b0*/  ISETP.GT.U32.AND P6, PT, R0, R16, PT ;  /* 0x000000100000720c */ /* 0x000fe20003fc4070 */
[----:B0-----:R-:W-:-:S12]  /*40c0*/  IMAD.HI.U32 R6, R17, R2, RZ ;  /* 0x0000000211067227 */ /* 0x001fd800078e00ff */
[----:B------:R-:W-:Y:S01]  /*40d0*/  @!P6 IMAD.IADD R16, R16, 0x1, -R0 ;  /* 0x000000011010e824 */ /* 0x000fe200078e0a00 */
[----:B------:R-:W-:Y:S02]  /*40e0*/  ISETP.GE.AND P6, PT, R21, RZ, PT ;  /* 0x000000ff1500720c */ /* 0x000fe40003fc6270 */
[----:B------:R-:W2:Y:S01]  /*40f0*/  LDL.LU R21, [R1+0x4fc] ;  /* 0x0004fc0001157983 */ /* 0x000ea20000300800 */
[----:B------:R-:W-:-:S04]  /*4100*/  IMAD.MOV R6, RZ, RZ, -R6 ;  /* 0x000000ffff067224 */ /* 0x000fc800078e0a06 */
[----:B------:R-:W-:-:S05]  /*4110*/  IMAD R6, R0, R6, R2 ;  /* 0x0000000600067224 */ /* 0x000fca00078e0202 */
[----:B------:R-:W-:Y:S02]  /*4120*/  ISETP.GT.U32.AND P1, PT, R0, R6, PT ;  /* 0x000000060000720c */ /* 0x000fe40003f24070 */
[----:B----4-:R-:W-:-:S11]  /*4130*/  IABS R18, R22 ;  /* 0x0000001600127213 */ /* 0x010fd60000000000 */
[----:B------:R-:W-:Y:S01]  /*4140*/  @!P1 IMAD.IADD R6, R6, 0x1, -R0 ;  /* 0x0000000106069824 */ /* 0x000fe200078e0a00 */
[----:B------:R-:W-:Y:S02]  /*4150*/  ISETP.GE.AND P1, PT, R22, RZ, PT ;  /* 0x000000ff1600720c */ /* 0x000fe40003f26270 */
[----:B------:R-:W3:Y:S01]  /*4160*/  LDL.LU R22, [R1+0x500] ;  /* 0x0005000001167983 */ /* 0x000ee20000300800 */
[C---:B------:R-:W-:Y:S02]  /*4170*/  ISETP.GT.U32.AND P5, PT, R0.reuse, R5, PT ;  /* 0x000000050000720c */ /* 0x040fe40003fa4070 */
[----:B------:R-:W-:-:S11]  /*4180*/  ISETP.GT.U32.AND P4, PT, R0, R8, PT ;  /* 0x000000080000720c */ /* 0x000fd60003f84070 */
[--C-:B------:R-:W-:Y:S02]  /*4190*/  @!P5 IMAD.IADD R5, R5, 0x1, -R0.reuse ;  /* 0x000000010505d824 */ /* 0x100fe400078e0a00 */
[----:B------:R-:W-:-:S03]  /*41a0*/  @!P4 IMAD.IADD R8, R8, 0x1, -R0 ;  /* 0x000000010808c824 */ /* 0x000fc600078e0a00 */
[C---:B------:R-:W-:Y:S02]  /*41b0*/  ISETP.GT.U32.AND P5, PT, R0.reuse, R5, PT ;  /* 0x000000050000720c */ /* 0x040fe40003fa4070 */
[----:B------:R-:W-:Y:S01]  /*41c0*/  ISETP.GT.U32.AND P4, PT, R0, R8, PT ;  /* 0x000000080000720c */ /* 0x000fe20003f84070 */
[----:B------:R-:W-:-:S04]  /*41d0*/  IMAD.HI.U32 R7, R17, R18, RZ ;  /* 0x0000001211077227 */ /* 0x000fc800078e00ff */
[----:B------:R-:W-:-:S06]  /*41e0*/  IMAD.MOV R7, RZ, RZ, -R7 ;  /* 0x000000ffff077224 */ /* 0x000fcc00078e0a07 */
[----:B------:R-:W-:-:S04]  /*41f0*/  @!P5 IMAD.IADD R5, R5, 0x1, -R0 ;  /* 0x000000010505d824 */ /* 0x000fc800078e0a00 */
[----:B------:R-:W-:Y:S02]  /*4200*/  @!P0 IMAD.MOV R5, RZ, RZ, -R5 ;  /* 0x000000ffff058224 */ /* 0x000fe400078e0a05 */
[----:B------:R-:W-:Y:S01]  /*4210*/  IMAD R2, R0, R7, R18 ;  /* 0x0000000700027224 */ /* 0x000fe200078e0212 */
[----:B------:R-:W-:Y:S01]  /*4220*/  IABS R18, R27 ;  /* 0x0000001b00127213 */ /* 0x000fe20000000000 */
[----:B------:R-:W-:Y:S01]  /*4230*/  @!P4 IMAD.IADD R8, R8, 0x1, -R0 ;  /* 0x000000010808c824 */ /* 0x000fe200078e0a00 */
[----:B------:R-:W-:Y:S01]  /*4240*/  ISETP.GE.AND P4, PT, R26, RZ, PT ;  /* 0x000000ff1a00720c */ /* 0x000fe20003f86270 */
[----:B------:R0:W-:Y:S01]  /*4250*/  STL [R1+0x30d8], R5 ;  /* 0x0030d80501007387 */ /* 0x0001e20000100800 */
[----:B------:R-:W-:-:S03]  /*4260*/  ISETP.GT.U32.AND P3, PT, R0, R16, PT ;  /* 0x000000100000720c */ /* 0x000fc60003f64070 */
[----:B------:R-:W4:Y:S01]  /*4270*/  LDL.LU R26, [R1+0x504] ;  /* 0x00050400011a7983 */ /* 0x000f220000300800 */
[----:B------:R-:W-:-:S03]  /*4280*/  IMAD.HI.U32 R7, R17, R18, RZ ;  /* 0x0000001211077227 */ /* 0x000fc600078e00ff */
[----:B-1----:R-:W4:Y:S01]  /*4290*/  LDL.LU R3, [R1+0x508] ;  /* 0x0005080001037983 */ /* 0x002f220000300800 */
[----:B------:R-:W-:Y:S02]  /*42a0*/  IABS R12, R28 ;  /* 0x0000001c000c7213 */ /* 0x000fe40000000000 */
[----:B------:R-:W-:Y:S01]  /*42b0*/  ISETP.GT.U32.AND P0, PT, R0, R6, PT ;  /* 0x000000060000720c */ /* 0x000fe20003f04070 */
[----:B------:R-:W4:Y:S01]  /*42c0*/  LDL.LU R25, [R1+0x50c] ;  /* 0x00050c0001197983 */ /* 0x000f220000300800 */
[----:B------:R-:W-:Y:S02]  /*42d0*/  IMAD.MOV R7, RZ, RZ, -R7 ;  /* 0x000000ffff077224 */ /* 0x000fe400078e0a07 */
[----:B------:R-:W-:-:S04]  /*42e0*/  IMAD.HI.U32 R4, R17, R12, RZ ;  /* 0x0000000c11047227 */ /* 0x000fc800078e00ff */
[----:B------:R-:W-:Y:S02]  /*42f0*/  IMAD R18, R0, R7, R18 ;  /* 0x0000000700127224 */ /* 0x000fe400078e0212 */
[----:B------:R-:W-:Y:S02]  /*4300*/  IMAD.MOV.U32 R7, RZ, RZ, R8 ;  /* 0x000000ffff077224 */ /* 0x000fe400078e0008 */
[----:B------:R-:W-:Y:S02]  /*4310*/  IMAD.MOV R4, RZ, RZ, -R4 ;  /* 0x000000ffff047224 */ /* 0x000fe400078e0a04 */
[----:B------:R-:W-:Y:S01]  /*4320*/  @!P3 IMAD.IADD R16, R16, 0x1, -R0 ;  /* 0x000000011010b824 */ /* 0x000fe200078e0a00 */
[C---:B------:R-:W-:Y:S01]  /*4330*/  ISETP.GT.U32.AND P3, PT, R0.reuse, R18, PT ;  /* 0x000000120000720c */ /* 0x040fe20003f64070 */
[----:B------:R-:W-:Y:S01]  /*4340*/  @!P2 IMAD.MOV R7, RZ, RZ, -R7 ;  /* 0x000000ffff07a224 */ /* 0x000fe200078e0a07 */
[----:B------:R-:W-:Y:S01]  /*4350*/  ISETP.GE.AND P2, PT, R27, RZ, PT ;  /* 0x000000ff1b00720c */ /* 0x000fe20003f46270 */
[----:B------:R-:W-:Y:S01]  /*4360*/  IMAD R12, R0, R4, R12 ;  /* 0x00000004000c7224 */ /* 0x000fe200078e020c */
[----:B------:R-:W4:Y:S01]  /*4370*/  LDL.LU R27, [R1+0x510] ;  /* 0x00051000011b7983 */ /* 0x000f220000300800 */
[----:B------:R-:W-:-:S02]  /*4380*/  IMAD.MOV.U32 R9, RZ, RZ, R16 ;  /* 0x000000ffff097224 */ /* 0x000fc400078e0010 */
[----:B------:R-:W-:Y:S01]  /*4390*/  @!P0 IMAD.IADD R6, R6, 0x1, -R0 ;  /* 0x0000000106068824 */ /* 0x000fe200078e0a00 */
[C---:B------:R-:W-:Y:S01]  /*43a0*/  ISETP.GT.U32.AND P5, PT, R0.reuse, R2, PT ;  /* 0x000000020000720c */ /* 0x040fe20003fa4070 */
[----:B------:R-:W-:Y:S01]  /*43b0*/  @!P6 IMAD.MOV R9, RZ, RZ, -R9 ;  /* 0x000000ffff09e224 */ /* 0x000fe200078e0a09 */
[----:B------:R-:W-:Y:S01]  /*43c0*/  ISETP.GT.U32.AND P6, PT, R0, R12, PT ;  /* 0x0000000c0000720c */ /* 0x000fe20003fc4070 */
[----:B0-----:R-:W-:-:S04]  /*43d0*/  IMAD.MOV.U32 R5, RZ, RZ, R6 ;  /* 0x000000ffff057224 */ /* 0x001fc800078e0006 */
[----:B------:R-:W-:Y:S01]  /*43e0*/  @!P4 IMAD.MOV R5, RZ, RZ, -R5 ;  /* 0x000000ffff05c224 */ /* 0x000fe200078e0a05 */
[----:B------:R3:W-:Y:S01]  /*43f0*/  STL [R1+0x38], R9 ;  /* 0x0000380901007387 */ /* 0x0007e20000100800 */
[----:B------:R-:W-:-:S03]  /*4400*/  @!P3 IMAD.IADD R18, R18, 0x1, -R0 ;  /* 0x000000011212b824 */ /* 0x000fc600078e0a00 */
[----:B------:R-:W-:Y:S01]  /*4410*/  STL [R1+0x40], R5 ;  /* 0x0000400501007387 */ /* 0x000fe20000100800 */
[--C-:B------:R-:W-:Y:S02]  /*4420*/  @!P5 IMAD.IADD R2, R2, 0x1, -R0.reuse ;  /* 0x000000010202d824 */ /* 0x100fe400078e0a00 */
[----:B------:R-:W-:Y:S01]  /*4430*/  @!P6 IMAD.IADD R12, R12, 0x1, -R0 ;  /* 0x000000010c0ce824 */ /* 0x000fe200078e0a00 */
[C---:B------:R-:W-:Y:S02]  /*4440*/  ISETP.GT.U32.AND P6, PT, R0.reuse, R18, PT ;  /* 0x000000120000720c */ /* 0x040fe40003fc4070 */
[----:B------:R-:W-:-:S11]  /*4450*/  ISETP.GT.U32.AND P5, PT, R0, R2, PT ;  /* 0x000000020000720c */ /* 0x000fd60003fa4070 */
[--C-:B------:R-:W-:Y:S02]  /*4460*/  @!P6 IMAD.IADD R18, R18, 0x1, -R0.reuse ;  /* 0x000000011212e824 */ /* 0x100fe400078e0a00 */
[----:B------:R-:W-:Y:S02]  /*4470*/  @!P5 IMAD.IADD R2, R2, 0x1, -R0 ;  /* 0x000000010202d824 */ /* 0x000fe400078e0a00 */
[----:B------:R-:W-:Y:S02]  /*4480*/  IMAD.MOV.U32 R11, RZ, RZ, R18 ;  /* 0x000000ffff0b7224 */ /* 0x000fe400078e0012 */
[----:B------:R-:W-:Y:S02]  /*4490*/  @!P1 IMAD.MOV R2, RZ, RZ, -R2 ;  /* 0x000000ffff029224 */ /* 0x000fe400078e0a02 */
[----:B------:R-:W-:Y:S01]  /*44a0*/  @!P2 IMAD.MOV R11, RZ, RZ, -R11 ;  /* 0x000000ffff0ba224 */ /* 0x000fe200078e0a0b */
[----:B--2---:R-:W-:Y:S02]  /*44b0*/  IABS R4, R21 ;  /* 0x0000001500047213 */ /* 0x004fe40000000000 */
[----:B------:R-:W-:-:S02]  /*44c0*/  ISETP.GE.AND P3, PT, R21, RZ, PT ;  /* 0x000000ff1500720c */ /* 0x000fc40003f66270 */
[----:B------:R-:W2:Y:S04]  /*44d0*/  LDL.LU R21, [R1+0x514] ;  /* 0x0005140001157983 */ /* 0x000ea80000300800 */
[----:B------:R0:W-:Y:S04]  /*44e0*/  STL [R1+0x48], R2 ;  /* 0x0000480201007387 */ /* 0x0001e80000100800 */
[----:B------:R1:W-:Y:S01]  /*44f0*/  STL [R1+0x44], R11 ;  /* 0x0000440b01007387 */ /* 0x0003e20000100800 */
[----:B---3--:R-:W-:Y:S02]  /*4500*/  IABS R9, R22 ;  /* 0x0000001600097213 */ /* 0x008fe40000000000 */
[----:B------:R-:W-:-:S02]  /*4510*/  ISETP.GE.AND P1, PT, R22, RZ, PT ;  /* 0x000000ff1600720c */ /* 0x000fc40003f26270 */
[----:B------:R-:W3:Y:S01]  /*4520*/  LDL.LU R22, [R1+0x518] ;  /* 0x0005180001167983 */ /* 0x000ee20000300800 */
[----:B------:R-:W-:Y:S01]  /*4530*/  IABS R8, R24 ;  /* 0x0000001800087213 */ /* 0x000fe20000000000 */
[----:B------:R-:W-:Y:S01]  /*4540*/  IMAD.HI.U32 R10, R17, R4, RZ ;  /* 0x00000004110a7227 */ /* 0x000fe200078e00ff */
[----:B------:R-:W-:-:S03]  /*4550*/  ISETP.GT.U32.AND P4, PT, R0, R12, PT ;  /* 0x0000000c0000720c */ /* 0x000fc60003f84070 */
[----:B------:R-:W-:-:S04]  /*4560*/  IMAD.HI.U32 R13, R17, R8, RZ ;  /* 0x00000008110d7227 */ /* 0x000fc800078e00ff */
[----:B------:R-:W-:Y:S02]  /*4570*/  IMAD.MOV R13, RZ, RZ, -R13 ;  /* 0x000000ffff0d7224 */ /* 0x000fe400078e0a0d */
[----:B------:R-:W-:Y:S02]  /*4580*/  IMAD.MOV R10, RZ, RZ, -R10 ;  /* 0x000000ffff0a7224 */ /* 0x000fe400078e0a0a */
[C---:B------:R-:W-:Y:S02]  /*4590*/  IMAD R8, R0.reuse, R13, R8 ;  /* 0x0000000d00087224 */ /* 0x040fe400078e0208 */
[----:B------:R-:W-:-:S03]  /*45a0*/  IMAD R6, R0, R10, R4 ;  /* 0x0000000a00067224 */ /* 0x000fc600078e0204 */
[----:B------:R-:W-:Y:S01]  /*45b0*/  ISETP.GT.U32.AND P6, PT, R0, R8, PT ;  /* 0x000000080000720c */ /* 0x000fe20003fc4070 */
[----:B------:R-:W-:Y:S01]  /*45c0*/  @!P4 IMAD.IADD R12, R12, 0x1, -R0 ;  /* 0x000000010c0cc824 */ /* 0x000fe200078e0a00 */
[----:B------:R-:W-:Y:S01]  /*45d0*/  ISETP.GT.U32.AND P4, PT, R0, R6, PT ;  /* 0x000000060000720c */ /* 0x000fe20003f84070 */
[----:B0-----:R-:W-:-:S10]  /*45e0*/  IMAD.MOV.U32 R2, RZ, RZ, R9 ;  /* 0x000000ffff027224 */ /* 0x001fd400078e0009 */
[--C-:B------:R-:W-:Y:S02]  /*45f0*/  @!P6 IMAD.IADD R8, R8, 0x1, -R0.reuse ;  /* 0x000000010808e824 */ /* 0x100fe400078e0a00 */
[----:B------:R-:W-:-:S03]  /*4600*/  @!P4 IMAD.IADD R6, R6, 0x1, -R0 ;  /* 0x000000010606c824 */ /* 0x000fc600078e0a00 */
[C---:B------:R-:W-:Y:S02]  /*4610*/  ISETP.GT.U32.AND P4, PT, R0.reuse, R8, PT ;  /* 0x000000080000720c */ /* 0x040fe40003f84070 */
[----:B------:R-:W-:Y:S01]  /*4620*/  ISETP.GT.U32.AND P2, PT, R0, R6, PT ;  /* 0x000000060000720c */ /* 0x000fe20003f44070 */
[----:B------:R-:W-:Y:S01]  /*4630*/  IMAD.HI.U32 R9, R17, R2, RZ ;  /* 0x0000000211097227 */ /* 0x000fe200078e00ff */
[----:B----4-:R-:W-:Y:S02]  /*4640*/  IABS R16, R3 ;  /* 0x0000000300107213 */ /* 0x010fe40000000000 */
[----:B------:R-:W-:-:S03]  /*4650*/  IABS R15, R25 ;  /* 0x00000019000f7213 */ /* 0x000fc60000000000 */
[----:B------:R-:W-:Y:S01]  /*4660*/  IMAD.HI.U32 R19, R17, R16, RZ ;  /* 0x0000001011137227 */ /* 0x000fe200078e00ff */
[----:B------:R-:W-:-:S03]  /*4670*/  ISETP.GE.AND P5, PT, R24, RZ, PT ;  /* 0x000000ff1800720c */ /* 0x000fc60003fa6270 */
[----:B------:R-:W-:Y:S02]  /*4680*/  IMAD.MOV.U32 R5, RZ, RZ, R12 ;  /* 0x000000ffff057224 */ /* 0x000fe400078e000c */
[----:B------:R-:W-:-:S04]  /*4690*/  IMAD.HI.U32 R10, R17, R15, RZ ;  /* 0x0000000f110a7227 */ /* 0x000fc800078e00ff */
[----:B------:R-:W-:Y:S02]  /*46a0*/  IMAD.MOV R12, RZ, RZ, -R19 ;  /* 0x000000ffff0c7224 */ /* 0x000fe400078e0a13 */
[----:B------:R-:W-:Y:S01]  /*46b0*/  IMAD.MOV R9, RZ, RZ, -R9 ;  /* 0x000000ffff097224 */ /* 0x000fe200078e0a09 */
[----:B------:R-:W-:Y:S01]  /*46c0*/  IABS R4, R26 ;  /* 0x0000001a00047213 */ /* 0x000fe20000000000 */
[----:B------:R-:W-:Y:S02]  /*46d0*/  IMAD.MOV R10, RZ, RZ, -R10 ;  /* 0x000000ffff0a7224 */ /* 0x000fe400078e0a0a */
[----:B------:R-:W-:Y:S02]  /*46e0*/  IMAD R16, R0, R12, R16 ;  /* 0x0000000c00107224 */ /* 0x000fe400078e0210 */
[----:B------:R-:W-:Y:S02]  /*46f0*/  @!P4 IMAD.IADD R8, R8, 0x1, -R0 ;  /* 0x000000010808c824 */ /* 0x000fe400078e0a00 */
[C---:B------:R-:W-:Y:S01]  /*4700*/  IMAD R2, R0.reuse, R9, R2 ;  /* 0x0000000900027224 */ /* 0x040fe200078e0202 */
[----:B------:R-:W-:Y:S01]  /*4710*/  IABS R13, R27 ;  /* 0x0000001b000d7213 */ /* 0x000fe20000000000 */
[----:B------:R-:W-:-:S02]  /*4720*/  IMAD R15, R0, R10, R15 ;  /* 0x0000000a000f7224 */ /* 0x000fc400078e020f */
[----:B------:R-:W-:Y:S01]  /*4730*/  @!P2 IMAD.IADD R6, R6, 0x1, -R0 ;  /* 0x000000010606a824 */ /* 0x000fe200078e0a00 */
[C---:B------:R-:W-:Y:S01]  /*4740*/  ISETP.GT.U32.AND P2, PT, R0.reuse, R16, PT ;  /* 0x000000100000720c */ /* 0x040fe20003f44070 */
[----:B-1----:R-:W-:Y:S01]  /*4750*/  IMAD.MOV.U32 R11, RZ, RZ, R8 ;  /* 0x000000ffff0b7224 */ /* 0x002fe200078e0008 */
[----:B------:R-:W-:Y:S01]  /*4760*/  ISETP.GT.U32.AND P6, PT, R0, R2, PT ;  /* 0x000000020000720c */ /* 0x000fe20003fc4070 */
[----:B------:R-:W-:-:S04]  /*4770*/  IMAD.HI.U32 R20, R17, R4, RZ ;  /* 0x0000000411147227 */ /* 0x000fc800078e00ff */
[----:B------:R-:W-:Y:S01]  /*4780*/  @!P5 IMAD.MOV R11, RZ, RZ, -R11 ;  /* 0x000000ffff0bd224 */ /* 0x000fe200078e0a0b */
[----:B------:R-:W-:Y:S01]  /*4790*/  ISETP.GT.U32.AND P5, PT, R0, R15, PT ;  /* 0x0000000f0000720c */ /* 0x000fe20003fa4070 */
[----:B------:R-:W-:Y:S02]  /*47a0*/  IMAD.MOV R18, RZ, RZ, -R20 ;  /* 0x000000ffff127224 */ /* 0x000fe400078e0a14 */
[----:B------:R-:W-:Y:S01]  /*47b0*/  IMAD.HI.U32 R9, R17, R13, RZ ;  /* 0x0000000d11097227 */ /* 0x000fe200078e00ff */
[----:B------:R-:W-:-:S03]  /*47c0*/  ISETP.GE.AND P0, PT, R28, RZ, PT ;  /* 0x000000ff1c00720c */ /* 0x000fc60003f06270 */
[----:B------:R-:W-:Y:S02]  /*47d0*/  IMAD R4, R0, R18, R4 ;  /* 0x0000001200047224 */ /* 0x000fe400078e0204 */
[----:B------:R-:W-:Y:S02]  /*47e0*/  IMAD.MOV R9, RZ, RZ, -R9 ;  /* 0x000000ffff097224 */ /* 0x000fe400078e0a09 */
[--C-:B------:R-:W-:Y:S01]  /*47f0*/  @!P2 IMAD.IADD R16, R16, 0x1, -R0.reuse ;  /* 0x000000011010a824 */ /* 0x100fe200078e0a00 */
[C---:B------:R-:W-:Y:S01]  /*4800*/  ISETP.GT.U32.AND P4, PT, R0.reuse, R4, PT ;  /* 0x000000040000720c */ /* 0x040fe20003f84070 */
[----:B------:R-:W-:Y:S02]  /*4810*/  IMAD R13, R0, R9, R13 ;  /* 0x00000009000d7224 */ /* 0x000fe400078e020d */
[--C-:B------:R-:W-:Y:S02]  /*4820*/  @!P6 IMAD.IADD R2, R2, 0x1, -R0.reuse ;  /* 0x000000010202e824 */ /* 0x100fe400078e0a00 */
[----:B------:R-:W-:Y:S01]  /*4830*/  @!P5 IMAD.IADD R15, R15, 0x1, -R0 ;  /* 0x000000010f0fd824 */ /* 0x000fe200078e0a00 */
[----:B------:R-:W-:-:S02]  /*4840*/  ISETP.GT.U32.AND P5, PT, R0, R16, PT ;  /* 0x000000100000720c */ /* 0x000fc40003fa4070 */
[----:B------:R-:W-:Y:S01]  /*4850*/  ISETP.GT.U32.AND P6, PT, R0, R2, PT ;  /* 0x000000020000720c */ /* 0x000fe20003fc4070 */
[----:B------:R-:W-:-:S04]  /*4860*/  @!P0 IMAD.MOV R5, RZ, RZ, -R5 ;  /* 0x000000ffff058224 */ /* 0x000fc800078e0a05 */
[--C-:B------:R-:W-:Y:S01]  /*4870*/  @!P4 IMAD.IADD R4, R4, 0x1, -R0.reuse ;  /* 0x000000010404c824 */ /* 0x100fe200078e0a00 */
[----:B------:R0:W-:Y:S04]  /*4880*/  STL [R1+0x3c], R5 ;  /* 0x00003c0501007387 */ /* 0x0001e80000100800 */
[----:B------:R-:W-:Y:S01]  /*4890*/  ISETP.GT.U32.AND P2, PT, R0, R4, PT ;  /* 0x000000040000720c */ /* 0x000fe20003f44070 */
[--C-:B------:R-:W-:Y:S01]  /*48a0*/  @!P5 IMAD.IADD R16, R16, 0x1, -R0.reuse ;  /* 0x000000011010d824 */ /* 0x100fe200078e0a00 */
[----:B------:R-:W4:Y:S01]  /*48b0*/  LDL.LU R28, [R1+0x51c] ;  /* 0x00051c00011c7983 */ /* 0x000f220000300800 */
[----:B------:R-:W-:Y:S02]  /*48c0*/  @!P6 IMAD.IADD R2, R2, 0x1, -R0 ;  /* 0x000000010202e824 */ /* 0x000fe400078e0a00 */
[----:B0-----:R-:W-:Y:S01]  /*48d0*/  IMAD.MOV.U32 R5, RZ, RZ, R6 ;  /* 0x000000ffff057224 */ /* 0x001fe200078e0006 */
[----:B------:R-:W-:Y:S01]  /*48e0*/  ISETP.GE.AND P0, PT, R26, RZ, PT ;  /* 0x000000ff1a00720c */ /* 0x000fe20003f06270 */
[----:B------:R-:W4:Y:S02]  /*48f0*/  LDL.LU R24, [R1+0x630] ;  /* 0x0006300001187983 */ /* 0x000f240000300800 */
[----:B------:R-:W-:Y:S01]  /*4900*/  @!P3 IMAD.MOV R5, RZ, RZ, -R5 ;  /* 0x000000ffff05b224 */ /* 0x000fe200078e0a05 */
[----:B------:R-:W-:Y:S01]  /*4910*/  ISETP.GE.AND P3, PT, R3, RZ, PT ;  /* 0x000000ff0300720c */ /* 0x000fe20003f66270 */
[----:B------:R-:W-:Y:S01]  /*4920*/  IMAD.MOV.U32 R3, RZ, RZ, R2 ;  /* 0x000000ffff037224 */ /* 0x000fe200078e0002 */
[----:B------:R-:W4:Y:S03]  /*4930*/  LDL.LU R26, [R1+0x634] ;  /* 0x00063400011a7983 */ /* 0x000f260000300800 */
[----:B------:R-:W-:Y:S01]  /*4940*/  @!P1 IMAD.MOV R3, RZ, RZ, -R3 ;  /* 0x000000ffff039224 */ /* 0x000fe200078e0a03 */
[----:B------:R-:W-:Y:S01]  /*4950*/  STL [R1+0x10], R11 ;  /* 0x0000100b01007387 */ /* 0x000fe20000100800 */
[----:B------:R-:W-:Y:S01]  /*4960*/  @!P2 IMAD.IADD R4, R4, 0x1, -R0 ;  /* 0x000000010404a824 */ /* 0x000fe200078e0a00 */
[----:B------:R-:W-:-:S02]  /*4970*/  ISETP.GE.AND P2, PT, R27, RZ, PT ;  /* 0x000000ff1b00720c */ /* 0x000fc40003f46270 */
[----:B------:R-:W-:Y:S04]  /*4980*/  STL [R1+0x20], R5 ;  /* 0x0000200501007387 */ /* 0x000fe80000100800 */
[----:B------:R0:W-:Y:S04]  /*4990*/  STL [R1+0x30], R3 ;  /* 0x0000300301007387 */ /* 0x0001e80000100800 */
[----:B------:R-:W4:Y:S01]  /*49a0*/  LDL.LU R27, [R1+0x638] ;  /* 0x00063800011b7983 */ /* 0x000f220000300800 */
[----:B--2---:R-:W-:-:S05]  /*49b0*/  IABS R9, R21 ;  /* 0x0000001500097213 */ /* 0x004fca0000000000 */
[----:B------:R-:W-:-:S04]  /*49c0*/  IMAD.HI.U32 R8, R17, R9, RZ ;  /* 0x0000000911087227 */ /* 0x000fc800078e00ff */
[----:B------:R-:W-:-:S04]  /*49d0*/  IMAD.MOV R8, RZ, RZ, -R8 ;  /* 0x000000ffff087224 */ /* 0x000fc800078e0a08 */
[----:B------:R-:W-:-:S05]  /*49e0*/  IMAD R9, R0, R8, R9 ;  /* 0x0000000800097224 */ /* 0x000fca00078e0209 */
[----:B------:R-:W-:Y:S02]  /*49f0*/  ISETP.GT.U32.AND P5, PT, R0, R9, PT ;  /* 0x000000090000720c */ /* 0x000fe40003fa4070 */
[----:B---3--:R-:W-:-:S11]  /*4a00*/  IABS R6, R22 ;  /* 0x0000001600067213 */ /* 0x008fd60000000000 */
[----:B------:R-:W-:Y:S01]  /*4a10*/  @!P5 IMAD.IADD R9, R9, 0x1, -R0 ;  /* 0x000000010909d824 */ /* 0x000fe200078e0a00 */
[----:B------:R-:W-:Y:S02]  /*4a20*/  ISETP.GE.AND P5, PT, R22, RZ, PT ;  /* 0x000000ff1600720c */ /* 0x000fe40003fa6270 */
[----:B------:R-:W2:Y:S01]  /*4a30*/  LDL.LU R22, [R1+0x63c] ;  /* 0x00063c0001167983 */ /* 0x000ea20000300800 */
[----:B------:R-:W-:Y:S01]  /*4a40*/  ISETP.GT.U32.AND P6, PT, R0, R13, PT ;  /* 0x0000000d0000720c */ /* 0x000fe20003fc4070 */
[----:B------:R-:W-:-:S04]  /*4a50*/  IMAD.HI.U32 R2, R17, R6, RZ ;  /* 0x0000000611027227 */ /* 0x000fc800078e00ff */
[----:B------:R-:W-:-:S08]  /*4a60*/  IMAD.MOV R2, RZ, RZ, -R2 ;  /* 0x000000ffff027224 */ /* 0x000fd000078e0a02 */
[----:B------:R-:W-:Y:S01]  /*4a70*/  @!P6 IMAD.IADD R13, R13, 0x1, -R0 ;  /* 0x000000010d0de824 */ /* 0x000fe200078e0a00 */
[C---:B------:R-:W-:Y:S01]  /*4a80*/  ISETP.GT.U32.AND P6, PT, R0.reuse, R15, PT ;  /* 0x0000000f0000720c */ /* 0x040fe20003fc4070 */
[----:B------:R-:W-:-:S03]  /*4a90*/  IMAD R2, R0, R2, R6 ;  /* 0x0000000200027224 */ /* 0x000fc600078e0206 */
[----:B------:R-:W-:Y:S01]  /*4aa0*/  ISETP.GT.U32.AND P1, PT, R0, R13, PT ;  /* 0x0000000d0000720c */ /* 0x000fe20003f24070 */
[----:B0-----:R-:W-:-:S08]  /*4ab0*/  IMAD.MOV.U32 R3, RZ, RZ, R4 ;  /* 0x000000ffff037224 */ /* 0x001fd000078e0004 */
[--C-:B------:R-:W-:Y:S01]  /*4ac0*/  @!P6 IMAD.IADD R15, R15, 0x1, -R0.reuse ;  /* 0x000000010f0fe824 */ /* 0x100fe200078e0a00 */
[----:B------:R-:W-:Y:S01]  /*4ad0*/  ISETP.GT.U32.AND P6, PT, R0, R2, PT ;  /* 0x000000020000720c */ /* 0x000fe20003fc4070 */
[----:B------:R-:W-:Y:S02]  /*4ae0*/  @!P0 IMAD.MOV R3, RZ, RZ, -R3 ;  /* 0x000000ffff038224 */ /* 0x000fe400078e0a03 */
[----:B------:R-:W-:Y:S01]  /*4af0*/  @!P1 IMAD.IADD R13, R13, 0x1, -R0 ;  /* 0x000000010d0d9824 */ /* 0x000fe200078e0a00 */
[----:B------:R-:W-:Y:S02]  /*4b00*/  ISETP.GE.AND P1, PT, R21, RZ, PT ;  /* 0x000000ff1500720c */ /* 0x000fe40003f26270 */
[----:B------:R0:W-:Y:S01]  /*4b10*/  STL [R1+0x24], R3 ;  /* 0x0000240301007387 */ /* 0x0001e20000100800 */
[----:B------:R-:W-:-:S03]  /*4b20*/  ISETP.GE.AND P4, PT, R25, RZ, PT ;  /* 0x000000ff1900720c */ /* 0x000fc60003f86270 */
[----:B------:R-:W3:Y:S03]  /*4b30*/  LDL.LU R21, [R1+0x660] ;  /* 0x0006600001157983 */ /* 0x000ee60000300800 */
[----:B------:R-:W-:Y:S01]  /*4b40*/  @!P6 IMAD.IADD R2, R2, 0x1, -R0 ;  /* 0x000000010202e824 */ /* 0x000fe200078e0a00 */
[C---:B------:R-:W-:Y:S01]  /*4b50*/  ISETP.GT.U32.AND P0, PT, R0.reuse, R9, PT ;  /* 0x000000090000720c */ /* 0x040fe20003f04070 */
[----:B------:R-:W3:Y:S03]  /*4b60*/  LDL.LU R29, [R1+0x664] ;  /* 0x00066400011d7983 */ /* 0x000ee60000300800 */
[----:B------:R-:W-:Y:S01]  /*4b70*/  ISETP.GT.U32.AND P6, PT, R0, R2, PT ;  /* 0x000000020000720c */ /* 0x000fe20003fc4070 */
[----:B------:R-:W3:Y:S01]  /*4b80*/  LDL.LU R25, [R1+0x668] ;  /* 0x0006680001197983 */ /* 0x000ee20000300800 */
[----:B------:R-:W-:-:S02]  /*4b90*/  IMAD.MOV.U32 R11, RZ, RZ, R16 ;  /* 0x000000ffff0b7224 */ /* 0x000fc400078e0010 */
[----:B------:R-:W-:Y:S02]  /*4ba0*/  IMAD.MOV.U32 R5, RZ, RZ, R15 ;  /* 0x000000ffff057224 */ /* 0x000fe400078e000f */
[----:B0-----:R-:W-:Y:S02]  /*4bb0*/  IMAD.MOV.U32 R3, RZ, RZ, R13 ;  /* 0x000000ffff037224 */ /* 0x001fe400078e000d */
[----:B------:R-:W-:Y:S02]  /*4bc0*/  @!P3 IMAD.MOV R11, RZ, RZ, -R11 ;  /* 0x000000ffff0bb224 */ /* 0x000fe400078e0a0b */
[----:B------:R-:W-:Y:S02]  /*4bd0*/  @!P4 IMAD.MOV R5, RZ, RZ, -R5 ;  /* 0x000000ffff05c224 */ /* 0x000fe400078e0a05 */
[----:B------:R-:W-:Y:S02]  /*4be0*/  @!P2 IMAD.MOV R3, RZ, RZ, -R3 ;  /* 0x000000ffff03a224 */ /* 0x000fe400078e0a03 */
[--C-:B------:R-:W-:Y:S01]  /*4bf0*/  @!P0 IMAD.IADD R9, R9, 0x1, -R0.reuse ;  /* 0x0000000109098824 */ /* 0x100fe200078e0a00 */
[----:B------:R-:W-:Y:S01]  /*4c00*/  STL [R1+0x28], R11 ;  /* 0x0000280b01007387 */ /* 0x000fe20000100800 */
[----:B------:R-:W-:-:S03]  /*4c10*/  @!P6 IMAD.IADD R2, R2, 0x1, -R0 ;  /* 0x000000010202e824 */ /* 0x000fc600078e0a00 */
[----:B------:R0:W-:Y:S04]  /*4c20*/  STL [R1+0x2c], R5 ;  /* 0x00002c0501007387 */ /* 0x0001e80000100800 */
[----:B------:R1:W-:Y:S01]  /*4c30*/  STL [R1+0x1b8], R3 ;  /* 0x0001b80301007387 */ /* 0x0003e20000100800 */
[----:B0-----:R-:W-:Y:S02]  /*4c40*/  IMAD.MOV.U32 R5, RZ, RZ, R9 ;  /* 0x000000ffff057224 */ /* 0x001fe400078e0009 */
[----:B-1----:R-:W-:Y:S02]  /*4c50*/  IMAD.MOV.U32 R3, RZ, RZ, R2 ;  /* 0x000000ffff037224 */ /* 0x002fe400078e0002 */
[----:B------:R-:W-:Y:S02]  /*4c60*/  @!P1 IMAD.MOV R5, RZ, RZ, -R5 ;  /* 0x000000ffff059224 */ /* 0x000fe400078e0a05 */
[----:B------:R-:W-:-:S03]  /*4c70*/  @!P5 IMAD.MOV R3, RZ, RZ, -R3 ;  /* 0x000000ffff03d224 */ /* 0x000fc600078e0a03 */
[----:B------:R-:W-:Y:S04]  /*4c80*/  STL [R1+0x1bc], R5 ;  /* 0x0001bc0501007387 */ /* 0x000fe80000100800 */
[----:B------:R0:W-:Y:S01]  /*4c90*/  STL [R1+0x1c0], R3 ;  /* 0x0001c00301007387 */ /* 0x0001e20000100800 */
[----:B----4-:R-:W-:-:S05]  /*4ca0*/  IABS R8, R28 ;  /* 0x0000001c00087213 */ /* 0x010fca0000000000 */
[----:B------:R-:W-:-:S04]  /*4cb0*/  IMAD.HI.U32 R18, R17, R8, RZ ;  /* 0x0000000811127227 */ /* 0x000fc800078e00ff */
[----:B------:R-:W-:Y:S01]  /*4cc0*/  IMAD.MOV R18, RZ, RZ, -R18 ;  /* 0x000000ffff127224 */ /* 0x000fe200078e0a12 */
[----:B------:R-:W-:-:S03]  /*4cd0*/  ISETP.GE.AND P4, PT, R28, RZ, PT ;  /* 0x000000ff1c00720c */ /* 0x000fc60003f86270 */
[----:B------:R-:W-:Y:S01]  /*4ce0*/  IMAD R8, R0, R18, R8 ;  /* 0x0000001200087224 */ /* 0x000fe200078e0208 */
[----:B------:R-:W-:Y:S02]  /*4cf0*/  ISETP.GE.AND P1, PT, R27, RZ, PT ;  /* 0x000000ff1b00720c */ /* 0x000fe40003f26270 */
[----:B------:R-:W-:Y:S02]  /*4d00*/  IABS R2, R27 ;  /* 0x0000001b00027213 */ /* 0x000fe40000000000 */
[----:B------:R-:W4:Y:S01]  /*4d10*/  LDL.LU R27, [R1+0x66c] ;  /* 0x00066c00011b7983 */ /* 0x000f220000300800 */
[----:B--2---:R-:W-:Y:S02]  /*4d20*/  ISETP.GE.AND P5, PT, R22, RZ, PT ;  /* 0x000000ff1600720c */ /* 0x004fe40003fa6270 */
[----:B------:R-:W-:Y:S02]  /*4d30*/  IABS R18, R22 ;  /* 0x0000001600127213 */ /* 0x000fe40000000000 */
[----:B------:R-:W2:Y:S04]  /*4d40*/  LDL.LU R22, [R1+0x670] ;  /* 0x0006700001167983 */ /* 0x000ea80000300800 */
[----:B------:R-:W2:Y:S01]  /*4d50*/  LDL.LU R28, [R1+0x674] ;  /* 0x00067400011c7983 */ /* 0x000ea20000300800 */
[----:B------:R-:W-:-:S02]  /*4d60*/  IABS R12, R24 ;  /* 0x00000018000c7213 */ /* 0x000fc40000000000 */
[----:B------:R-:W-:Y:S01]  /*4d70*/  ISETP.GT.U32.AND P3, PT, R0, R8, PT ;  /* 0x000000080000720c */ /* 0x000fe20003f64070 */
[----:B0-----:R-:W2:Y:S02]  /*4d80*/  LDL.LU R3, [R1+0x678] ;  /* 0x0006780001037983 */ /* 0x001ea40000300800 */
[----:B------:R-:W-:-:S04]  /*4d90*/  IMAD.HI.U32 R10, R17, R12, RZ ;  /* 0x0000000c110a7227 */ /* 0x000fc800078e00ff */
[----:B------:R-:W-:-:S04]  /*4da0*/  IMAD.MOV R10, RZ, RZ, -R10 ;  /* 0x000000ffff0a7224 */ /* 0x000fc800078e0a0a */
[----:B------:R-:W-:-:S05]  /*4db0*/  IMAD R12, R0, R10, R12 ;  /* 0x0000000a000c7224 */ /* 0x000fca00078e020c */
[----:B------:R-:W-:Y:S02]  /*4dc0*/  ISETP.GT.U32.AND P6, PT, R0, R12, PT ;  /* 0x0000000c0000720c */ /* 0x000fe40003fc4070 */
[----:B------:R-:W-:Y:S01]  /*4dd0*/  IABS R6, R26 ;  /* 0x0000001a00067213 */ /* 0x000fe20000000000 */
[----:B------:R-:W-:-:S04]  /*4de0*/  @!P3 IMAD.IADD R8, R8, 0x1, -R0 ;  /* 0x000000010808b824 */ /* 0x000fc800078e0a00 */
[----:B------:R-:W-:Y:S01]  /*4df0*/  IMAD.HI.U32 R4, R17, R6, RZ ;  /* 0x0000000611047227 */ /* 0x000fe200078e00ff */
[----:B------:R-:W-:-:S03]  /*4e00*/  ISETP.GT.U32.AND P3, PT, R0, R8, PT ;  /* 0x000000080000720c */ /* 0x000fc60003f64070 */
[----:B------:R-:W-:Y:S02]  /*4e10*/  IMAD.MOV R4, RZ, RZ, -R4 ;  /* 0x000000ffff047224 */ /* 0x000fe400078e0a04 */
[----:B------:R-:W-:Y:S02]  /*4e20*/  @!P6 IMAD.IADD R12, R12, 0x1, -R0 ;  /* 0x000000010c0ce824 */ /* 0x000fe400078e0a00 */
[C---:B------:R-:W-:Y:S02]  /*4e30*/  IMAD R6, R0.reuse, R4, R6 ;  /* 0x0000000400067224 */ /* 0x040fe400078e0206 */
[----:B------:R-:W-:Y:S01]  /*4e40*/  IMAD.HI.U32 R4, R17, R2, RZ ;  /* 0x0000000211047227 */ /* 0x000fe200078e00ff */
[----:B------:R-:W-:-:S03]  /*4e50*/  ISETP.GT.U32.AND P6, PT, R0, R12, PT ;  /* 0x0000000c0000720c */ /* 0x000fc60003fc4070 */
[----:B------:R-:W-:Y:S02]  /*4e60*/  IMAD.MOV R4, RZ, RZ, -R4 ;  /* 0x000000ffff047224 */ /* 0x000fe400078e0a04 */
[----:B------:R-:W-:Y:S01]  /*4e70*/  @!P3 IMAD.IADD R8, R8, 0x1, -R0 ;  /* 0x000000010808b824 */ /* 0x000fe200078e0a00 */
[C---:B------:R-:W-:Y:S01]  /*4e80*/  ISETP.GT.U32.AND P3, PT, R0.reuse, R6, PT ;  /* 0x000000060000720c */ /* 0x040fe20003f64070 */
[----:B------:R-:W-:Y:S01]  /*4e90*/  IMAD R2, R0, R4, R2 ;  /* 0x0000000400027224 */ /* 0x000fe200078e0202 */
[----:B------:R-:W-:Y:S01]  /*4ea0*/  ISETP.GE.AND P2, PT, R24, RZ, PT ;  /* 0x000000ff1800720c */ /* 0x000fe20003f46270 */
[----:B------:R-:W-:-:S04]  /*4eb0*/  IMAD.MOV.U32 R5, RZ, RZ, R8 ;  /* 0x000000ffff057224 */ /* 0x000fc800078e0008 */
[----:B------:R-:W-:Y:S01]  /*4ec0*/  @!P6 IMAD.IADD R12, R12, 0x1, -R0 ;  /* 0x000000010c0ce824 */ /* 0x000fe200078e0a00 */
[----:B------:R-:W-:Y:S01]  /*4ed0*/  ISETP.GT.U32.AND P6, PT, R0, R2, PT ;  /* 0x000000020000720c */ /* 0x000fe20003fc4070 */
[----:B------:R-:W-:Y:S01]  /*4ee0*/  IMAD.HI.U32 R19, R17, R18, RZ ;  /* 0x0000001211137227 */ /* 0x000fe200078e00ff */
[----:B---3--:R-:W-:-:S03]  /*4ef0*/  IABS R16, R21 ;  /* 0x0000001500107213 */ /* 0x008fc60000000000 */
[----:B------:R-:W-:Y:S02]  /*4f00*/  @!P4 IMAD.MOV R5, RZ, RZ, -R5 ;  /* 0x000000ffff05c224 */ /* 0x000fe400078e0a05 */
[----:B------:R-:W-:Y:S02]  /*4f10*/  IMAD.MOV R19, RZ, RZ, -R19 ;  /* 0x000000ffff137224 */ /* 0x000fe400078e0a13 */
[----:B------:R-:W-:Y:S01]  /*4f20*/  @!P3 IMAD.IADD R6, R6, 0x1, -R0 ;  /* 0x000000010606b824 */ /* 0x000fe200078e0a00 */
[----:B------:R0:W-:Y:S01]  /*4f30*/  STL [R1+0x1c], R5 ;  /* 0x00001c0501007387 */ /* 0x0001e20000100800 */
[----:B------:R-:W-:Y:S01]  /*4f40*/  IMAD R18, R0, R19, R18 ;  /* 0x0000001300127224 */ /* 0x000fe200078e0212 */
[----:B------:R-:W-:Y:S01]  /*4f50*/  IABS R10, R25 ;  /* 0x00000019000a7213 */ /* 0x000fe20000000000 */
[----:B------:R-:W-:Y:S01]  /*4f60*/  @!P6 IMAD.IADD R2, R2, 0x1, -R0 ;  /* 0x000000010202e824 */ /* 0x000fe200078e0a00 */
[C---:B------:R-:W-:Y:S01]  /*4f70*/  ISETP.GT.U32.AND P6, PT, R0.reuse, R6, PT ;  /* 0x000000060000720c */ /* 0x040fe20003fc4070 */
[C---:B------:R-:W-:Y:S01]  /*4f80*/  IMAD.HI.U32 R15, R17.reuse, R16, RZ ;  /* 0x00000010110f7227 */ /* 0x040fe200078e00ff */
[----:B------:R-:W-:Y:S01]  /*4f90*/  IABS R13, R29 ;  /* 0x0000001d000d7213 */ /* 0x000fe20000000000 */
[----:B------:R-:W3:Y:S02]  /*4fa0*/  LDL.LU R24, [R1+0x67c] ;  /* 0x00067c0001187983 */ /* 0x000ee40000300800 */
[----:B0-----:R-:W-:Y:S01]  /*4fb0*/  IMAD.MOV.U32 R5, RZ, RZ, R12 ;  /* 0x000000ffff057224 */ /* 0x001fe200078e000c */
[----:B------:R-:W-:Y:S01]  /*4fc0*/  ISETP.GT.U32.AND P4, PT, R0, R2, PT ;  /* 0x000000020000720c */ /* 0x000fe20003f84070 */
[----:B------:R-:W-:-:S04]  /*4fd0*/  IMAD.HI.U32 R4, R17, R10, RZ ;  /* 0x0000000a11047227 */ /* 0x000fc800078e00ff */
[----:B------:R-:W-:Y:S01]  /*4fe0*/  @!P2 IMAD.MOV R5, RZ, RZ, -R5 ;  /* 0x000000ffff05a224 */ /* 0x000fe200078e0a05 */
[----:B------:R-:W-:Y:S01]  /*4ff0*/  ISETP.GT.U32.AND P2, PT, R0, R18, PT ;  /* 0x000000120000720c */ /* 0x000fe20003f44070 */
[----:B------:R-:W-:Y:S02]  /*5000*/  IMAD.MOV R15, RZ, RZ, -R15 ;  /* 0x000000ffff0f7224 */ /* 0x000fe400078e0a0f */
[----:B------:R-:W-:-:S04]  /*5010*/  IMAD.HI.U32 R9, R17, R13, RZ ;  /* 0x0000000d11097227 */ /* 0x000fc800078e00ff */
[----:B------:R-:W-:Y:S02]  /*5020*/  IMAD.MOV R4, RZ, RZ, -R4 ;  /* 0x000000ffff047224 */ /* 0x000fe400078e0a04 */
[C---:B------:R-:W-:Y:S02]  /*5030*/  IMAD R16, R0.reuse, R15, R16 ;  /* 0x0000000f00107224 */ /* 0x040fe400078e0210 */
[----:B------:R-:W-:Y:S02]  /*5040*/  IMAD.MOV R9, RZ, RZ, -R9 ;  /* 0x000000ffff097224 */ /* 0x000fe400078e0a09 */
[----:B------:R-:W-:Y:S02]  /*5050*/  IMAD R10, R0, R4, R10 ;  /* 0x00000004000a7224 */ /* 0x000fe400078e020a */
[--C-:B------:R-:W-:Y:S01]  /*5060*/  @!P6 IMAD.IADD R6, R6, 0x1, -R0.reuse ;  /* 0x000000010606e824 */ /* 0x100fe200078e0a00 */
[C---:B------:R-:W-:Y:S01]  /*5070*/  ISETP.GT.U32.AND P6, PT, R0.reuse, R16, PT ;  /* 0x000000100000720c */ /* 0x040fe20003fc4070 */
[----:B------:R-:W-:Y:S01]  /*5080*/  IMAD R13, R0, R9, R13 ;  /* 0x00000009000d7224 */ /* 0x000fe200078e020d */
[----:B------:R-:W-:Y:S01]  /*5090*/  ISETP.GE.AND P0, PT, R26, RZ, PT ;  /* 0x000000ff1a00720c */ /* 0x000fe20003f06270 */
[--C-:B------:R-:W-:Y:S01]  /*50a0*/  @!P2 IMAD.IADD R18, R18, 0x1, -R0.reuse ;  /* 0x000000011212a824 */ /* 0x100fe200078e0a00 */
[----:B------:R-:W3:Y:S01]  /*50b0*/  LDL.LU R26, [R1+0x710] ;  /* 0x00071000011a7983 */ /* 0x000ee20000300800 */
[----:B------:R-:W-:Y:S01]  /*50c0*/  ISETP.GT.U32.AND P2, PT, R0, R10, PT ;  /* 0x0000000a0000720c */ /* 0x000fe20003f44070 */
[----:B------:R-:W-:Y:S01]  /*50d0*/  @!P4 IMAD.IADD R2, R2, 0x1, -R0 ;  /* 0x000000010202c824 */ /* 0x000fe200078e0a00 */
[----:B------:R-:W-:-:S06]  /*50e0*/  ISETP.GT.U32.AND P4, PT, R0, R13, PT ;  /* 0x0000000d0000720c */ /* 0x000fcc0003f84070 */
[----:B------:R-:W-:-:S05]  /*50f0*/  @!P6 IMAD.IADD R16, R16, 0x1, -R0 ;  /* 0x000000011010e824 */ /* 0x000fca00078e0a00 */
[--C-:B------:R-:W-:Y:S01]  /*5100*/  @!P2 IMAD.IADD R10, R10, 0x1, -R0.reuse ;  /* 0x000000010a0aa824 */ /* 0x100fe200078e0a00 */
[C---:B------:R-:W-:Y:S01]  /*5110*/  ISETP.GT.U32.AND P2, PT, R0.reuse, R16, PT ;  /* 0x000000100000720c */ /* 0x040fe20003f44070 */
[----:B------:R-:W-:Y:S01]  /*5120*/  @!P4 IMAD.IADD R13, R13, 0x1, -R0 ;  /* 0x000000010d0dc824 */ /* 0x000fe200078e0a00 */
[----:B------:R-:W-:Y:S01]  /*5130*/  ISETP.GT.U32.AND P4, PT, R0, R18, PT ;  /* 0x000000120000720c */ /* 0x000fe20003f84070 */
[----:B------:R0:W-:Y:S01]  /*5140*/  STL [R1+0x1b4], R5 ;  /* 0x0001b40501007387 */ /* 0x0001e20000100800 */
[----:B------:R-:W-:-:S03]  /*5150*/  ISETP.GE.AND P3, PT, R21, RZ, PT ;  /* 0x000000ff1500720c */ /* 0x000fc60003f66270 */
[----:B------:R-:W3:Y:S01]  /*5160*/  LDL.LU R21, [R1+0x714] ;  /* 0x0007140001157983 */ /* 0x000ee20000300800 */
[----:B0-----:R-:W-:-:S05]  /*5170*/  IMAD.MOV.U32 R5, RZ, RZ, R6 ;  /* 0x000000ffff057224 */ /* 0x001fca00078e0006 */
[--C-:B------:R-:W-:Y:S02]  /*5180*/  @!P2 IMAD.IADD R16, R16, 0x1, -R0.reuse ;  /* 0x000000011010a824 */ /* 0x100fe400078e0a00 */
[----:B------:R-:W-:Y:S01]  /*5190*/  @!P0 IMAD.MOV R5, RZ, RZ, -R5 ;  /* 0x000000ffff058224 */ /* 0x000fe200078e0a05 */
[----:B----4-:R-:W-:Y:S01]  /*51a0*/  IABS R9, R27 ;  /* 0x0000001b00097213 */ /* 0x010fe20000000000 */
[----:B------:R-:W-:-:S03]  /*51b0*/  @!P4 IMAD.IADD R18, R18, 0x1, -R0 ;  /* 0x000000011212c824 */ /* 0x000fc600078e0a00 */
[----:B------:R0:W-:Y:S01]  /*51c0*/  STL [R1+0x18], R5 ;  /* 0x0000180501007387 */ /* 0x0001e20000100800 */
[----:B------:R-:W-:-:S04]  /*51d0*/  IMAD.HI.U32 R15, R17, R9, RZ ;  /* 0x00000009110f7227 */ /* 0x000fc800078e00ff */
[----:B------:R-:W-:Y:S02]  /*51e0*/  IMAD.MOV R15, RZ, RZ, -R15 ;  /* 0x000000ffff0f7224 */ /* 0x000fe400078e0a0f */
[----:B------:R-:W-:Y:S02]  /*51f0*/  @!P1 IMAD.MOV R2, RZ, RZ, -R2 ;  /* 0x000000ffff029224 */ /* 0x000fe400078e0a02 */
[----:B0-----:R-:W-:Y:S02]  /*5200*/  IMAD.MOV.U32 R5, RZ, RZ, R18 ;  /* 0x000000ffff057224 */ /* 0x001fe400078e0012 */
[C---:B------:R-:W-:Y:S02]  /*5210*/  IMAD R9, R0.reuse, R15, R9 ;  /* 0x0000000f00097224 */ /* 0x040fe400078e0209 */
[----:B------:R-:W-:Y:S01]  /*5220*/  @!P5 IMAD.MOV R5, RZ, RZ, -R5 ;  /* 0x000000ffff05d224 */ /* 0x000fe200078e0a05 */
[----:B------:R-:W-:Y:S02]  /*5230*/  STL [R1+0xc], R2 ;  /* 0x00000c0201007387 */ /* 0x000fe40000100800 */
[----:B------:R-:W-:-:S02]  /*5240*/  ISETP.GT.U32.AND P6, PT, R0, R9, PT ;  /* 0x000000090000720c */ /* 0x000fc40003fc4070 */
[----:B------:R0:W-:Y:S11]  /*5250*/  STL [R1+0x8], R5 ;  /* 0x0000080501007387 */ /* 0x0001f60000100800 */
[----:B------:R-:W-:-:S05]  /*5260*/  @!P6 IMAD.IADD R9, R9, 0x1, -R0 ;  /* 0x000000010909e824 */ /* 0x000fca00078e0a00 */
[----:B------:R-:W-:Y:S01]  /*5270*/  ISETP.GT.U32.AND P1, PT, R0, R9, PT ;  /* 0x000000090000720c */ /* 0x000fe20003f24070 */
[----:B------:R-:W-:-:S04]  /*5280*/  IMAD.MOV.U32 R11, RZ, RZ, R16 ;  /* 0x000000ffff0b7224 */ /* 0x000fc800078e0010 */
[----:B------:R-:W-:-:S08]  /*5290*/  @!P3 IMAD.MOV R11, RZ, RZ, -R11 ;  /* 0x000000ffff0bb224 */ /* 0x000fd000078e0a0b */
[----:B------:R-:W-:Y:S01]  /*52a0*/  @!P1 IMAD.IADD R9, R9, 0x1, -R0 ;  /* 0x0000000109099824 */ /* 0x000fe200078e0a00 */
[----:B------:R-:W-:Y:S02]  /*52b0*/  ISETP.GE.AND P1, PT, R25, RZ, PT ;  /* 0x000000ff1900720c */ /* 0x000fe40003f26270 */
[----:B--2---:R-:W-:-:S05]  /*52c0*/  IABS R4, R28 ;  /* 0x0000001c00047213 */ /* 0x004fca0000000000 */
[----:B------:R-:W-:-:S04]  /*52d0*/  IMAD.HI.U32 R19, R17, R4, RZ ;  /* 0x0000000411137227 */ /* 0x000fc800078e00ff */
[----:B------:R-:W-:-:S04]  /*52e0*/  IMAD.MOV R19, RZ, RZ, -R19 ;  /* 0x000000ffff137224 */ /* 0x000fc800078e0a13 */
[----:B------:R-:W-:-:S05]  /*52f0*/  IMAD R4, R0, R19, R4 ;  /* 0x0000001300047224 */ /* 0x000fca00078e0204 */
[----:B------:R-:W-:Y:S02]  /*5300*/  ISETP.GT.U32.AND P2, PT, R0, R4, PT ;  /* 0x000000040000720c */ /* 0x000fe40003f44070 */
[----:B------:R-:W-:-:S11]  /*5310*/  IABS R8, R22 ;  /* 0x0000001600087213 */ /* 0x000fd60000000000 */
[----:B------:R-:W-:Y:S01]  /*5320*/  @!P2 IMAD.IADD R4, R4, 0x1, -R0 ;  /* 0x000000010404a824 */ /* 0x000fe200078e0a00 */
[----:B------:R-:W-:Y:S02]  /*5330*/  ISETP.GE.AND P2, PT, R22, RZ, PT ;  /* 0x000000ff1600720c */ /* 0x000fe40003f46270 */
[----:B------:R-:W2:Y:S01]  /*5340*/  LDL.LU R22, [R1+0x718] ;  /* 0x0007180001167983 */ /* 0x000ea20000300800 */
[----:B------:R-:W-:-:S03]  /*5350*/  IMAD.HI.U32 R20, R17, R8, RZ ;  /* 0x0000000811147227 */ /* 0x000fc600078e00ff */
[----:B------:R-:W4:Y:S01]  /*5360*/  LDL.LU R25, [R1+0x71c] ;  /* 0x00071c0001197983 */ /* 0x000f220000300800 */
[----:B------:R-:W-:-:S04]  /*5370*/  IMAD.MOV R20, RZ, RZ, -R20 ;  /* 0x000000ffff147224 */ /* 0x000fc800078e0a14 */
[----:B------:R-:W-:-:S05]  /*5380*/  IMAD R8, R0, R20, R8 ;  /* 0x0000001400087224 */ /* 0x000fca00078e0208 */
[----:B------:R-:W-:Y:S01]  /*5390*/  ISETP.GT.U32.AND P4, PT, R0, R8, PT ;  /* 0x000000080000720c */ /* 0x000fe20003f84070 */
[----:B------:R-:W-:-:S12]  /*53a0*/  STL [R1+0x94], R11 ;  /* 0x0000940b01007387 */ /* 0x000fd80000100800 */
[----:B------:R-:W-:Y:S01]  /*53b0*/  @!P4 IMAD.IADD R8, R8, 0x1, -R0 ;  /* 0x000000010808c824 */ /* 0x000fe200078e0a00 */
[----:B------:R-:W-:Y:S02]  /*53c0*/  ISETP.GE.AND P4, PT, R27, RZ, PT ;  /* 0x000000ff1b00720c */ /* 0x000fe40003f86270 */
[----:B------:R-:W4:Y:S01]  /*53d0*/  LDL.LU R27, [R1+0x720] ;  /* 0x00072000011b7983 */ /* 0x000f220000300800 */
[----:B------:R-:W-:Y:S02]  /*53e0*/  IABS R12, R3 ;  /* 0x00000003000c7213 */ /* 0x000fe40000000000 */
[----:B------:R-:W-:-:S03]  /*53f0*/  ISETP.GT.U32.AND P6, PT, R0, R10, PT ;  /* 0x0000000a0000720c */ /* 0x000fc60003fc4070 */
[----:B------:R-:W-:Y:S01]  /*5400*/  IMAD.HI.U32 R15, R17, R12, RZ ;  /* 0x0000000c110f7227 */ /* 0x000fe200078e00ff */
[----:B------:R-:W-:-:S03]  /*5410*/  ISETP.GT.U32.AND P0, PT, R0, R13, PT ;  /* 0x0000000d0000720c */ /* 0x000fc60003f04070 */
[----:B------:R-:W-:-:S04]  /*5420*/  IMAD.MOV R15, RZ, RZ, -R15 ;  /* 0x000000ffff0f7224 */ /* 0x000fc800078e0a0f */
[----:B------:R-:W-:Y:S02]  /*5430*/  IMAD R6, R0, R15, R12 ;  /* 0x0000000f00067224 */ /* 0x000fe400078e020c */
[----:B------:R-:W-:-:S03]  /*5440*/  @!P6 IMAD.IADD R10, R10, 0x1, -R0 ;  /* 0x000000010a0ae824 */ /* 0x000fc600078e0a00 */
[----:B------:R-:W-:Y:S01]  /*5450*/  ISETP.GT.U32.AND P6, PT, R0, R6, PT ;  /* 0x000000060000720c */ /* 0x000fe20003fc4070 */
[----:B------:R-:W-:Y:S01]  /*5460*/  @!P0 IMAD.IADD R13, R13, 0x1, -R0 ;  /* 0x000000010d0d8824 */ /* 0x000fe200078e0a00 */
[----:B------:R-:W-:-:S03]  /*5470*/  ISETP.GE.AND P0, PT, R29, RZ, PT ;  /* 0x000000ff1d00720c */ /* 0x000fc60003f06270 */
[----:B0-----:R-:W-:-:S08]  /*5480*/  IMAD.MOV.U32 R5, RZ, RZ, R13 ;  /* 0x000000ffff057224 */ /* 0x001fd000078e000d */
[----:B------:R-:W-:Y:S02]  /*5490*/  @!P6 IMAD.IADD R6, R6, 0x1, -R0 ;  /* 0x000000010606e824 */ /* 0x000fe400078e0a00 */
[----:B------:R-:W-:-:S03]  /*54a0*/  @!P0 IMAD.MOV R5, RZ, RZ, -R5 ;  /* 0x000000ffff058224 */ /* 0x000fc600078e0a05 */
[----:B------:R-:W-:Y:S02]  /*54b0*/  ISETP.GT.U32.AND P0, PT, R0, R6, PT ;  /* 0x000000060000720c */ /* 0x000fe40003f04070 */
[----:B------:R0:W-:Y:S01]  /*54c0*/  STL [R1+0xa0], R5 ;  /* 0x0000a00501007387 */ /* 0x0001e20000100800 */
[----:B------:R-:W-:Y:S02]  /*54d0*/  @!P1 IMAD.MOV R10, RZ, RZ, -R10 ;  /* 0x000000ffff0a9224 */ /* 0x000fe400078e0a0a */
[----:B0-----:R-:W-:-:S04]  /*54e0*/  IMAD.MOV.U32 R5, RZ, RZ, R9 ;  /* 0x000000ffff057224 */ /* 0x001fc800078e0009 */
[----:B------:R-:W-:Y:S01]  /*54f0*/  @!P4 IMAD.MOV R5, RZ, RZ, -R5 ;  /* 0x000000ffff05c224 */ /* 0x000fe200078e0a05 */
[----:B------:R-:W-:Y:S03]  /*5500*/  STL [R1+0x1a0], R10 ;  /* 0x0001a00a01007387 */ /* 0x000fe60000100800 */
[----:B------:R-:W-:Y:S01]  /*5510*/  @!P0 IMAD.IADD R6, R6, 0x1, -R0 ;  /* 0x0000000106068824 */ /* 0x000fe200078e0a00 */
[----:B---3--:R-:W-:Y:S01]  /*5520*/  IABS R2, R26 ;  /* 0x0000001a00027213 */ /* 0x008fe20000000000 */
[----:B------:R0:W-:Y:S01]  /*5530*/  STL [R1+0x1a4], R5 ;  /* 0x0001a40501007387 */ /* 0x0001e20000100800 */
[----:B------:R-:W-:-:S03]  /*5540*/  ISETP.GE.AND P0, PT, R26, RZ, PT ;  /* 0x000000ff1a00720c */ /* 0x000fc60003f06270 */
[----:B------:R-:W3:Y:S01]  /*5550*/  LDL.LU R26, [R1+0x724] ;  /* 0x00072400011a7983 */ /* 0x000ee20000300800 */
[----:B------:R-:W-:Y:S02]  /*5560*/  IABS R12, R24 ;  /* 0x00000018000c7213 */ /* 0x000fe40000000000 */
[----:B------:R-:W-:-:S03]  /*5570*/  ISETP.GT.U32.AND P6, PT, R0, R8, PT ;  /* 0x000000080000720c */ /* 0x000fc60003fc4070 */
[----:B------:R-:W-:Y:S01]  /*5580*/  IMAD.HI.U32 R20, R17, R12, RZ ;  /* 0x0000000c11147227 */ /* 0x000fe200078e00ff */
[----:B------:R-:W-:-:S03]  /*5590*/  ISETP.GT.U32.AND P5, PT, R0, R4, PT ;  /* 0x000000040000720c */ /* 0x000fc60003fa4070 */
[----:B------:R-:W-:Y:S01]  /*55a0*/  IMAD.MOV R20, RZ, RZ, -R20 ;  /* 0x000000ffff147224 */ /* 0x000fe200078e0a14 */
[----:B------:R-:W-:-:S03]  /*55b0*/  ISETP.GE.AND P1, PT, R28, RZ, PT ;  /* 0x000000ff1c00720c */ /* 0x000fc60003f26270 */
[----:B------:R-:W-:Y:S02]  /*55c0*/  IMAD R12, R0, R20, R12 ;  /* 0x00000014000c7224 */ /* 0x000fe400078e020c */
[----:B------:R-:W-:-:S03]  /*55d0*/  IMAD.HI.U32 R19, R17, R2, RZ ;  /* 0x0000000211137227 */ /* 0x000fc600078e00ff */
[----:B------:R-:W-:Y:S01]  /*55e0*/  ISETP.GT.U32.AND P3, PT, R0, R12, PT ;  /* 0x0000000c0000720c */ /* 0x000fe20003f64070 */
[--C-:B------:R-:W-:Y:S02]  /*55f0*/  @!P6 IMAD.IADD R8, R8, 0x1, -R0.reuse ;  /* 0x000000010808e824 */ /* 0x100fe400078e0a00 */
[----:B------:R-:W-:Y:S01]  /*5600*/  @!P5 IMAD.IADD R4, R4, 0x1, -R0 ;  /* 0x000000010404d824 */ /* 0x000fe200078e0a00 */
[----:B------:R-:W-:Y:S01]  /*5610*/  ISETP.GE.AND P6, PT, R3, RZ, PT ;  /* 0x000000ff0300720c */ /* 0x000fe20003fc6270 */
[----:B------:R-:W-:Y:S02]  /*5620*/  IMAD.MOV R19, RZ, RZ, -R19 ;  /* 0x000000ffff137224 */ /* 0x000fe400078e0a13 */
[----:B0-----:R-:W-:Y:S02]  /*5630*/  IMAD.MOV.U32 R5, RZ, RZ, R8 ;  /* 0x000000ffff057224 */ /* 0x001fe400078e0008 */
[----:B------:R-:W-:Y:S02]  /*5640*/  IMAD.MOV.U32 R3, RZ, RZ, R4 ;  /* 0x000000ffff037224 */ /* 0x000fe400078e0004 */
[----:B------:R-:W-:-:S02]  /*5650*/  IMAD R2, R0, R19, R2 ;  /* 0x0000001300027224 */ /* 0x000fc400078e0202 */
[----:B------:R-:W-:Y:S02]  /*5660*/  @!P2 IMAD.MOV R5, RZ, RZ, -R5 ;  /* 0x000000ffff05a224 */ /* 0x000fe400078e0a05 */
[----:B------:R-:W-:Y:S01]  /*5670*/  @!P1 IMAD.MOV R3, RZ, RZ, -R3 ;  /* 0x000000ffff039224 */ /* 0x000fe200078e0a03 */
[----:B------:R-:W-:Y:S01]  /*5680*/  IABS R15, R21 ;  /* 0x00000015000f7213 */ /* 0x000fe20000000000 */
[----:B------:R-:W-:Y:S01]  /*5690*/  @!P3 IMAD.IADD R12, R12, 0x1, -R0 ;  /* 0x000000010c0cb824 */ /* 0x000fe200078e0a00 */
[----:B------:R-:W-:Y:S01]  /*56a0*/  ISETP.GT.U32.AND P4, PT, R0, R2, PT ;  /* 0x000000020000720c */ /* 0x000fe20003f84070 */
[----:B------:R-:W-:Y:S01]  /*56b0*/  STL [R1+0x1a8], R5 ;  /* 0x0001a80501007387 */ /* 0x000fe20000100800 */
[----:B------:R-:W-:-:S03]  /*56c0*/  ISETP.GE.AND P3, PT, R21, RZ, PT ;  /* 0x000000ff1500720c */ /* 0x000fc60003f66270 */
[----:B------:R-:W3:Y:S04]  /*56d0*/  LDL.LU R21, [R1+0x728] ;  /* 0x0007280001157983 */ /* 0x000ee80000300800 */
[----:B------:R0:W-:Y:S02]  /*56e0*/  STL [R1+0x1ac], R3 ;  /* 0x0001ac0301007387 */ /* 0x0001e40000100800 */
[----:B0-----:R-:W-:-:S04]  /*56f0*/  IMAD.MOV.U32 R3, RZ, RZ, R6 ;  /* 0x000000ffff037224 */ /* 0x001fc800078e0006 */
[----:B------:R-:W-:Y:S02]  /*5700*/  @!P6 IMAD.MOV R3, RZ, RZ, -R3 ;  /* 0x000000ffff03e224 */ /* 0x000fe400078e0a03 */
[----:B------:R-:W-:Y:S01]  /*5710*/  @!P4 IMAD.IADD R2, R2, 0x1, -R0 ;  /* 0x000000010202c824 */ /* 0x000fe200078e0a00 */
[----:B------:R-:W-:Y:S02]  /*5720*/  ISETP.GT.U32.AND P4, PT, R0, R12, PT ;  /* 0x0000000c0000720c */ /* 0x000fe40003f84070 */
[----:B------:R-:W-:Y:S02]  /*5730*/  ISETP.GE.AND P5, PT, R24, RZ, PT ;  /* 0x000000ff1800720c */ /* 0x000fe40003fa6270 */
[----:B------:R-:W-:-:S09]  /*5740*/  ISETP.GT.U32.AND P1, PT, R0, R2, PT ;  /* 0x000000020000720c */ /* 0x000fd20003f24070 */
[----:B------:R-:W-:-:S04]  /*5750*/  @!P4 IMAD.IADD R12, R12, 0x1, -R0 ;  /* 0x000000010c0cc824 */ /* 0x000fc800078e0a00 */
[----:B------:R-:W-:-:S04]  /*5760*/  IMAD.MOV.U32 R5, RZ, RZ, R12 ;  /* 0x000000ffff057224 */ /* 0x000fc800078e000c */
[----:B------:R-:W-:Y:S02]  /*5770*/  @!P5 IMAD.MOV R5, RZ, RZ, -R5 ;  /* 0x000000ffff05d224 */ /* 0x000fe400078e0a05 */
[----:B------:R-:W-:Y:S01]  /*5780*/  @!P1 IMAD.IADD R2, R2, 0x1, -R0 ;  /* 0x0000000102029824 */ /* 0x000fe200078e0a00 */
[----:B--2---:R-:W-:Y:S02]  /*5790*/  ISETP.GE.AND P2, PT, R22, RZ, PT ;  /* 0x000000ff1600720c */ /* 0x004fe40003f46270 */
[----:B------:R-:W-:Y:S02]  /*57a0*/  IABS R8, R22 ;  /* 0x0000001600087213 */ /* 0x000fe40000000000 */
[----:B------:R-:W2:Y:S04]  /*57b0*/  LDL.LU R22, [R1+0x72c] ;  /* 0x00072c0001167983 */ /* 0x000ea80000300800 */
[----:B------:R0:W-:Y:S04]  /*57c0*/  STL [R1+0x1b0], R3 ;  /* 0x0001b00301007387 */ /* 0x0001e80000100800 */
[----:B------:R-:W2:Y:S04]  /*57d0*/  LDL.LU R28, [R1+0x730] ;  /* 0x00073000011c7983 */ /* 0x000ea80000300800 */
[----:B------:R-:W2:Y:S04]  /*57e0*/  LDL.LU R24, [R1+0x734] ;  /* 0x0007340001187983 */ /* 0x000ea80000300800 */
[----:B------:R-:W-:Y:S01]  /*57f0*/  STL [R1+0x198], R5 ;  /* 0x0001980501007387 */ /* 0x000fe20000100800 */
[----:B----4-:R-:W-:-:S02]  /*5800*/  IABS R6, R27 ;  /* 0x0000001b00067213 */ /* 0x010fc40000000000 */
[----:B------:R-:W-:Y:S01]  /*5810*/  ISETP.GE.AND P1, PT, R27, RZ, PT ;  /* 0x000000ff1b00720c */ /* 0x000fe20003f26270 */
[----:B------:R-:W-:Y:S02]  /*5820*/  IMAD.MOV.U32 R27, RZ, RZ, R23 ;  /* 0x000000ffff1b7224 */ /* 0x000fe400078e0017 */
[----:B------:R-:W4:Y:S01]  /*5830*/  LDL.LU R23, [R1+0x738] ;  /* 0x0007380001177983 */ /* 0x000f220000300800 */
[----:B------:R-:W-:Y:S02]  /*5840*/  IABS R4, R25 ;  /* 0x0000001900047213 */ /* 0x000fe40000000000 */
[----:B------:R-:W-:Y:S02]  /*5850*/  ISETP.GE.AND P4, PT, R25, RZ, PT ;  /* 0x000000ff1900720c */ /* 0x000fe40003f86270 */
[----:B------:R-:W4:Y:S01]  /*5860*/  LDL.LU R25, [R1+0x73c] ;  /* 0x00073c0001197983 */ /* 0x000f220000300800 */
[----:B------:R-:W-:-:S04]  /*5870*/  IMAD.HI.U32 R9, R17, R15, RZ ;  /* 0x0000000f11097227 */ /* 0x000fc800078e00ff */
[----:B------:R-:W-:-:S04]  /*5880*/  IMAD.MOV R9, RZ, RZ, -R9 ;  /* 0x000000ffff097224 */ /* 0x000fc800078e0a09 */
[----:B------:R-:W-:-:S05]  /*5890*/  IMAD R15, R0, R9, R15 ;  /* 0x00000009000f7224 */ /* 0x000fca00078e020f */
[----:B------:R-:W-:Y:S01]  /*58a0*/  ISETP.GT.U32.AND P6, PT, R0, R15, PT ;  /* 0x0000000f0000720c */ /* 0x000fe20003fc4070 */
[----:B------:R-:W-:-:S12]  /*58b0*/  IMAD.HI.U32 R9, R17, R6, RZ ;  /* 0x0000000611097227 */ /* 0x000fd800078e00ff */
[----:B------:R-:W-:-:S05]  /*58c0*/  @!P6 IMAD.IADD R15, R15, 0x1, -R0 ;  /* 0x000000010f0fe824 */ /* 0x000fca00078e0a00 */
[----:B------:R-:W-:Y:S01]  /*58d0*/  ISETP.GT.U32.AND P6, PT, R0, R15, PT ;  /* 0x0000000f0000720c */ /* 0x000fe20003fc4070 */
[----:B------:R-:W-:-:S04]  /*58e0*/  IMAD.MOV R9, RZ, RZ, -R9 ;  /* 0x000000ffff097224 */ /* 0x000fc800078e0a09 */
[----:B------:R-:W-:-:S08]  /*58f0*/  IMAD R6, R0, R9, R6 ;  /* 0x0000000900067224 */ /* 0x000fd000078e0206 */
[----:B------:R-:W-:Y:S01]  /*5900*/  @!P6 IMAD.IADD R15, R15, 0x1, -R0 ;  /* 0x000000010f0fe824 */ /* 0x000fe200078e0a00 */
[----:B------:R-:W-:Y:S01]  /*5910*/  ISETP.GT.U32.AND P6, PT, R0, R6, PT ;  /* 0x000000060000720c */ /* 0x000fe20003fc4070 */
[----:B0-----:R-:W-:-:S04]  /*5920*/  IMAD.MOV.U32 R3, RZ, RZ, R2 ;  /* 0x000000ffff037224 */ /* 0x001fc800078e0002 */
[----:B------:R-:W-:-:S08]  /*5930*/  @!P0 IMAD.MOV R3, RZ, RZ, -R3 ;  /* 0x000000ffff038224 */ /* 0x000fd000078e0a03 */
[----:B------:R-:W-:-:S05]  /*5940*/  @!P6 IMAD.IADD R6, R6, 0x1, -R0 ;  /* 0x000000010606e824 */ /* 0x000fca00078e0a00 */
[----:B------:R-:W-:Y:S01]  /*5950*/  ISETP.GT.U32.AND P6, PT, R0, R6, PT ;  /* 0x000000060000720c */ /* 0x000fe20003fc4070 */
[----:B------:R0:W-:Y:S01]  /*5960*/  STL [R1+0x19c], R3 ;  /* 0x00019c0301007387 */ /* 0x0001e20000100800 */
[----:B---3--:R-:W-:Y:S01]  /*5970*/  IABS R10, R26 ;  /* 0x0000001a000a7213 */ /* 0x008fe20000000000 */
[----:B0-----:R-:W-:-:S04]  /*5980*/  IMAD.MOV.U32 R3, RZ, RZ, R15 ;  /* 0x000000ffff037224 */ /* 0x001fc800078e000f */
[----:B------:R-:W-:-:S06]  /*5990*/  @!P3 IMAD.MOV R3, RZ, RZ, -R3 ;  /* 0x000000ffff03b224 */ /* 0x000fcc00078e0a03 */
[----:B------:R-:W-:Y:S01]  /*59a0*/  @!P6 IMAD.IADD R6, R6, 0x1, -R0 ;  /* 0x000000010606e824 */ /* 0x000fe200078e0a00 */
[----:B------:R-:W-:Y:S01]  /*59b0*/  ISETP.GE.AND P6, PT, R26, RZ, PT ;  /* 0x000000ff1a00720c */ /* 0x000fe20003fc6270 */
[----:B------:R-:W-:Y:S01]  /*59c0*/  IMAD.MOV.U32 R26, RZ, RZ, R27 ;  /* 0x000000ffff1a7224 */ /* 0x000fe200078e001b */
[----:B------:R0:W-:Y:S04]  /*59d0*/  STL [R1+0xac], R3 ;  /* 0x0000ac0301007387 */ /* 0x0001e80000100800 */
[----:B------:R-:W3:Y:S01]  /*59e0*/  LDL.LU R27, [R1+0x740] ;  /* 0x00074000011b7983 */ /* 0x000ee20000300800 */
[----:B------:R-:W-:-:S04]  /*59f0*/  IMAD.HI.U32 R16, R17, R8, RZ ;  /* 0x0000000811107227 */ /* 0x000fc800078e00ff */
[----:B------:R-:W-:Y:S02]  /*5a00*/  IMAD.MOV R16, RZ, RZ, -R16 ;  /* 0x000000ffff107224 */ /* 0x000fe400078e0a10 */
[----:B------:R-:W-:-:S04]  /*5a10*/  IMAD.HI.U32 R13, R17, R4, RZ ;  /* 0x00000004110d7227 */ /* 0x000fc800078e00ff */
[C---:B------:R-:W-:Y:S02]  /*5a20*/  IMAD R8, R0.reuse, R16, R8 ;  /* 0x0000001000087224 */ /* 0x040fe400078e0208 */
[----:B------:R-:W-:Y:S02]  /*5a30*/  IMAD.MOV R13, RZ, RZ, -R13 ;  /* 0x000000ffff0d7224 */ /* 0x000fe400078e0a0d */
[----:B------:R-:W-:Y:S01]  /*5a40*/  IMAD.HI.U32 R9, R17, R10, RZ ;  /* 0x0000000a11097227 */ /* 0x000fe200078e00ff */
[----:B------:R-:W-:-:S03]  /*5a50*/  ISETP.GT.U32.AND P5, PT, R0, R8, PT ;  /* 0x000000080000720c */ /* 0x000fc60003fa4070 */
[----:B------:R-:W-:Y:S02]  /*5a60*/  IMAD R4, R0, R13, R4 ;  /* 0x0000000d00047224 */ /* 0x000fe400078e0204 */
[----:B------:R-:W-:-:S03]  /*5a70*/  IMAD.MOV R2, RZ, RZ, -R9 ;  /* 0x000000ffff027224 */ /* 0x000fc600078e0a09 */
[C---:B------:R-:W-:Y:S01]  /*5a80*/  ISETP.GT.U32.AND P0, PT, R0.reuse, R4, PT ;  /* 0x000000040000720c */ /* 0x040fe20003f04070 */
[----:B------:R-:W-:-:S04]  /*5a90*/  IMAD R10, R0, R2, R10 ;  /* 0x00000002000a7224 */ /* 0x000fc800078e020a */
[----:B------:R-:W-:Y:S01]  /*5aa0*/  @!P5 IMAD.IADD R8, R8, 0x1, -R0 ;  /* 0x000000010808d824 */ /* 0x000fe200078e0a00 */
[----:B------:R-:W-:Y:S02]  /*5ab0*/  ISETP.GT.U32.AND P5, PT, R0, R10, PT ;  /* 0x0000000a0000720c */ /* 0x000fe40003fa4070 */
[----:B------:R-:W-:-:S05]  /*5ac0*/  IABS R12, R21 ;  /* 0x00000015000c7213 */ /* 0x000fca0000000000 */
[----:B------:R-:W-:Y:S01]  /*5ad0*/  @!P0 IMAD.IADD R4, R4, 0x1, -R0 ;  /* 0x0000000104048824 */ /* 0x000fe200078e0a00 */
[----:B------:R-:W-:Y:S01]  /*5ae0*/  ISETP.GT.U32.AND P0, PT, R0, R8, PT ;  /* 0x000000080000720c */ /* 0x000fe20003f04070 */
[----:B------:R-:W-:-:S03]  /*5af0*/  IMAD.HI.U32 R9, R17, R12, RZ ;  /* 0x0000000c11097227 */ /* 0x000fc600078e00ff */
[----:B------:R-:W-:Y:S01]  /*5b00*/  ISETP.GT.U32.AND P3, PT, R0, R4, PT ;  /* 0x000000040000720c */ /* 0x000fe20003f64070 */
[----:B------:R-:W-:Y:S02]  /*5b10*/  @!P5 IMAD.IADD R10, R10, 0x1, -R0 ;  /* 0x000000010a0ad824 */ /* 0x000fe400078e0a00 */
[----:B------:R-:W-:-:S03]  /*5b20*/  IMAD.MOV R9, RZ, RZ, -R9 ;  /* 0x000000ffff097224 */ /* 0x000fc600078e0a09 */
[C---:B------:R-:W-:Y:S01]  /*5b30*/  ISETP.GT.U32.AND P5, PT, R0.reuse, R10, PT ;  /* 0x0000000a0000720c */ /* 0x040fe20003fa4070 */
[----:B------:R-:W-:Y:S02]  /*5b40*/  IMAD R12, R0, R9, R12 ;  /* 0x00000009000c7224 */ /* 0x000fe400078e020c */
[----:B------:R-:W-:-:S03]  /*5b50*/  @!P0 IMAD.IADD R8, R8, 0x1, -R0 ;  /* 0x0000000108088824 */ /* 0x000fc600078e0a00 */
[----:B------:R-:W-:Y:S01]  /*5b60*/  ISETP.GT.U32.AND P0, PT, R0, R12, PT ;  /* 0x0000000c0000720c */ /* 0x000fe20003f04070 */
[----:B------:R-:W-:-:S06]  /*5b70*/  @!P3 IMAD.IADD R4, R4, 0x1, -R0 ;  /* 0x000000010404b824 */ /* 0x000fcc00078e0a00 */
[----:B------:R-:W-:Y:S02]  /*5b80*/  @!P5 IMAD.IADD R10, R10, 0x1, -R0 ;  /* 0x000000010a0ad824 */ /* 0x000fe400078e0a00 */
[----:B------:R-:W-:Y:S02]  /*5b90*/  IMAD.MOV.U32 R5, RZ, RZ, R8 ;  /* 0x000000ffff057224 */ /* 0x000fe400078e0008 */
[----:B0-----:R-:W-:Y:S02]  /*5ba0*/  IMAD.MOV.U32 R3, RZ, RZ, R4 ;  /* 0x000000ffff037224 */ /* 0x001fe400078e0004 */
[----:B------:R-:W-:Y:S01]  /*5bb0*/  @!P0 IMAD.IADD R12, R12, 0x1, -R0 ;  /* 0x000000010c0c8824 */ /* 0x000fe200078e0a00 */
[----:B------:R-:W-:Y:S02]  /*5bc0*/  ISETP.GE.AND P0, PT, R21, RZ, PT ;  /* 0x000000ff1500720c */ /* 0x000fe40003f06270 */
[----:B------:R-:W3:Y:S01]  /*5bd0*/  LDL.LU R21, [R1+0x744] ;  /* 0x0007440001157983 */ /* 0x000ee20000300800 */
[----:B------:R-:W-:-:S02]  /*5be0*/  @!P2 IMAD.MOV R5, RZ, RZ, -R5 ;  /* 0x000000ffff05a224 */ /* 0x000fc400078e0a05 */
[----:B------:R-:W-:Y:S01]  /*5bf0*/  @!P4 IMAD.MOV R3, RZ, RZ, -R3 ;  /* 0x000000ffff03c224 */ /* 0x000fe200078e0a03 */
[----:B------:R-:W-:Y:S01]  /*5c00*/  ISETP.GT.U32.AND P2, PT, R0, R12, PT ;  /* 0x0000000c0000720c */ /* 0x000fe20003f44070 */
[----:B------:R-:W-:-:S04]  /*5c10*/  IMAD.MOV.U32 R4, RZ, RZ, R6 ;  /* 0x000000ffff047224 */ /* 0x000fc800078e0006 */
[----:B------:R-:W-:-:S08]  /*5c20*/  @!P1 IMAD.MOV R4, RZ, RZ, -R4 ;  /* 0x000000ffff049224 */ /* 0x000fd000078e0a04 */
[----:B------:R-:W-:Y:S01]  /*5c30*/  @!P2 IMAD.IADD R12, R12, 0x1, -R0 ;  /* 0x000000010c0ca824 */ /* 0x000fe200078e0a00 */
[----:B--2---:R-:W-:-:S05]  /*5c40*/  IABS R16, R22 ;  /* 0x0000001600107213 */ /* 0x004fca0000000000 */
[----:B------:R-:W-:Y:S01]  /*5c50*/  IMAD.HI.U32 R2, R17, R16, RZ ;  /* 0x0000001011027227 */ /* 0x000fe200078e00ff */
[----:B------:R-:W-:-:S03]  /*5c60*/  IABS R13, R28 ;  /* 0x0000001c000d7213 */ /* 0x000fc60000000000 */
[----:B------:R-:W-:-:S04]  /*5c70*/  IMAD.MOV R2, RZ, RZ, -R2 ;  /* 0x000000ffff027224 */ /* 0x000fc800078e0a02 */
[----:B------:R-:W-:Y:S02]  /*5c80*/  IMAD R16, R0, R2, R16 ;  /* 0x0000000200107224 */ /* 0x000fe400078e0210 */
[----:B------:R-:W-:-:S04]  /*5c90*/  IMAD.HI.U32 R2, R17, R13, RZ ;  /* 0x0000000d11027227 */ /* 0x000fc800078e00ff */
[----:B------:R-:W-:Y:S01]  /*5ca0*/  IMAD.MOV R2, RZ, RZ, -R2 ;  /* 0x000000ffff027224 */ /* 0x000fe200078e0a02 */
[----:B------:R-:W-:-:S03]  /*5cb0*/  ISETP.GT.U32.AND P3, PT, R0, R16, PT ;  /* 0x000000100000720c */ /* 0x000fc60003f64070 */
[----:B------:R-:W-:Y:S01]  /*5cc0*/  IMAD R13, R0, R2, R13 ;  /* 0x00000002000d7224 */ /* 0x000fe200078e020d */
[----:B------:R-:W-:-:S04]  /*5cd0*/  IABS R9, R24 ;  /* 0x0000001800097213 */ /* 0x000fc80000000000 */
[----:B------:R-:W-:Y:S01]  /*5ce0*/  ISETP.GT.U32.AND P5, PT, R0, R13, PT ;  /* 0x0000000d0000720c */ /* 0x000fe20003fa4070 */
[----:B------:R-:W-:Y:S01]  /*5cf0*/  IMAD.HI.U32 R18, R17, R9, RZ ;  /* 0x0000000911127227 */ /* 0x000fe200078e00ff */
[----:B----4-:R-:W-:-:S03]  /*5d00*/  IABS R15, R23 ;  /* 0x00000017000f7213 */ /* 0x010fc60000000000 */
[----:B------:R-:W-:Y:S02]  /*5d10*/  @!P3 IMAD.IADD R16, R16, 0x1, -R0 ;  /* 0x000000011010b824 */ /* 0x000fe400078e0a00 */
[----:B------:R-:W-:Y:S01]  /*5d20*/  IMAD.MOV R18, RZ, RZ, -R18 ;  /* 0x000000ffff127224 */ /* 0x000fe200078e0a12 */
[----:B------:R-:W-:Y:S02]  /*5d30*/  ISETP.GE.AND P3, PT, R22, RZ, PT ;  /* 0x000000ff1600720c */ /* 0x000fe40003f66270 */
[----:B------:R-:W2:Y:S01]  /*5d40*/  LDL.LU R22, [R1+0x748] ;  /* 0x0007480001167983 */ /* 0x000ea20000300800 */
[C---:B------:R-:W-:Y:S02]  /*5d50*/  IMAD R9, R0.reuse, R18, R9 ;  /* 0x0000001200097224 */ /* 0x040fe400078e0209 */
[----:B------:R-:W-:Y:S01]  /*5d60*/  @!P5 IMAD.IADD R13, R13, 0x1, -R0 ;  /* 0x000000010d0dd824 */ /* 0x000fe200078e0a00 */
[C---:B------:R-:W-:Y:S01]  /*5d70*/  ISETP.GT.U32.AND P5, PT, R0.reuse, R16, PT ;  /* 0x000000100000720c */ /* 0x040fe20003fa4070 */
[----:B------:R-:W-:Y:S01]  /*5d80*/  IMAD.HI.U32 R18, R17, R15, RZ ;  /* 0x0000000f11127227 */ /* 0x000fe200078e00ff */
[----:B------:R-:W-:Y:S03]  /*5d90*/  STL [R1+0xc0], R5 ;  /* 0x0000c00501007387 */ /* 0x000fe60000100800 */
[----:B------:R-:W-:Y:S01]  /*5da0*/  IMAD.MOV R18, RZ, RZ, -R18 ;  /* 0x000000ffff127224 */ /* 0x000fe200078e0a12 */
[----:B------:R0:W-:Y:S01]  /*5db0*/  STL [R1+0xd4], R3 ;  /* 0x0000d40301007387 */ /* 0x0001e20000100800 */
[----:B------:R-:W-:Y:S01]  /*5dc0*/  ISETP.GT.U32.AND P4, PT, R0, R13, PT ;  /* 0x0000000d0000720c */ /* 0x000fe20003f84070 */
[----:B0-----:R-:W-:-:S02]  /*5dd0*/  IMAD.MOV.U32 R3, RZ, RZ, R10 ;  /* 0x000000ffff037224 */ /* 0x001fc400078e000a */
[C---:B------:R-:W-:Y:S02]  /*5de0*/  IMAD R10, R0.reuse, R18, R15 ;  /* 0x00000012000a7224 */ /* 0x040fe400078e020f */
[----:B------:R-:W-:Y:S01]  /*5df0*/  @!P6 IMAD.MOV R3, RZ, RZ, -R3 ;  /* 0x000000ffff03e224 */ /* 0x000fe200078e0a03 */
[----:B------:R-:W-:Y:S01]  /*5e00*/  ISETP.GT.U32.AND P6, PT, R0, R9, PT ;  /* 0x000000090000720c */ /* 0x000fe20003fc4070 */
[----:B------:R-:W-:Y:S01]  /*5e10*/  @!P5 IMAD.IADD R16, R16, 0x1, -R0 ;  /* 0x000000011010d824 */ /* 0x000fe200078e0a00 */
[----:B------:R-:W-:Y:S02]  /*5e20*/  IABS R2, R25 ;  /* 0x0000001900027213 */ /* 0x000fe40000000000 */
[----:B------:R-:W-:-:S03]  /*5e30*/  ISETP.GT.U32.AND P5, PT, R0, R10, PT ;  /* 0x0000000a0000720c */ /* 0x000fc60003fa4070 */
[----:B------:R-:W-:Y:S01]  /*5e40*/  IMAD.HI.U32 R8, R17, R2, RZ ;  /* 0x0000000211087227 */ /* 0x000fe200078e00ff */
[----:B------:R-:W-:Y:S03]  /*5e50*/  STL [R1+0xdc], R4 ;  /* 0x0000dc0401007387 */ /* 0x000fe60000100800 */
[----:B------:R-:W-:Y:S01]  /*5e60*/  IMAD.MOV R8, RZ, RZ, -R8 ;  /* 0x000000ffff087224 */ /* 0x000fe200078e0a08 */
[----:B------:R0:W-:Y:S01]  /*5e70*/  STL [R1+0xe8], R3 ;  /* 0x0000e80301007387 */ /* 0x0001e20000100800 */
[--C-:B------:R-:W-:Y:S02]  /*5e80*/  @!P6 IMAD.IADD R9, R9, 0x1, -R0.reuse ;  /* 0x000000010909e824 */ /* 0x100fe400078e0a00 */
[----:B------:R-:W-:Y:S01]  /*5e90*/  @!P4 IMAD.IADD R13, R13, 0x1, -R0 ;  /* 0x000000010d0dc824 */ /* 0x000fe200078e0a00 */
[----:B------:R-:W-:Y:S01]  /*5ea0*/  ISETP.GE.AND P4, PT, R23, RZ, PT ;  /* 0x000000ff1700720c */ /* 0x000fe20003f86270 */
[----:B------:R-:W-:Y:S01]  /*5eb0*/  IMAD R2, R0, R8, R2 ;  /* 0x0000000800027224 */ /* 0x000fe200078e0202 */
[----:B------:R-:W4:Y:S01]  /*5ec0*/  LDL.LU R23, [R1+0x74c] ;  /* 0x00074c0001177983 */ /* 0x000f220000300800 */
[----:B------:R-:W-:-:S02]  /*5ed0*/  @!P5 IMAD.IADD R10, R10, 0x1, -R0 ;  /* 0x000000010a0ad824 */ /* 0x000fc400078e0a00 */
[----:B0-----:R-:W-:Y:S01]  /*5ee0*/  IMAD.MOV.U32 R3, RZ, RZ, R12 ;  /* 0x000000ffff037224 */ /* 0x001fe200078e000c */
[----:B------:R-:W-:-:S03]  /*5ef0*/  ISETP.GT.U32.AND P5, PT, R0, R9, PT ;  /* 0x000000090000720c */ /* 0x000fc60003fa4070 */
[----:B------:R-:W-:Y:S01]  /*5f00*/  @!P0 IMAD.MOV R3, RZ, RZ, -R3 ;  /* 0x000000ffff038224 */ /* 0x000fe200078e0a03 */
[----:B------:R-:W-:Y:S02]  /*5f10*/  ISETP.GT.U32.AND P6, PT, R0, R2, PT ;  /* 0x000000020000720c */ /* 0x000fe40003fc4070 */
[----:B------:R-:W-:Y:S02]  /*5f20*/  ISETP.GE.AND P2, PT, R24, RZ, PT ;  /* 0x000000ff1800720c */ /* 0x000fe40003f46270 */
[----:B------:R0:W-:Y:S01]  /*5f30*/  STL [R1+0xfc], R3 ;  /* 0x0000fc0301007387 */ /* 0x0001e20000100800 */
[----:B------:R-:W-:-:S03]  /*5f40*/  ISETP.GE.AND P1, PT, R28, RZ, PT ;  /* 0x000000ff1c00720c */ /* 0x000fc60003f26270 */
[----:B------:R-:W4:Y:S01]  /*5f50*/  LDL.LU R24, [R1+0x750] ;  /* 0x0007500001187983 */ /* 0x000f220000300800 */
[----:B------:R-:W-:-:S03]  /*5f60*/  @!P5 IMAD.IADD R9, R9, 0x1, -R0 ;  /* 0x000000010909d824 */ /* 0x000fc600078e0a00 */
[----:B------:R-:W4:Y:S01]  /*5f70*/  LDL.LU R5, [R1+0x758] ;  /* 0x0007580001057983 */ /* 0x000f220000300800 */
[----:B0-----:R-:W-:-:S04]  /*5f80*/  IMAD.MOV.U32 R3, RZ, RZ, R16 ;  /* 0x000000ffff037224 */ /* 0x001fc800078e0010 */
[----:B------:R-:W-:Y:S02]  /*5f90*/  @!P3 IMAD.MOV R3, RZ, RZ, -R3 ;  /* 0x000000ffff03b224 */ /* 0x000fe400078e0a03 */
[----:B------:R-:W-:Y:S01]  /*5fa0*/  @!P6 IMAD.IADD R2, R2, 0x1, -R0 ;  /* 0x000000010202e824 */ /* 0x000fe200078e0a00 */
[----:B------:R-:W-:Y:S01]  /*5fb0*/  ISETP.GT.U32.AND P6, PT, R0, R10, PT ;  /* 0x0000000a0000720c */ /* 0x000fe20003fc4070 */
[----:B------:R-:W-:Y:S01]  /*5fc0*/  IMAD.MOV.U32 R11, RZ, RZ, R13 ;  /* 0x000000ffff0b7224 */ /* 0x000fe200078e000d */
[----:B------:R0:W-:Y:S03]  /*5fd0*/  STL [R1+0x11c], R3 ;  /* 0x00011c0301007387 */ /* 0x0001e60000100800 */
[----:B------:R-:W-:Y:S02]  /*5fe0*/  @!P1 IMAD.MOV R11, RZ, RZ, -R11 ;  /* 0x000000ffff0b9224 */ /* 0x000fe400078e0a0b */
[----:B0-----:R-:W-:-:S04]  /*5ff0*/  IMAD.MOV.U32 R3, RZ, RZ, R9 ;  /* 0x000000ffff037224 */ /* 0x001fc800078e0009 */
[----:B------:R-:W-:Y:S01]  /*6000*/  @!P2 IMAD.MOV R3, RZ, RZ, -R3 ;  /* 0x000000ffff03a224 */ /* 0x000fe200078e0a03 */
[----:B------:R-:W-:Y:S04]  /*6010*/  STL [R1+0x124], R11 ;  /* 0x0001240b01007387 */ /* 0x000fe80000100800 */
[----:B------:R0:W-:Y:S01]  /*6020*/  STL [R1+0x12c], R3 ;  /* 0x00012c0301007387 */ /* 0x0001e20000100800 */
[----:B------:R-:W-:-:S03]  /*6030*/  @!P6 IMAD.IADD R10, R10, 0x1, -R0 ;  /* 0x000000010a0ae824 */ /* 0x000fc600078e0a00 */
[----:B------:R-:W4:Y:S04]  /*6040*/  LDL.LU R14, [R1+0x75c] ;  /* 0x00075c00010e7983 */ /* 0x000f280000300800 */
[----:B------:R-:W4:Y:S01]  /*6050*/  LDL.LU R28, [R1+0x7e0] ;  /* 0x0007e000011c7983 */ /* 0x000f220000300800 */
[----:B0-----:R-:W-:-:S04]  /*6060*/  IMAD.MOV.U32 R3, RZ, RZ, R10 ;  /* 0x000000ffff037224 */ /* 0x001fc800078e000a */
[----:B------:R-:W-:-:S05]  /*6070*/  @!P4 IMAD.MOV R3, RZ, RZ, -R3 ;  /* 0x000000ffff03c224 */ /* 0x000fca00078e0a03 */
[----:B------:R0:W-:Y:S04]  /*6080*/  STL [R1+0x194], R3 ;  /* 0x0001940301007387 */ /* 0x0001e80000100800 */
[----:B------:R-:W4:Y:S04]  /*6090*/  LDL.LU R11, [R1+0x7e4] ;  /* 0x0007e400010b7983 */ /* 0x000f280000300800 */
[----:B0-----:R-:W4:Y:S01]  /*60a0*/  LDL.LU R3, [R1+0x7e8] ;  /* 0x0007e80001037983 */ /* 0x001f220000300800 */
[----:B------:R-:W-:-:S03]  /*60b0*/  ISETP.GE.AND P0, PT, R25, RZ, PT ;  /* 0x000000ff1900720c */ /* 0x000fc60003f06270 */
[----:B------:R-:W4:Y:S01]  /*60c0*/  LDL.LU R25, [R1+0x7ec] ;  /* 0x0007ec0001197983 */ /* 0x000f220000300800 */
[----:B------:R-:W-:-:S03]  /*60d0*/  IMAD.MOV.U32 R29, RZ, RZ, R26 ;  /* 0x000000ffff1d7224 */ /* 0x000fc600078e001a */
[----:B------:R-:W4:Y:S01]  /*60e0*/  LDL.LU R26, [R1+0x7f0] ;  /* 0x0007f000011a7983 */ /* 0x000f220000300800 */
[----:B---3--:R-:W-:Y:S02]  /*60f0*/  IABS R4, R27 ;  /* 0x0000001b00047213 */ /* 0x008fe40000000000 */
[----:B------:R-:W-:Y:S02]  /*6100*/  ISETP.GE.AND P1, PT, R27, RZ, PT ;  /* 0x000000ff1b00720c */ /* 0x000fe40003f26270 */
[----:B------:R-:W3:Y:S01]  /*6110*/  LDL.LU R27, [R1+0x7f4] ;  /* 0x0007f400011b7983 */ /* 0x000ee20000300800 */
[----:B------:R-:W-:-:S04]  /*6120*/  IMAD.HI.U32 R12, R17, R4, RZ ;  /* 0x00000004110c7227 */ /* 0x000fc800078e00ff */
[----:B------:R-:W-:Y:S01]  /*6130*/  IMAD.MOV R12, RZ, RZ, -R12 ;  /* 0x000000ffff0c7224 */ /* 0x000fe200078e0a0c */
[----:B------:R-:W-:Y:S02]  /*6140*/  ISETP.GT.U32.AND P3, PT, R0, R2, PT ;  /* 0x000000020000720c */ /* 0x000fe40003f64070 */
[----:B------:R-:W-:-:S05]  /*6150*/  IABS R6, R21 ;  /* 0x0000001500067213 */ /* 0x000fca0000000000 */
[----:B------:R-:W-:-:S04]  /*6160*/  IMAD.HI.U32 R15, R17, R6, RZ ;  /* 0x00000006110f7227 */ /* 0x000fc800078e00ff */
[----:B------:R-:W-:Y:S02]  /*6170*/  IMAD.MOV R15, RZ, RZ, -R15 ;  /* 0x000000ffff0f7224 */ /* 0x000fe400078e0a0f */
[C---:B------:R-:W-:Y:S02]  /*6180*/  IMAD R4, R0.reuse, R12, R4 ;  /* 0x0000000c00047224 */ /* 0x040fe400078e0204 */
[----:B------:R-:W-:-:S05]  /*6190*/  IMAD R6, R0, R15, R6 ;  /* 0x0000000f00067224 */ /* 0x000fca00078e0206 */
[----:B------:R-:W-:Y:S01]  /*61a0*/  ISETP.GT.U32.AND P6, PT, R0, R6, PT ;  /* 0x000000060000720c */ /* 0x000fe20003fc4070 */
[----:B------:R-:W-:Y:S01]  /*61b0*/  @!P3 IMAD.IADD R2, R2, 0x1, -R0 ;  /* 0x000000010202b824 */ /* 0x000fe200078e0a00 */
[----:B------:R-:W-:-:S11]  /*61c0*/  ISETP.GT.U32.AND P5, PT, R0, R4, PT ;  /* 0x000000040000720c */ /* 0x000fd60003fa4070 */
[----:B------:R-:W-:-:S05]  /*61d0*/  @!P6 IMAD.IADD R6, R6, 0x1, -R0 ;  /* 0x000000010606e824 */ /* 0x000fca00078e0a00 */
[----:B------:R-:W-:Y:S01]  /*61e0*/  ISETP.GT.U32.AND P6, PT, R0, R6, PT ;  /* 0x000000060000720c */ /* 0x000fe20003fc4070 */
[----:B------:R-:W-:-:S12]  /*61f0*/  @!P5 IMAD.IADD R4, R4, 0x1, -R0 ;  /* 0x000000010404d824 */ /* 0x000fd800078e0a00 */
[----:B------:R-:W-:Y:S01]  /*6200*/  @!P6 IMAD.IADD R6, R6, 0x1, -R0 ;  /* 0x000000010606e824 */ /* 0x000fe200078e0a00 */
[----:B------:R-:W-:Y:S02]  /*6210*/  ISETP.GT.U32.AND P5, PT, R0, R4, PT ;  /* 0x000000040000720c */ /* 0x000fe40003fa4070 */
[----:B------:R-:W-:Y:S01]  /*6220*/  ISETP.GE.AND P2, PT, R21, RZ, PT ;  /* 0x000000ff1500720c */ /* 0x000fe20003f46270 */
[----:B------:R-:W-:-:S10]  /*6230*/  @!P0 IMAD.MOV R2, RZ, RZ, -R2 ;  /* 0x000000ffff028224 */ /* 0x000fd400078e0a02 */
[----:B------:R-:W-:Y:S01]  /*6240*/  @!P5 IMAD.IADD R4, R4, 0x1, -R0 ;  /* 0x000000010404d824 */ /* 0x000fe200078e0a00 */
[----:B------:R0:W-:Y:S01]  /*6250*/  STL [R1+0x190], R2 ;  /* 0x0001900201007387 */ /* 0x0001e20000100800 */
[----:B--2---:R-:W-:-:S05]  /*6260*/  IABS R8, R22 ;  /* 0x0000001600087213 */ /* 0x004fca0000000000 */
[----:B------:R-:W-:-:S04]  /*6270*/  IMAD.HI.U32 R12, R17, R8, RZ ;  /* 0x00000008110c7227 */ /* 0x000fc800078e00ff */
[----:B------:R-:W-:-:S04]  /*6280*/  IMAD.MOV R12, RZ, RZ, -R12 ;  /* 0x000000ffff0c7224 */ /* 0x000fc800078e0a0c */
[----:B------:R-:W-:-:S05]  /*6290*/  IMAD R8, R0, R12, R8 ;  /* 0x0000000c00087224 */ /* 0x000fca00078e0208 */
[----:B------:R-:W-:Y:S02]  /*62a0*/  ISETP.GT.U32.AND P3, PT, R0, R8, PT ;  /* 0x000000080000720c */ /* 0x000fe40003f64070 */
[----:B------:R-:W-:-:S11]  /*62b0*/  IABS R12, R29 ;  /* 0x0000001d000c7213 */ /* 0x000fd60000000000 */
[----:B------:R-:W-:Y:S01]  /*62c0*/  @!P3 IMAD.IADD R8, R8, 0x1, -R0 ;  /* 0x000000010808b824 */ /* 0x000fe200078e0a00 */
[----:B----4-:R-:W-:-:S05]  /*62d0*/  IABS R9, R23 ;  /* 0x0000001700097213 */ /* 0x010fca0000000000 */
[----:B------:R-:W-:Y:S01]  /*62e0*/  IMAD.HI.U32 R16, R17, R9, RZ ;  /* 0x0000000911107227 */ /* 0x000fe200078e00ff */
[----:B------:R-:W-:-:S03]  /*62f0*/  ISETP.GT.U32.AND P3, PT, R0, R8, PT ;  /* 0x000000080000720c */ /* 0x000fc60003f64070 */
[----:B------:R-:W-:Y:S01]  /*6300*/  IMAD.MOV R16, RZ, RZ, -R16 ;  /* 0x000000ffff107224 */ /* 0x000fe200078e0a10 */
[----:B------:R-:W-:-:S03]  /*6310*/  IABS R10, R24 ;  /* 0x00000018000a7213 */ /* 0x000fc60000000000 */
[C---:B------:R-:W-:Y:S02]  /*6320*/  IMAD R9, R0.reuse, R16, R9 ;  /* 0x0000001000097224 */ /* 0x040fe400078e0209 */
[C---:B------:R-:W-:Y:S01]  /*6330*/  IMAD.HI.U32 R15, R17.reuse, R10, RZ ;  /* 0x0000000a110f7227 */ /* 0x040fe200078e00ff */
[----:B------:R-:W-:Y:S02]  /*6340*/  IABS R13, R5 ;  /* 0x00000005000d7213 */ /* 0x000fe40000000000 */
[----:B------:R-:W-:Y:S01]  /*6350*/  ISETP.GT.U32.AND P6, PT, R0, R9, PT ;  /* 0x000000090000720c */ /* 0x000fe20003fc4070 */
[----:B------:R-:W-:Y:S02]  /*6360*/  IMAD.MOV R15, RZ, RZ, -R15 ;  /* 0x000000ffff0f7224 */ /* 0x000fe400078e0a0f */
[----:B------:R-:W-:-:S04]  /*6370*/  IMAD.HI.U32 R18, R17, R12, RZ ;  /* 0x0000000c11127227 */ /* 0x000fc800078e00ff */
[----:B------:R-:W-:-:S04]  /*6380*/  IMAD.HI.U32 R16, R17, R13, RZ ;  /* 0x0000000d11107227 */ /* 0x000fc800078e00ff */
[----:B------:R-:W-:Y:S02]  /*6390*/  IMAD R10, R0, R15, R10 ;  /* 0x0000000f000a7224 */ /* 0x000fe400078e020a */
[----:B------:R-:W-:Y:S02]  /*63a0*/  IMAD.MOV R18, RZ, RZ, -R18 ;  /* 0x000000ffff127224 */ /* 0x000fe400078e0a12 */
[----:B------:R-:W-:Y:S02]  /*63b0*/  IMAD.MOV R16, RZ, RZ, -R16 ;  /* 0x000000ffff107224 */ /* 0x000fe400078e0a10 */
[----:B------:R-:W-:Y:S01]  /*63c0*/  @!P3 IMAD.IADD R8, R8, 0x1, -R0 ;  /* 0x000000010808b824 */ /* 0x000fe200078e0a00 */
[C---:B------:R-:W-:Y:S01]  /*63d0*/  ISETP.GT.U32.AND P3, PT, R0.reuse, R10, PT ;  /* 0x0000000a0000720c */ /* 0x040fe20003f64070 */
[C---:B------:R-:W-:Y:S02]  /*63e0*/  IMAD R12, R0.reuse, R18, R12 ;  /* 0x00000012000c7224 */ /* 0x040fe400078e020c */
[----:B------:R-:W-:-:S02]  /*63f0*/  IMAD R13, R0, R16, R13 ;  /* 0x00000010000d7224 */ /* 0x000fc400078e020d */
[----:B------:R-:W-:Y:S01]  /*6400*/  @!P6 IMAD.IADD R9, R9, 0x1, -R0 ;  /* 0x000000010909e824 */ /* 0x000fe200078e0a00 */
[----:B------:R-:W-:Y:S02]  /*6410*/  ISETP.GT.U32.AND P6, PT, R0, R12, PT ;  /* 0x0000000c0000720c */ /* 0x000fe40003fc4070 */
[----:B------:R-:W-:Y:S02]  /*6420*/  IABS R15, R14 ;  /* 0x0000000e000f7213 */ /* 0x000fe40000000000 */
[----:B------:R-:W-:-:S03]  /*6430*/  IABS R16, R28 ;  /* 0x0000001c00107213 */ /* 0x000fc60000000000 */
[----:B------:R-:W-:-:S04]  /*6440*/  IMAD.HI.U32 R20, R17, R15, RZ ;  /* 0x0000000f11147227 */ /* 0x000fc800078e00ff */
[----:B------:R-:W-:-:S04]  /*6450*/  IMAD.HI.U32 R21, R17, R16, RZ ;  /* 0x0000001011157227 */ /* 0x000fc800078e00ff */
[----:B------:R-:W-:Y:S02]  /*6460*/  IMAD.MOV R20, RZ, RZ, -R20 ;  /* 0x000000ffff147224 */ /* 0x000fe400078e0a14 */
[----:B------:R-:W-:Y:S02]  /*6470*/  IMAD.MOV R21, RZ, RZ, -R21 ;  /* 0x000000ffff157224 */ /* 0x000fe400078e0a15 */
[----:B------:R-:W-:Y:S01]  /*6480*/  @!P3 IMAD.IADD R10, R10, 0x1, -R0 ;  /* 0x000000010a0ab824 */ /* 0x000fe200078e0a00 */
[C---:B------:R-:W-:Y:S01]  /*6490*/  ISETP.GT.U32.AND P3, PT, R0.reuse, R13, PT ;  /* 0x0000000d0000720c */ /* 0x040fe20003f64070 */
[C---:B------:R-:W-:Y:S02]  /*64a0*/  IMAD R15, R0.reuse, R20, R15 ;  /* 0x00000014000f7224 */ /* 0x040fe400078e020f */
[----:B------:R-:W-:Y:S01]  /*64b0*/  IMAD R16, R0, R21, R16 ;  /* 0x0000001500107224 */ /* 0x000fe200078e0210 */
[----:B------:R-:W-:Y:S01]  /*64c0*/  ISETP.GE.AND P4, PT, R22, RZ, PT ;  /* 0x000000ff1600720c */ /* 0x000fe20003f86270 */
[----:B------:R-:W-:-:S02]  /*64d0*/  IMAD.MOV.U32 R21, RZ, RZ, R29 ;  /* 0x000000ffff157224 */ /* 0x000fc400078e001d */
[----:B------:R-:W-:Y:S01]  /*64e0*/  IMAD.MOV.U32 R29, RZ, RZ, R4 ;  /* 0x000000ffff1d7224 */ /* 0x000fe200078e0004 */
[----:B------:R-:W-:Y:S01]  /*64f0*/  IABS R19, R3 ;  /* 0x0000000300137213 */ /* 0x000fe20000000000 */
[----:B------:R-:W-:Y:S01]  /*6500*/  @!P6 IMAD.IADD R12, R12, 0x1, -R0 ;  /* 0x000000010c0ce824 */ /* 0x000fe200078e0a00 */
[----:B------:R-:W-:Y:S01]  /*6510*/  ISETP.GT.U32.AND P6, PT, R0, R15, PT ;  /* 0x0000000f0000720c */ /* 0x000fe20003fc4070 */
[----:B------:R-:W-:Y:S01]  /*6520*/  IMAD.MOV.U32 R4, RZ, RZ, R6 ;  /* 0x000000ffff047224 */ /* 0x000fe200078e0006 */
[----:B------:R-:W-:Y:S01]  /*6530*/  ISETP.GE.AND P5, PT, R23, RZ, PT ;  /* 0x000000ff1700720c */ /* 0x000fe20003fa6270 */
[----:B------:R-:W-:Y:S01]  /*6540*/  IMAD.HI.U32 R23, R17, R19, RZ ;  /* 0x0000001311177227 */ /* 0x000fe200078e00ff */
[----:B------:R-:W-:-:S03]  /*6550*/  IABS R18, R11 ;  /* 0x0000000b00127213 */ /* 0x000fc60000000000 */
[----:B------:R-:W-:Y:S01]  /*6560*/  @!P2 IMAD.MOV R4, RZ, RZ, -R4 ;  /* 0x000000ffff04a224 */ /* 0x000fe200078e0a04 */
[C---:B------:R-:W-:Y:S01]  /*6570*/  ISETP.GT.U32.AND P2, PT, R0.reuse, R12, PT ;  /* 0x0000000c0000720c */ /* 0x040fe20003f44070 */
[----:B------:R-:W-:Y:S01]  /*6580*/  @!P3 IMAD.IADD R13, R13, 0x1, -R0 ;  /* 0x000000010d0db824 */ /* 0x000fe200078e0a00 */
[C---:B------:R-:W-:Y:S01]  /*6590*/  ISETP.GT.U32.AND P0, PT, R0.reuse, R9, PT ;  /* 0x000000090000720c */ /* 0x040fe20003f04070 */
[----:B0-----:R-:W-:Y:S02]  /*65a0*/  IMAD.MOV.U32 R2, RZ, RZ, R8 ;  /* 0x000000ffff027224 */ /* 0x001fe400078e0008 */
[----:B------:R-:W-:Y:S01]  /*65b0*/  @!P1 IMAD.MOV R29, RZ, RZ, -R29 ;  /* 0x000000ffff1d9224 */ /* 0x000fe200078e0a1d */
[----:B------:R-:W-:Y:S01]  /*65c0*/  ISETP.GT.U32.AND P1, PT, R0, R10, PT ;  /* 0x0000000a0000720c */ /* 0x000fe20003f24070 */
[----:B------:R-:W-:-:S04]  /*65d0*/  IMAD.HI.U32 R22, R17, R18, RZ ;  /* 0x0000001211167227 */ /* 0x000fc800078e00ff */
[----:B------:R-:W-:Y:S02]  /*65e0*/  IMAD.MOV R23, RZ, RZ, -R23 ;  /* 0x000000ffff177224 */ /* 0x000fe400078e0a17 */
[----:B------:R-:W-:Y:S01]  /*65f0*/  @!P4 IMAD.MOV R2, RZ, RZ, -R2 ;  /* 0x000000ffff02c224 */ /* 0x000fe200078e0a02 */
[C---:B------:R-:W-:Y:S01]  /*6600*/  ISETP.GT.U32.AND P4, PT, R0.reuse, R13, PT ;  /* 0x0000000d0000720c */ /* 0x040fe20003f84070 */
[----:B------:R-:W-:Y:S01]  /*6610*/  IMAD.MOV R22, RZ, RZ, -R22 ;  /* 0x000000ffff167224 */ /* 0x000fe200078e0a16 */
[----:B------:R-:W-:Y:S01]  /*6620*/  IABS R20, R25 ;  /* 0x0000001900147213 */ /* 0x000fe20000000000 */
[----:B------:R-:W-:Y:S02]  /*6630*/  IMAD R19, R0, R23, R19 ;  /* 0x0000001700137224 */ /* 0x000fe400078e0213 */
[----:B------:R-:W-:Y:S01]  /*6640*/  @!P6 IMAD.IADD R15, R15, 0x1, -R0 ;  /* 0x000000010f0fe824 */ /* 0x000fe200078e0a00 */
[----:B------:R-:W-:Y:S01]  /*6650*/  ISETP.GE.AND P3, PT, R24, RZ, PT ;  /* 0x000000ff1800720c */ /* 0x000fe20003f66270 */
[----:B------:R-:W-:-:S02]  /*6660*/  IMAD R18, R0, R22, R18 ;  /* 0x0000001600127224 */ /* 0x000fc400078e0212 */
[----:B------:R-:W-:Y:S01]  /*6670*/  @!P2 IMAD.IADD R12, R12, 0x1, -R0 ;  /* 0x000000010c0ca824 */ /* 0x000fe200078e0a00 */
[C---:B------:R-:W-:Y:S01]  /*6680*/  ISETP.GT.U32.AND P6, PT, R0.reuse, R15, PT ;  /* 0x0000000f0000720c */ /* 0x040fe20003fc4070 */
[----:B------:R-:W-:Y:S01]  /*6690*/  IMAD.HI.U32 R24, R17, R20, RZ ;  /* 0x0000001411187227 */ /* 0x000fe200078e00ff */
[----:B------:R-:W-:-:S03]  /*66a0*/  ISETP.GT.U32.AND P2, PT, R0, R19, PT ;  /* 0x000000130000720c */ /* 0x000fc60003f44070 */
[--C-:B------:R-:W-:Y:S01]  /*66b0*/  @!P0 IMAD.IADD R9, R9, 0x1, -R0.reuse ;  /* 0x0000000109098824 */ /* 0x100fe200078e0a00 */
[----:B------:R-:W-:Y:S01]  /*66c0*/  ISETP.GT.U32.AND P0, PT, R0, R16, PT ;  /* 0x000000100000720c */ /* 0x000fe20003f04070 */
[----:B------:R-:W-:Y:S01]  /*66d0*/  @!P1 IMAD.IADD R10, R10, 0x1, -R0 ;  /* 0x000000010a0a9824 */ /* 0x000fe200078e0a00 */
[C---:B------:R-:W-:Y:S01]  /*66e0*/  ISETP.GT.U32.AND P1, PT, R0.reuse, R18, PT ;  /* 0x000000120000720c */ /* 0x040fe20003f24070 */
[----:B------:R-:W-:Y:S02]  /*66f0*/  IMAD.MOV R24, RZ, RZ, -R24 ;  /* 0x000000ffff187224 */ /* 0x000fe400078e0a18 */
[----:B------:R-:W-:Y:S01]  /*6700*/  @!P4 IMAD.IADD R13, R13, 0x1, -R0 ;  /* 0x000000010d0dc824 */ /* 0x000fe200078e0a00 */
[----:B------:R-:W-:Y:S01]  /*6710*/  ISETP.GE.AND P4, PT, R21, RZ, PT ;  /* 0x000000ff1500720c */ /* 0x000fe20003f86270 */
[----:B------:R0:W-:Y:S01]  /*6720*/  STL [R1+0x18c], R29 ;  /* 0x00018c1d01007387 */ /* 0x0001e20000100800 */
[----:B------:R-:W-:Y:S01]  /*6730*/  IMAD R20, R0, R24, R20 ;  /* 0x0000001800147224 */ /* 0x000fe200078e0214 */
[----:B------:R-:W-:Y:S01]  /*6740*/  IABS R6, R26 ;  /* 0x0000001a00067213 */ /* 0x000fe20000000000 */
[----:B------:R-:W-:-:S02]  /*6750*/  @!P6 IMAD.IADD R15, R15, 0x1, -R0 ;  /* 0x000000010f0fe824 */ /* 0x000fc400078e0a00 */
[--C-:B------:R-:W-:Y:S01]  /*6760*/  @!P2 IMAD.IADD R19, R19, 0x1, -R0.reuse ;  /* 0x000000011313a824 */ /* 0x100fe200078e0a00 */
[----:B------:R-:W-:Y:S01]  /*6770*/  ISETP.GT.U32.AND P6, PT, R0, R20, PT ;  /* 0x000000140000720c */ /* 0x000fe20003fc4070 */
[----:B0-----:R-:W2:Y:S01]  /*6780*/  LDL.LU R29, [R1+0x7f8] ;  /* 0x0007f800011d7983 */ /* 0x001ea20000300800 */
[----:B------:R-:W-:Y:S01]  /*6790*/  ISETP.GE.AND P2, PT, R28, RZ, PT ;  /* 0x000000ff1c00720c */ /* 0x000fe20003f46270 */
[----:B------:R-:W-:Y:S02]  /*67a0*/  @!P0 IMAD.IADD R16, R16, 0x1, -R0 ;  /* 0x0000000110108824 */ /* 0x000fe400078e0a00 */
[----:B------:R-:W-:Y:S01]  /*67b0*/  STL [R1+0x188], R4 ;  /* 0x0001880401007387 */ /* 0x000fe20000100800 */
[----:B------:R-:W-:-:S03]  /*67c0*/  ISETP.GE.AND P0, PT, R5, RZ, PT ;  /* 0x000000ff0500720c */ /* 0x000fc60003f06270 */
[----:B------:R-:W-:Y:S01]  /*67d0*/  STL [R1+0x184], R2 ;  /* 0x0001840201007387 */ /* 0x000fe20000100800 */
[----:B------:R-:W-:-:S03]  /*67e0*/  IMAD.HI.U32 R8, R17, R6, RZ ;  /* 0x0000000611087227 */ /* 0x000fc600078e00ff */
[----:B------:R-:W4:Y:S01]  /*67f0*/  LDL.LU R28, [R1+0x7fc] ;  /* 0x0007fc00011c7983 */ /* 0x000f220000300800 */
[----:B------:R-:W-:Y:S01]  /*6800*/  @!P1 IMAD.IADD R18, R18, 0x1, -R0 ;  /* 0x0000000112129824 */ /* 0x000fe200078e0a00 */
[----:B------:R-:W-:Y:S01]  /*6810*/  ISETP.GE.AND P1, PT, R14, RZ, PT ;  /* 0x000000ff0e00720c */ /* 0x000fe20003f26270 */
[----:B------:R-:W-:Y:S02]  /*6820*/  IMAD.MOV.U32 R5, RZ, RZ, R12 ;  /* 0x000000ffff057224 */ /* 0x000fe400078e000c */
[----:B------:R-:W-:Y:S02]  /*6830*/  @!P5 IMAD.MOV R9, RZ, RZ, -R9 ;  /* 0x000000ffff09d224 */ /* 0x000fe400078e0a09 */
[----:B------:R-:W-:Y:S01]  /*6840*/  @!P3 IMAD.MOV R10, RZ, RZ, -R10 ;  /* 0x000000ffff0ab224 */ /* 0x000fe200078e0a0a */
[C---:B------:R-:W-:Y:S01]  /*6850*/  ISETP.GT.U32.AND P3, PT, R0.reuse, R18, PT ;  /* 0x000000120000720c */ /* 0x040fe20003f64070 */
[----:B------:R-:W-:Y:S02]  /*6860*/  IMAD.MOV R8, RZ, RZ, -R8 ;  /* 0x000000ffff087224 */ /* 0x000fe400078e0a08 */
[----:B------:R-:W-:Y:S01]  /*6870*/  @!P4 IMAD.MOV R5, RZ, RZ, -R5 ;  /* 0x000000ffff05c224 */ /* 0x000fe200078e0a05 */
[----:B------:R-:W-:Y:S01]  /*6880*/  STL [R1+0x180], R9 ;  /* 0x0001800901007387 */ /* 0x000fe20000100800 */
[----:B------:R-:W-:-:S02]  /*6890*/  IMAD R6, R0, R8, R6 ;  /* 0x0000000800067224 */ /* 0x000fc400078e0206 */
[----:B------:R-:W-:Y:S01]  /*68a0*/  IMAD.MOV.U32 R8, RZ, RZ, R13 ;  /* 0x000000ffff087224 */ /* 0x000fe200078e000d */
[----:B------:R-:W-:Y:S01]  /*68b0*/  STL [R1+0x17c], R10 ;  /* 0x00017c0a01007387 */ /* 0x000fe20000100800 */
[----:B------:R-:W-:-:S03]  /*68c0*/  @!P6 IMAD.IADD R20, R20, 0x1, -R0 ;  /* 0x000000011414e824 */ /* 0x000fc600078e0a00 */
[----:B------:R0:W-:Y:S01]  /*68d0*/  STL [R1+0x178], R5 ;  /* 0x0001780501007387 */ /* 0x0001e20000100800 */
[----:B------:R-:W-:Y:S01]  /*68e0*/  @!P0 IMAD.MOV R8, RZ, RZ, -R8 ;  /* 0x000000ffff088224 */ /* 0x000fe200078e0a08 */
[----:B------:R-:W-:Y:S01]  /*68f0*/  ISETP.GT.U32.AND P5, PT, R0, R20, PT ;  /* 0x000000140000720c */ /* 0x000fe20003fa4070 */
[----:B0-----:R-:W-:-:S04]  /*6900*/  IMAD.MOV.U32 R5, RZ, RZ, R15 ;  /* 0x000000ffff057224 */ /* 0x001fc800078e000f */
[----:B------:R-:W-:Y:S01]  /*6910*/  @!P1 IMAD.MOV R5, RZ, RZ, -R5 ;  /* 0x000000ffff059224 */ /* 0x000fe200078e0a05 */
[----:B------:R-:W-:Y:S01]  /*6920*/  STL [R1+0x174], R8 ;  /* 0x0001740801007387 */ /* 0x000fe20000100800 */
[--C-:B------:R-:W-:Y:S01]  /*6930*/  @!P3 IMAD.IADD R18, R18, 0x1, -R0.reuse ;  /* 0x000000011212b824 */ /* 0x100fe200078e0a00 */
[----:B------:R-:W-:Y:S02]  /*6940*/  ISETP.GE.AND P3, PT, R3, RZ, PT ;  /* 0x000000ff0300720c */ /* 0x000fe40003f66270 */
[----:B------:R0:W-:Y:S04]  /*6950*/  STL [R1+0x170], R5 ;  /* 0x0001700501007387 */ /* 0x0001e80000100800 */
[----:B------:R-:W4:Y:S01]  /*6960*/  LDL.LU R3, [R1+0x800] ;  /* 0x0008000001037983 */ /* 0x000f220000300800 */
[----:B------:R-:W-:Y:S01]  /*6970*/  @!P5 IMAD.IADD R20, R20, 0x1, -R0 ;  /* 0x000000011414d824 */ /* 0x000fe200078e0a00 */
[----:B------:R-:W-:-:S02]  /*6980*/  ISETP.GE.AND P5, PT, R26, RZ, PT ;  /* 0x000000ff1a00720c */ /* 0x000fc40003fa6270 */
[----:B------:R-:W4:Y:S01]  /*6990*/  LDL.LU R26, [R1+0x804] ;  /* 0x00080400011a7983 */ /* 0x000f220000300800 */
[----:B------:R-:W-:Y:S02]  /*69a0*/  ISETP.GT.U32.AND P0, PT, R0, R6, PT ;  /* 0x000000060000720c */ /* 0x000fe40003f04070 */
[----:B---3--:R-:W-:-:S11]  /*69b0*/  IABS R4, R27 ;  /* 0x0000001b00047213 */ /* 0x008fd60000000000 */
[----:B------:R-:W-:Y:S01]  /*69c0*/  @!P0 IMAD.IADD R6, R6, 0x1, -R0 ;  /* 0x0000000106068824 */ /* 0x000fe200078e0a00 */
[----:B------:R-:W-:Y:S02]  /*69d0*/  ISETP.GE.AND P0, PT, R27, RZ, PT ;  /* 0x000000ff1b00720c */ /* 0x000fe40003f06270 */
[----:B------:R-:W3:Y:S01]  /*69e0*/  LDL.LU R27, [R1+0x808] ;  /* 0x00080800011b7983 */ /* 0x000ee20000300800 */
[C---:B------:R-:W-:Y:S02]  /*69f0*/  ISETP.GT.U32.AND P6, PT, R0.reuse, R16, PT ;  /* 0x000000100000720c */ /* 0x040fe40003fc4070 */
[----:B------:R-:W-:Y:S02]  /*6a00*/  ISETP.GT.U32.AND P4, PT, R0, R19, PT ;  /* 0x000000130000720c */ /* 0x000fe40003f84070 */
[----:B------:R-:W-:-:S09]  /*6a10*/  ISETP.GE.AND P1, PT, R11, RZ, PT ;  /* 0x000000ff0b00720c */ /* 0x000fd20003f26270 */
[----:B------:R-:W-:-:S04]  /*6a20*/  @!P6 IMAD.IADD R16, R16, 0x1, -R0 ;  /* 0x000000011010e824 */ /* 0x000fc800078e0a00 */
[----:B------:R-:W-:Y:S02]  /*6a30*/  IMAD.MOV.U32 R9, RZ, RZ, R16 ;  /* 0x000000ffff097224 */ /* 0x000fe400078e0010 */
[----:B------:R-:W-:Y:S02]  /*6a40*/  @!P4 IMAD.IADD R19, R19, 0x1, -R0 ;  /* 0x000000011313c824 */ /* 0x000fe400078e0a00 */
[----:B------:R-:W-:Y:S01]  /*6a50*/  @!P2 IMAD.MOV R9, RZ, RZ, -R9 ;  /* 0x000000ffff09a224 */ /* 0x000fe200078e0a09 */
[----:B------:R-:W-:Y:S01]  /*6a60*/  ISETP.GE.AND P4, PT, R25, RZ, PT ;  /* 0x000000ff1900720c */ /* 0x000fe20003f86270 */
[----:B0-----:R-:W-:Y:S01]  /*6a70*/  IMAD.MOV.U32 R5, RZ, RZ, R18 ;  /* 0x000000ffff057224 */ /* 0x001fe200078e0012 */
[----:B------:R-:W3:Y:S01]  /*6a80*/  LDL.LU R25, [R1+0x80c] ;  /* 0x00080c0001197983 */ /* 0x000ee20000300800 */
[----:B------:R-:W-:-:S03]  /*6a90*/  IMAD.HI.U32 R2, R17, R4, RZ ;  /* 0x0000000411027227 */ /* 0x000fc600078e00ff */
[----:B------:R0:W-:Y:S01]  /*6aa0*/  STL [R1+0x16c], R9 ;  /* 0x00016c0901007387 */ /* 0x0001e20000100800 */
[----:B------:R-:W-:Y:S02]  /*6ab0*/  @!P1 IMAD.MOV R5, RZ, RZ, -R5 ;  /* 0x000000ffff059224 */ /* 0x000fe400078e0a05 */
[----:B------:R-:W-:-:S03]  /*6ac0*/  IMAD.MOV R2, RZ, RZ, -R2 ;  /* 0x000000ffff027224 */ /* 0x000fc600078e0a02 */
[----:B------:R1:W-:Y:S01]  /*6ad0*/  STL [R1+0x168], R5 ;  /* 0x0001680501007387 */ /* 0x0003e20000100800 */
[----:B0-----:R-:W-:-:S04]  /*6ae0*/  IMAD.MOV.U32 R9, RZ, RZ, R19 ;  /* 0x000000ffff097224 */ /* 0x001fc800078e0013 */
[----:B------:R-:W-:Y:S02]  /*6af0*/  @!P3 IMAD.MOV R9, RZ, RZ, -R9 ;  /* 0x000000ffff09b224 */ /* 0x000fe400078e0a09 */
[----:B-1----:R-:W-:Y:S02]  /*6b00*/  IMAD.MOV.U32 R5, RZ, RZ, R20 ;  /* 0x000000ffff057224 */ /* 0x002fe400078e0014 */
[----:B------:R-:W-:Y:S01]  /*6b10*/  IMAD R4, R0, R2, R4 ;  /* 0x0000000200047224 */ /* 0x000fe200078e0204 */
[----:B------:R0:W-:Y:S01]  /*6b20*/  STL [R1+0x164], R9 ;  /* 0x0001640901007387 */ /* 0x0001e20000100800 */
[----:B------:R-:W-:-:S03]  /*6b30*/  @!P4 IMAD.MOV R5, RZ, RZ, -R5 ;  /* 0x000000ffff05c224 */ /* 0x000fc600078e0a05 */
[C---:B------:R-:W-:Y:S02]  /*6b40*/  ISETP.GT.U32.AND P6, PT, R0.reuse, R4, PT ;  /* 0x000000040000720c */ /* 0x040fe40003fc4070 */
[----:B------:R-:W-:-:S11]  /*6b50*/  ISETP.GT.U32.AND P2, PT, R0, R6, PT ;  /* 0x000000060000720c */ /* 0x000fd60003f44070 */
[--C-:B------:R-:W-:Y:S02]  /*6b60*/  @!P6 IMAD.IADD R4, R4, 0x1, -R0.reuse ;  /* 0x000000010404e824 */ /* 0x100fe400078e0a00 */
[----:B------:R-:W-:-:S03]  /*6b70*/  @!P2 IMAD.IADD R6, R6, 0x1, -R0 ;  /* 0x000000010606a824 */ /* 0x000fc600078e0a00 */
[----:B------:R-:W-:-:S13]  /*6b80*/  ISETP.GT.U32.AND P1, PT, R0, R4, PT ;  /* 0x000000040000720c */ /* 0x000fda0003f24070 */
[----:B------:R-:W-:Y:S01]  /*6b90*/  @!P1 IMAD.IADD R4, R4, 0x1, -R0 ;  /* 0x0000000104049824 */ /* 0x000fe200078e0a00 */
[----:B--2---:R-:W-:Y:S02]  /*6ba0*/  IABS R2, R29 ;  /* 0x0000001d00027213 */ /* 0x004fe40000000000 */
[----:B------:R-:W-:Y:S02]  /*6bb0*/  ISETP.GE.AND P3, PT, R29, RZ, PT ;  /* 0x000000ff1d00720c */ /* 0x000fe40003f66270 */
[----:B------:R-:W2:Y:S04]  /*6bc0*/  LDL.LU R29, [R1+0x810] ;  /* 0x00081000011d7983 */ /* 0x000ea80000300800 */
[----:B------:R1:W-:Y:S01]  /*6bd0*/  STL [R1+0x160], R5 ;  /* 0x0001600501007387 */ /* 0x0003e20000100800 */
[----:B----4-:R-:W-:-:S02]  /*6be0*/  IABS R12, R28 ;  /* 0x0000001c000c7213 */ /* 0x010fc40000000000 */
[----:B------:R-:W-:Y:S02]  /*6bf0*/  ISETP.GE.AND P4, PT, R28, RZ, PT ;  /* 0x000000ff1c00720c */ /* 0x000fe40003f86270 */
[----:B------:R-:W4:Y:S01]  /*6c00*/  LDL.LU R28, [R1+0x814] ;  /* 0x00081400011c7983 */ /* 0x000f220000300800 */
[----:B------:R-:W-:Y:S02]  /*6c10*/  IABS R10, R3 ;  /* 0x00000003000a7213 */ /* 0x000fe40000000000 */
[----:B------:R-:W-:Y:S01]  /*6c20*/  ISETP.GE.AND P2, PT, R3, RZ, PT ;  /* 0x000000ff0300720c */ /* 0x000fe20003f46270 */
[----:B------:R-:W-:-:S04]  /*6c30*/  IMAD.MOV.U32 R3, RZ, RZ, R6 ;  /* 0x000000ffff037224 */ /* 0x000fc800078e0006 */
[----:B------:R-:W-:Y:S01]  /*6c40*/  @!P5 IMAD.MOV R3, RZ, RZ, -R3 ;  /* 0x000000ffff03d224 */ /* 0x000fe200078e0a03 */
[----:B------:R-:W-:Y:S02]  /*6c50*/  ISETP.GE.AND P1, PT, R26, RZ, PT ;  /* 0x000000ff1a00720c */ /* 0x000fe40003f26270 */
[----:B0-----:R-:W-:Y:S02]  /*6c60*/  IABS R9, R26 ;  /* 0x0000001a00097213 */ /* 0x001fe40000000000 */
[----:B------:R0:W-:Y:S04]  /*6c70*/  STL [R1+0x15c], R3 ;  /* 0x00015c0301007387 */ /* 0x0001e80000100800 */
[----:B------:R-:W4:Y:S04]  /*6c80*/  LDL.LU R26, [R1+0x818] ;  /* 0x00081800011a7983 */ /* 0x000f280000300800 */
[----:B-1----:R-:W4:Y:S01]  /*6c90*/  LDL.LU R5, [R1+0x81c] ;  /* 0x00081c0001057983 */ /* 0x002f220000300800 */
[----:B0-----:R-:W-:-:S04]  /*6ca0*/  IMAD.MOV.U32 R3, RZ, RZ, R4 ;  /* 0x000000ffff037224 */ /* 0x001fc800078e0004 */
[----:B------:R-:W-:Y:S02]  /*6cb0*/  @!P0 IMAD.MOV R3, RZ, RZ, -R3 ;  /* 0x000000ffff038224 */ /* 0x000fe400078e0a03 */
[----:B------:R-:W-:-:S03]  /*6cc0*/  IMAD.HI.U32 R8, R17, R2, RZ ;  /* 0x0000000211087227 */ /* 0x000fc600078e00ff */
[----:B------:R0:W-:Y:S01]  /*6cd0*/  STL [R1+0x158], R3 ;  /* 0x0001580301007387 */ /* 0x0001e20000100800 */
[----:B------:R-:W-:-:S03]  /*6ce0*/  IMAD.MOV R8, RZ, RZ, -R8 ;  /* 0x000000ffff087224 */ /* 0x000fc600078e0a08 */
[----:B0-----:R-:W4:Y:S01]  /*6cf0*/  LDL.LU R3, [R1+0x820] ;  /* 0x0008200001037983 */ /* 0x001f220000300800 */
[----:B------:R-:W-:Y:S02]  /*6d00*/  IMAD R2, R0, R8, R2 ;  /* 0x0000000800027224 */ /* 0x000fe400078e0202 */
[----:B------:R-:W-:-:S04]  /*6d10*/  IMAD.HI.U32 R8, R17, R12, RZ ;  /* 0x0000000c11087227 */ /* 0x000fc800078e00ff */
[----:B------:R-:W-:Y:S01]  /*6d20*/  IMAD.MOV R8, RZ, RZ, -R8 ;  /* 0x000000ffff087224 */ /* 0x000fe200078e0a08 */
[----:B---3--:R-:W-:-:S03]  /*6d30*/  ISETP.GE.AND P0, PT, R27, RZ, PT ;  /* 0x000000ff1b00720c */ /* 0x008fc60003f06270 */
[C---:B------:R-:W-:Y:S01]  /*6d40*/  IMAD R12, R0.reuse, R8, R12 ;  /* 0x00000008000c7224 */ /* 0x040fe200078e020c */
[----:B------:R-:W-:Y:S02]  /*6d50*/  IABS R8, R27 ;  /* 0x0000001b00087213 */ /* 0x000fe40000000000 */
[----:B------:R-:W3:Y:S01]  /*6d60*/  LDL.LU R27, [R1+0x824] ;  /* 0x00082400011b7983 */ /* 0x000ee20000300800 */
[----:B------:R-:W-:Y:S01]  /*6d70*/  ISETP.GT.U32.AND P6, PT, R0, R2, PT ;  /* 0x000000020000720c */ /* 0x000fe20003fc4070 */
[----:B------:R-:W-:-:S12]  /*6d80*/  IMAD.HI.U32 R6, R17, R10, RZ ;  /* 0x0000000a11067227 */ /* 0x000fd800078e00ff */
[----:B------:R-:W-:Y:S01]  /*6d90*/  @!P6 IMAD.IADD R2, R2, 0x1, -R0 ;  /* 0x000000010202e824 */ /* 0x000fe200078e0a00 */
[----:B------:R-:W-:Y:S01]  /*6da0*/  ISETP.GT.U32.AND P6, PT, R0, R12, PT ;  /* 0x0000000c0000720c */ /* 0x000fe20003fc4070 */
[----:B------:R-:W-:-:S03]  /*6db0*/  IMAD.MOV R4, RZ, RZ, -R6 ;  /* 0x000000ffff047224 */ /* 0x000fc600078e0a06 */
[C---:B------:R-:W-:Y:S01]  /*6dc0*/  ISETP.GT.U32.AND P5, PT, R0.reuse, R2, PT ;  /* 0x000000020000720c */ /* 0x040fe20003fa4070 */
[----:B------:R-:W-:Y:S02]  /*6dd0*/  IMAD R10, R0, R4, R10 ;  /* 0x00000004000a7224 */ /* 0x000fe400078e020a */
[----:B------:R-:W-:-:S06]  /*6de0*/  IMAD.HI.U32 R4, R17, R9, RZ ;  /* 0x0000000911047227 */ /* 0x000fcc00078e00ff */
[----:B------:R-:W-:-:S05]  /*6df0*/  @!P6 IMAD.IADD R12, R12, 0x1, -R0 ;  /* 0x000000010c0ce824 */ /* 0x000fca00078e0a00 */
[----:B------:R-:W-:Y:S01]  /*6e00*/  ISETP.GT.U32.AND P6, PT, R0, R12, PT ;  /* 0x0000000c0000720c */ /* 0x000fe20003fc4070 */
[----:B------:R-:W-:Y:S02]  /*6e10*/  IMAD.MOV R4, RZ, RZ, -R4 ;  /* 0x000000ffff047224 */ /* 0x000fe400078e0a04 */
[----:B------:R-:W-:-:S04]  /*6e20*/  IMAD.HI.U32 R18, R17, R8, RZ ;  /* 0x0000000811127227 */ /* 0x000fc800078e00ff */
[----:B------:R-:W-:Y:S02]  /*6e30*/  @!P5 IMAD.IADD R2, R2, 0x1, -R0 ;  /* 0x000000010202d824 */ /* 0x000fe400078e0a00 */
[----:B------:R-:W-:Y:S02]  /*6e40*/  IMAD R9, R0, R4, R9 ;  /* 0x0000000400097224 */ /* 0x000fe400078e0209 */
[----:B------:R-:W-:Y:S02]  /*6e50*/  IMAD.MOV R18, RZ, RZ, -R18 ;  /* 0x000000ffff127224 */ /* 0x000fe400078e0a12 */
[----:B------:R-:W-:Y:S01]  /*6e60*/  @!P6 IMAD.IADD R12, R12, 0x1, -R0 ;  /* 0x000000010c0ce824 */ /* 0x000fe200078e0a00 */
[C---:B------:R-:W-:Y:S01]  /*6e70*/  ISETP.GT.U32.AND P6, PT, R0.reuse, R9, PT ;  /* 0x000000090000720c */ /* 0x040fe20003fc4070 */
[C---:B------:R-:W-:Y:S02]  /*6e80*/  IMAD R8, R0.reuse, R18, R8 ;  /* 0x0000001200087224 */ /* 0x040fe400078e0208 */
[----:B------:R-:W-:Y:S01]  /*6e90*/  IMAD.MOV.U32 R14, RZ, RZ, R2 ;  /* 0x000000ffff0e7224 */ /* 0x000fe200078e0002 */
[----:B------:R-:W-:-:S02]  /*6ea0*/  ISETP.GT.U32.AND P5, PT, R0, R10, PT ;  /* 0x0000000a0000720c */ /* 0x000fc40003fa4070 */
[----:B------:R-:W-:Y:S01]  /*6eb0*/  IABS R6, R25 ;  /* 0x0000001900067213 */ /* 0x000fe20000000000 */
[----:B------:R-:W-:Y:S01]  /*6ec0*/  @!P3 IMAD.MOV R14, RZ, RZ, -R14 ;  /* 0x000000ffff0eb224 */ /* 0x000fe200078e0a0e */
[----:B------:R-:W-:-:S03]  /*6ed0*/  ISETP.GT.U32.AND P3, PT, R0, R8, PT ;  /* 0x000000080000720c */ /* 0x000fc60003f64070 */
[----:B------:R-:W-:-:S04]  /*6ee0*/  IMAD.HI.U32 R16, R17, R6, RZ ;  /* 0x0000000611107227 */ /* 0x000fc800078e00ff */
[----:B------:R-:W-:Y:S02]  /*6ef0*/  IMAD.MOV R16, RZ, RZ, -R16 ;  /* 0x000000ffff107224 */ /* 0x000fe400078e0a10 */
[--C-:B------:R-:W-:Y:S02]  /*6f00*/  @!P6 IMAD.IADD R9, R9, 0x1, -R0.reuse ;  /* 0x000000010909e824 */ /* 0x100fe400078e0a00 */
[----:B------:R-:W-:Y:S02]  /*6f10*/  @!P5 IMAD.IADD R10, R10, 0x1, -R0 ;  /* 0x000000010a0ad824 */ /* 0x000fe400078e0a00 */
[----:B------:R-:W-:Y:S02]  /*6f20*/  IMAD R6, R0, R16, R6 ;  /* 0x0000001000067224 */ /* 0x000fe400078e0206 */
[----:B------:R-:W-:Y:S01]  /*6f30*/  @!P3 IMAD.IADD R8, R8, 0x1, -R0 ;  /* 0x000000010808b824 */ /* 0x000fe200078e0a00 */
[C---:B------:R-:W-:Y:S02]  /*6f40*/  ISETP.GT.U32.AND P3, PT, R0.reuse, R9, PT ;  /* 0x000000090000720c */ /* 0x040fe40003f64070 */
[----:B------:R-:W-:Y:S01]  /*6f50*/  ISETP.GT.U32.AND P5, PT, R0, R10, PT ;  /* 0x0000000a0000720c */ /* 0x000fe20003fa4070 */
[----:B------:R-:W-:-:S04]  /*6f60*/  IMAD.MOV.U32 R11, RZ, RZ, R12 ;  /* 0x000000ffff0b7224 */ /* 0x000fc800078e000c */
[----:B------:R-:W-:Y:S01]  /*6f70*/  @!P4 IMAD.MOV R11, RZ, RZ, -R11 ;  /* 0x000000ffff0bc224 */ /* 0x000fe200078e0a0b */
[----:B------:R0:W-:Y:S04]  /*6f80*/  STL [R1+0x154], R14 ;  /* 0x0001540e01007387 */ /* 0x0001e80000100800 */
[----:B------:R1:W-:Y:S01]  /*6f90*/  STL [R1+0x150], R11 ;  /* 0x0001500b01007387 */ /* 0x0003e20000100800 */
[--C-:B------:R-:W-:Y:S02]  /*6fa0*/  @!P3 IMAD.IADD R9, R9, 0x1, -R0.reuse ;  /* 0x000000010909b824 */ /* 0x100fe400078e0a00 */
[----:B------:R-:W-:Y:S01]  /*6fb0*/  @!P5 IMAD.IADD R10, R10, 0x1, -R0 ;  /* 0x000000010a0ad824 */ /* 0x000fe200078e0a00 */
[----:B0-----:R-:W3:Y:S03]  /*6fc0*/  LDL.LU R14, [R1+0x828] ;  /* 0x00082800010e7983 */ /* 0x001ee60000300800 */
[----:B-1----:R-:W-:Y:S01]  /*6fd0*/  IMAD.MOV.U32 R11, RZ, RZ, R10 ;  /* 0x000000ffff0b7224 */ /* 0x002fe200078e000a */
[----:B------:R-:W-:-:S02]  /*6fe0*/  ISETP.GT.U32.AND P4, PT, R0, R6, PT ;  /* 0x000000060000720c */ /* 0x000fc40003f84070 */
[----:B------:R-:W-:Y:S01]  /*6ff0*/  ISETP.GE.AND P5, PT, R25, RZ, PT ;  /* 0x000000ff1900720c */ /* 0x000fe20003fa6270 */
[----:B------:R-:W-:Y:S01]  /*7000*/  @!P2 IMAD.MOV R11, RZ, RZ, -R11 ;  /* 0x000000ffff0ba224 */ /* 0x000fe200078e0a0b */
[----:B------:R-:W3:Y:S04]  /*7010*/  LDL.LU R25, [R1+0x82c] ;  /* 0x00082c0001197983 */ /* 0x000ee80000300800 */
[----:B------:R0:W-:Y:S05]  /*7020*/  STL [R1+0x14c], R11 ;  /* 0x00014c0b01007387 */ /* 0x0001ea0000100800 */
[----:B------:R-:W-:-:S02]  /*7030*/  @!P4 IMAD.IADD R6, R6, 0x1, -R0 ;  /* 0x000000010606c824 */ /* 0x000fc400078e0a00 */
[----:B0-----:R-:W-:Y:S01]  /*7040*/  IMAD.MOV.U32 R11, RZ, RZ, R9 ;  /* 0x000000ffff0b7224 */ /* 0x001fe200078e0009 */
[----:B------:R-:W-:-:S03]  /*7050*/  ISETP.GT.U32.AND P4, PT, R0, R8, PT ;  /* 0x000000080000720c */ /* 0x000fc60003f84070 */
[----:B------:R-:W-:-:S10]  /*7060*/  @!P1 IMAD.MOV R11, RZ, RZ, -R11 ;  /* 0x000000ffff0b9224 */ /* 0x000fd400078e0a0b */
[----:B------:R-:W-:Y:S01]  /*7070*/  @!P4 IMAD.IADD R8, R8, 0x1, -R0 ;  /* 0x000000010808c824 */ /* 0x000fe200078e0a00 */
[----:B--2---:R-:W-:-:S05]  /*7080*/  IABS R15, R29 ;  /* 0x0000001d000f7213 */ /* 0x004fca0000000000 */
[----:B------:R-:W-:Y:S01]  /*7090*/  IMAD.HI.U32 R13, R17, R15, RZ ;  /* 0x0000000f110d7227 */ /* 0x000fe200078e00ff */
[----:B----4-:R-:W-:-:S03]  /*70a0*/  IABS R4, R28 ;  /* 0x0000001c00047213 */ /* 0x010fc60000000000 */
[----:B------:R-:W-:Y:S02]  /*70b0*/  IMAD.MOV R16, RZ, RZ, -R13 ;  /* 0x000000ffff107224 */ /* 0x000fe400078e0a0d */
[----:B------:R-:W-:-:S04]  /*70c0*/  IMAD.HI.U32 R13, R17, R4, RZ ;  /* 0x00000004110d7227 */ /* 0x000fc800078e00ff */
[----:B------:R-:W-:Y:S02]  /*70d0*/  IMAD.MOV R13, RZ, RZ, -R13 ;  /* 0x000000ffff0d7224 */ /* 0x000fe400078e0a0d */
[C---:B------:R-:W-:Y:S02]  /*70e0*/  IMAD R2, R0.reuse, R16, R15 ;  /* 0x0000001000027224 */ /* 0x040fe400078e020f */
[----:B------:R-:W-:-:S03]  /*70f0*/  IMAD R4, R0, R13, R4 ;  /* 0x0000000d00047224 */ /* 0x000fc600078e0204 */
[C---:B------:R-:W-:Y:S02]  /*7100*/  ISETP.GT.U32.AND P6, PT, R0.reuse, R2, PT ;  /* 0x000000020000720c */ /* 0x040fe40003fc4070 */
[----:B------:R-:W-:-:S11]  /*7110*/  ISETP.GT.U32.AND P3, PT, R0, R4, PT ;  /* 0x000000040000720c */ /* 0x000fd60003f64070 */
[--C-:B------:R-:W-:Y:S02]  /*7120*/  @!P6 IMAD.IADD R2, R2, 0x1, -R0.reuse ;  /* 0x000000010202e824 */ /* 0x100fe400078e0a00 */
[----:B------:R-:W-:-:S03]  /*7130*/  @!P3 IMAD.IADD R4, R4, 0x1, -R0 ;  /* 0x000000010404b824 */ /* 0x000fc600078e0a00 */
[C---:B------:R-:W-:Y:S02]  /*7140*/  ISETP.GT.U32.AND P2, PT, R0.reuse, R2, PT ;  /* 0x000000020000720c */ /* 0x040fe40003f44070 */
[----:B------:R-:W-:Y:S02]  /*7150*/  ISETP.GT.U32.AND P6, PT, R0, R6, PT ;  /* 0x000000060000720c */ /* 0x000fe40003fc4070 */
[----:B------:R-:W-:Y:S02]  /*7160*/  IABS R19, R26 ;  /* 0x0000001a00137213 */ /* 0x000fe40000000000 */
[----:B------:R-:W-:Y:S02]  /*7170*/  ISETP.GE.AND P3, PT, R26, RZ, PT ;  /* 0x000000ff1a00720c */ /* 0x000fe40003f66270 */
[----:B------:R-:W2:Y:S01]  /*7180*/  LDL.LU R26, [R1+0x830] ;  /* 0x00083000011a7983 */ /* 0x000ea20000300800 */
[----:B------:R-:W-:-:S03]  /*7190*/  IMAD.HI.U32 R10, R17, R19, RZ ;  /* 0x00000013110a7227 */ /* 0x000fc600078e00ff */
[----:B------:R0:W-:Y:S01]  /*71a0*/  STL [R1+0x148], R11 ;  /* 0x0001480b01007387 */ /* 0x0001e20000100800 */
[----:B------:R-:W-:Y:S02]  /*71b0*/  IMAD.MOV R10, RZ, RZ, -R10 ;  /* 0x000000ffff0a7224 */ /* 0x000fe400078e0a0a */
[--C-:B------:R-:W-:Y:S01]  /*71c0*/  @!P2 IMAD.IADD R2, R2, 0x1, -R0.reuse ;  /* 0x000000010202a824 */ /* 0x100fe200078e0a00 */
[----:B------:R-:W-:Y:S01]  /*71d0*/  ISETP.GE.AND P2, PT, R28, RZ, PT ;  /* 0x000000ff1c00720c */ /* 0x000fe20003f46270 */
[----:B------:R-:W-:Y:S01]  /*71e0*/  IMAD R19, R0, R10, R19 ;  /* 0x0000000a00137224 */ /* 0x000fe200078e0213 */
[----:B0-----:R-:W4:Y:S04]  /*71f0*/  LDL.LU R11, [R1+0x834] ;  /* 0x00083400010b7983 */ /* 0x001f280000300800 */
[----:B------:R-:W4:Y:S01]  /*7200*/  LDL.LU R28, [R1+0x838] ;  /* 0x00083800011c7983 */ /* 0x000f220000300800 */
[----:B------:R-:W-:Y:S01]  /*7210*/  @!P6 IMAD.IADD R6, R6, 0x1, -R0 ;  /* 0x000000010606e824 */ /* 0x000fe200078e0a00 */
[----:B------:R-:W-:-:S02]  /*7220*/  ISETP.GT.U32.AND P6, PT, R0, R19, PT ;  /* 0x000000130000720c */ /* 0x000fc40003fc4070 */
[----:B------:R-:W-:Y:S02]  /*7230*/  ISETP.GE.AND P4, PT, R29, RZ, PT ;  /* 0x000000ff1d00720c */ /* 0x000fe40003f86270 */
[----:B------:R-:W4:Y:S01]  /*7240*/  LDL.LU R29, [R1+0x83c] ;  /* 0x00083c00011d7983 */ /* 0x000f220000300800 */
[----:B------:R-:W-:-:S08]  /*7250*/  ISETP.GT.U32.AND P1, PT, R0, R4, PT ;  /* 0x000000040000720c */ /* 0x000fd00003f24070 */
[----:B------:R-:W-:Y:S01]  /*7260*/  @!P6 IMAD.IADD R19, R19, 0x1, -R0 ;  /* 0x000000011313e824 */ /* 0x000fe200078e0a00 */
[----:B------:R-:W-:-:S04]  /*7270*/  IABS R18, R5 ;  /* 0x0000000500127213 */ /* 0x000fc80000000000 */
[----:B------:R-:W-:Y:S01]  /*7280*/  ISETP.GT.U32.AND P6, PT, R0, R19, PT ;  /* 0x000000130000720c */ /* 0x000fe20003fc4070 */
[----:B------:R-:W-:-:S04]  /*7290*/  IMAD.HI.U32 R13, R17, R18, RZ ;  /* 0x00000012110d7227 */ /* 0x000fc800078e00ff */
[----:B------:R-:W-:Y:S02]  /*72a0*/  @!P0 IMAD.MOV R8, RZ, RZ, -R8 ;  /* 0x000000ffff088224 */ /* 0x000fe400078e0a08 */
[----:B------:R-:W-:Y:S02]  /*72b0*/  IMAD.MOV R13, RZ, RZ, -R13 ;  /* 0x000000ffff0d7224 */ /* 0x000fe400078e0a0d */
[--C-:B------:R-:W-:Y:S01]  /*72c0*/  @!P1 IMAD.IADD R4, R4, 0x1, -R0.reuse ;  /* 0x0000000104049824 */ /* 0x100fe200078e0a00 */
[----:B------:R0:W-:Y:S01]  /*72d0*/  STL [R1+0x144], R8 ;  /* 0x0001440801007387 */ /* 0x0001e20000100800 */
[----:B------:R-:W-:Y:S02]  /*72e0*/  IABS R16, R3 ;  /* 0x0000000300107213 */ /* 0x000fe40000000000 */
[----:B------:R-:W-:Y:S01]  /*72f0*/  @!P6 IMAD.IADD R19, R19, 0x1, -R0 ;  /* 0x000000011313e824 */ /* 0x000fe200078e0a00 */
[----:B------:R-:W-:Y:S01]  /*7300*/  ISETP.GE.AND P6, PT, R3, RZ, PT ;  /* 0x000000ff0300720c */ /* 0x000fe20003fc6270 */
[----:B------:R-:W-:-:S02]  /*7310*/  IMAD R18, R0, R13, R18 ;  /* 0x0000000d00127224 */ /* 0x000fc400078e0212 */
[----:B------:R-:W-:Y:S02]  /*7320*/  IMAD.MOV.U32 R3, RZ, RZ, R4 ;  /* 0x000000ffff037224 */ /* 0x000fe400078e0004 */
[----:B0-----:R-:W-:Y:S02]  /*7330*/  IMAD.MOV.U32 R8, RZ, RZ, R6 ;  /* 0x000000ffff087224 */ /* 0x001fe400078e0006 */
[----:B------:R-:W-:Y:S02]  /*7340*/  @!P4 IMAD.MOV R2, RZ, RZ, -R2 ;  /* 0x000000ffff02c224 */ /* 0x000fe400078e0a02 */
[----:B------:R-:W-:Y:S01]  /*7350*/  @!P5 IMAD.MOV R8, RZ, RZ, -R8 ;  /* 0x000000ffff08d224 */ /* 0x000fe200078e0a08 */
[----:B------:R-:W-:Y:S01]  /*7360*/  ISETP.GT.U32.AND P0, PT, R0, R18, PT ;  /* 0x000000120000720c */ /* 0x000fe20003f04070 */
[----:B------:R-:W-:-:S03]  /*7370*/  @!P2 IMAD.MOV R3, RZ, RZ, -R3 ;  /* 0x000000ffff03a224 */ /* 0x000fc600078e0a03 */
[----:B------:R-:W-:Y:S04]  /*7380*/  STL [R1+0x140], R8 ;  /* 0x0001400801007387 */ /* 0x000fe80000100800 */
[----:B------:R-:W-:Y:S04]  /*7390*/  STL [R1+0x13c], R2 ;  /* 0x00013c0201007387 */ /* 0x000fe80000100800 */
[----:B------:R0:W-:Y:S01]  /*73a0*/  STL [R1+0x138], R3 ;  /* 0x0001380301007387 */ /* 0x0001e20000100800 */
[----:B------:R-:W-:-:S03]  /*73b0*/  @!P0 IMAD.IADD R18, R18, 0x1, -R0 ;  /* 0x0000000112128824 */ /* 0x000fc600078e0a00 */
[----:B0-----:R-:W4:Y:S01]  /*73c0*/  LDL.LU R3, [R1+0x8c0] ;  /* 0x0008c00001037983 */ /* 0x001f220000300800 */
[----:B---3--:R-:W-:Y:S02]  /*73d0*/  IABS R15, R27 ;  /* 0x0000001b000f7213 */ /* 0x008fe40000000000 */
[----:B------:R-:W-:Y:S02]  /*73e0*/  ISETP.GE.AND P0, PT, R27, RZ, PT ;  /* 0x000000ff1b00720c */ /* 0x000fe40003f06270 */
[----:B------:R-:W3:Y:S01]  /*73f0*/  LDL.LU R27, [R1+0x8c4] ;  /* 0x0008c400011b7983 */ /* 0x000ee20000300800 */
[----:B------:R-:W-:-:S04]  /*7400*/  IMAD.HI.U32 R12, R17, R16, RZ ;  /* 0x00000010110c7227 */ /* 0x000fc800078e00ff */
[----:B------:R-:W-:-:S04]  /*7410*/  IMAD.MOV R12, RZ, RZ, -R12 ;  /* 0x000000ffff0c7224 */ /* 0x000fc800078e0a0c */
[----:B------:R-:W-:Y:S02]  /*7420*/  IMAD R16, R0, R12, R16 ;  /* 0x0000000c00107224 */ /* 0x000fe400078e0210 */
[----:B------:R-:W-:-:S03]  /*7430*/  IMAD.HI.U32 R10, R17, R15, RZ ;  /* 0x0000000f110a7227 */ /* 0x000fc600078e00ff */
[----:B------:R-:W-:Y:S01]  /*7440*/  ISETP.GT.U32.AND P5, PT, R0, R16, PT ;  /* 0x000000100000720c */ /* 0x000fe20003fa4070 */
[----:B------:R-:W-:-:S04]  /*7450*/  IMAD.MOV R10, RZ, RZ, -R10 ;  /* 0x000000ffff0a7224 */ /* 0x000fc800078e0a0a */
[----:B------:R-:W-:-:S05]  /*7460*/  IMAD R15, R0, R10, R15 ;  /* 0x0000000a000f7224 */ /* 0x000fca00078e020f */
[----:B------:R-:W-:-:S03]  /*7470*/  ISETP.GT.U32.AND P1, PT, R0, R15, PT ;  /* 0x0000000f0000720c */ /* 0x000fc60003f24070 */
[----:B------:R-:W-:Y:S01]  /*7480*/  @!P5 IMAD.IADD R16, R16, 0x1, -R0 ;  /* 0x000000011010d824 */ /* 0x000fe200078e0a00 */
[----:B------:R-:W-:Y:S02]  /*7490*/  ISETP.GT.U32.AND P5, PT, R0, R18, PT ;  /* 0x000000120000720c */ /* 0x000fe40003fa4070 */
[----:B------:R-:W-:-:S05]  /*74a0*/  IABS R12, R14 ;  /* 0x0000000e000c7213 */ /* 0x000fca0000000000 */
[----:B------:R-:W-:-:S04]  /*74b0*/  IMAD.HI.U32 R6, R17, R12, RZ ;  /* 0x0000000c11067227 */ /* 0x000fc800078e00ff */
[----:B------:R-:W-:Y:S01]  /*74c0*/  IMAD.MOV R6, RZ, RZ, -R6 ;  /* 0x000000ffff067224 */ /* 0x000fe200078e0a06 */
[----:B------:R-:W-:Y:S02]  /*74d0*/  IABS R9, R25 ;  /* 0x0000001900097213 */ /* 0x000fe40000000000 */
[C---:B------:R-:W-:Y:S01]  /*74e0*/  ISETP.GT.U32.AND P2, PT, R0.reuse, R16, PT ;  /* 0x000000100000720c */ /* 0x040fe20003f44070 */
[----:B------:R-:W-:Y:S02]  /*74f0*/  IMAD R12, R0, R6, R12 ;  /* 0x00000006000c7224 */ /* 0x000fe400078e020c */
[----:B------:R-:W-:-:S04]  /*7500*/  IMAD.HI.U32 R2, R17, R9, RZ ;  /* 0x0000000911027227 */ /* 0x000fc800078e00ff */
[--C-:B------:R-:W-:Y:S02]  /*7510*/  @!P1 IMAD.IADD R15, R15, 0x1, -R0.reuse ;  /* 0x000000010f0f9824 */ /* 0x100fe400078e0a00 */
[----:B------:R-:W-:Y:S01]  /*7520*/  @!P5 IMAD.IADD R18, R18, 0x1, -R0 ;  /* 0x000000011212d824 */ /* 0x000fe200078e0a00 */
[C---:B------:R-:W-:Y:S01]  /*7530*/  ISETP.GT.U32.AND P5, PT, R0.reuse, R12, PT ;  /* 0x0000000c0000720c */ /* 0x040fe20003fa4070 */
[----:B------:R-:W-:Y:S01]  /*7540*/  IMAD.MOV R2, RZ, RZ, -R2 ;  /* 0x000000ffff027224 */ /* 0x000fe200078e0a02 */
[----:B------:R-:W-:-:S03]  /*7550*/  ISETP.GT.U32.AND P1, PT, R0, R15, PT ;  /* 0x0000000f0000720c */ /* 0x000fc60003f24070 */
[----:B------:R-:W-:Y:S01]  /*7560*/  IMAD R9, R0, R2, R9 ;  /* 0x0000000200097224 */ /* 0x000fe200078e0209 */
[----:B------:R-:W-:Y:S01]  /*7570*/  ISETP.GE.AND P4, PT, R5, RZ, PT ;  /* 0x000000ff0500720c */ /* 0x000fe20003f86270 */
[----:B------:R-:W-:-:S03]  /*7580*/  @!P2 IMAD.IADD R16, R16, 0x1, -R0 ;  /* 0x000000011010a824 */ /* 0x000fc600078e0a00 */
[----:B------:R-:W-:-:S03]  /*7590*/  ISETP.GT.U32.AND P2, PT, R0, R9, PT ;  /* 0x000000090000720c */ /* 0x000fc60003f44070 */
[--C-:B------:R-:W-:Y:S02]  /*75a0*/  @!P5 IMAD.IADD R12, R12, 0x1, -R0.reuse ;  /* 0x000000010c0cd824 */ /* 0x100fe400078e0a00 */
[----:B------:R-:W-:Y:S01]  /*75b0*/  @!P1 IMAD.IADD R15, R15, 0x1, -R0 ;  /* 0x000000010f0f9824 */ /* 0x000fe200078e0a00 */
[----:B------:R-:W-:Y:S01]  /*75c0*/  ISETP.GE.AND P1, PT, R14, RZ, PT ;  /* 0x000000ff0e00720c */ /* 0x000fe20003f26270 */
[----:B------:R-:W-:Y:S02]  /*75d0*/  IMAD.MOV.U32 R14, RZ, RZ, R19 ;  /* 0x000000ffff0e7224 */ /* 0x000fe400078e0013 */
[----:B------:R-:W-:Y:S02]  /*75e0*/  IMAD.MOV.U32 R5, RZ, RZ, R18 ;  /* 0x000000ffff057224 */ /* 0x000fe400078e0012 */
[----:B------:R-:W-:Y:S02]  /*75f0*/  @!P3 IMAD.MOV R14, RZ, RZ, -R14 ;  /* 0x000000ffff0eb224 */ /* 0x000fe400078e0a0e */
[----:B------:R-:W-:-:S02]  /*7600*/  @!P2 IMAD.IADD R9, R9, 0x1, -R0 ;  /* 0x000000010909a824 */ /* 0x000fc400078e0a00 */
[----:B------:R-:W-:Y:S01]  /*7610*/  @!P4 IMAD.MOV R5, RZ, RZ, -R5 ;  /* 0x000000ffff05c224 */ /* 0x000fe200078e0a05 */
[----:B------:R-:W-:Y:S02]  /*7620*/  ISETP.GE.AND P2, PT, R25, RZ, PT ;  /* 0x000000ff1900720c */ /* 0x000fe40003f46270 */
[----:B------:R-:W3:Y:S01]  /*7630*/  LDL.LU R25, [R1+0x8c8] ;  /* 0x0008c80001197983 */ /* 0x000ee20000300800 */
[----:B------:R-:W-:-:S03]  /*7640*/  ISETP.GT.U32.AND P3, PT, R0, R12, PT ;  /* 0x0000000c0000720c */ /* 0x000fc60003f64070 */
[----:B------:R0:W-:Y:S04]  /*7650*/  STL [R1+0x134], R14 ;  /* 0x0001340e01007387 */ /* 0x0001e80000100800 */
[----:B------:R1:W-:Y:S01]  /*7660*/  STL [R1+0x130], R5 ;  /* 0x0001300501007387 */ /* 0x0003e20000100800 */
[----:B0-----:R-:W-:Y:S02]  /*7670*/  IMAD.MOV.U32 R14, RZ, RZ, R16 ;  /* 0x000000ffff0e7224 */ /* 0x001fe400078e0010 */
[----:B-1----:R-:W-:-:S04]  /*7680*/  IMAD.MOV.U32 R5, RZ, RZ, R15 ;  /* 0x000000ffff057224 */ /* 0x002fc800078e000f */
[----:B------:R-:W-:Y:S02]  /*7690*/  @!P0 IMAD.MOV R5, RZ, RZ, -R5 ;  /* 0x000000ffff058224 */ /* 0x000fe400078e0a05 */
[----:B------:R-:W-:Y:S02]  /*76a0*/  @!P6 IMAD.MOV R14, RZ, RZ, -R14 ;  /* 0x000000ffff0ee224 */ /* 0x000fe400078e0a0e */
[----:B------:R-:W-:-:S03]  /*76b0*/  @!P3 IMAD.IADD R12, R12, 0x1, -R0 ;  /* 0x000000010c0cb824 */ /* 0x000fc600078e0a00 */
[----:B------:R-:W-:Y:S04]  /*76c0*/  STL [R1+0x128], R14 ;  /* 0x0001280e01007387 */ /* 0x000fe80000100800 */
[----:B------:R0:W-:Y:S02]  /*76d0*/  STL [R1+0x120], R5 ;  /* 0x0001200501007387 */ /* 0x0001e40000100800 */
[----:B0-----:R-:W-:-:S04]  /*76e0*/  IMAD.MOV.U32 R5, RZ, RZ, R12 ;  /* 0x000000ffff057224 */ /* 0x001fc800078e000c */
[----:B------:R-:W-:Y:S01]  /*76f0*/  @!P1 IMAD.MOV R5, RZ, RZ, -R5 ;  /* 0x000000ffff059224 */ /* 0x000fe200078e0a05 */
[----:B--2---:R-:W-:-:S05]  /*7700*/  IABS R6, R26 ;  /* 0x0000001a00067213 */ /* 0x004fca0000000000 */
[----:B------:R-:W-:-:S04]  /*7710*/  IMAD.HI.U32 R4, R17, R6, RZ ;  /* 0x0000000611047227 */ /* 0x000fc800078e00ff */
[----:B------:R-:W-:-:S04]  /*7720*/  IMAD.MOV R4, RZ, RZ, -R4 ;  /* 0x000000ffff047224 */ /* 0x000fc800078e0a04 */
[----:B------:R-:W-:-:S05]  /*7730*/  IMAD R6, R0, R4, R6 ;  /* 0x0000000400067224 */ /* 0x000fca00078e0206 */
[----:B------:R-:W-:Y:S02]  /*7740*/  ISETP.GT.U32.AND P5, PT, R0, R6, PT ;  /* 0x000000060000720c */ /* 0x000fe40003fa4070 */
[----:B----4-:R-:W-:Y:S02]  /*7750*/  IABS R2, R28 ;  /* 0x0000001c00027213 */ /* 0x010fe40000000000 */
[----:B------:R-:W-:-:S03]  /*7760*/  IABS R13, R11 ;  /* 0x0000000b000d7213 */ /* 0x000fc60000000000 */
[----:B------:R-:W-:Y:S01]  /*7770*/  IMAD.HI.U32 R10, R17, R2, RZ ;  /* 0x00000002110a7227 */ /* 0x000fe200078e00ff */
[----:B------:R-:W-:-:S03]  /*7780*/  IABS R8, R29 ;  /* 0x0000001d00087213 */ /* 0x000fc60000000000 */
[----:B------:R-:W-:Y:S02]  /*7790*/  IMAD.MOV R10, RZ, RZ, -R10 ;  /* 0x000000ffff0a7224 */ /* 0x000fe400078e0a0a */
[----:B------:R-:W-:-:S04]  /*77a0*/  IMAD.HI.U32 R20, R17, R13, RZ ;  /* 0x0000000d11147227 */ /* 0x000fc800078e00ff */
[----:B------:R-:W-:Y:S01]  /*77b0*/  @!P5 IMAD.IADD R6, R6, 0x1, -R0 ;  /* 0x000000010606d824 */ /* 0x000fe200078e0a00 */
[C---:B------:R-:W-:Y:S01]  /*77c0*/  ISETP.GT.U32.AND P5, PT, R0.reuse, R9, PT ;  /* 0x000000090000720c */ /* 0x040fe20003fa4070 */
[----:B------:R-:W-:Y:S02]  /*77d0*/  IMAD R2, R0, R10, R2 ;  /* 0x0000000a00027224 */ /* 0x000fe400078e0202 */
[----:B------:R-:W-:-:S04]  /*77e0*/  IMAD.HI.U32 R4, R17, R8, RZ ;  /* 0x0000000811047227 */ /* 0x000fc800078e00ff */
[----:B------:R-:W-:Y:S01]  /*77f0*/  IMAD.MOV R20, RZ, RZ, -R20 ;  /* 0x000000ffff147224 */ /* 0x000fe200078e0a14 */
[C---:B------:R-:W-:Y:S01]  /*7800*/  ISETP.GT.U32.AND P0, PT, R0.reuse, R2, PT ;  /* 0x000000020000720c */ /* 0x040fe20003f04070 */
[----:B------:R-:W-:Y:S02]  /*7810*/  IMAD.MOV R4, RZ, RZ, -R4 ;  /* 0x000000ffff047224 */ /* 0x000fe400078e0a04 */
[C---:B------:R-:W-:Y:S01]  /*7820*/  IMAD R13, R0.reuse, R20, R13 ;  /* 0x00000014000d7224 */ /* 0x040fe200078e020d */
[C---:B------:R-:W-:Y:S01]  /*7830*/  ISETP.GT.U32.AND P4, PT, R0.reuse, R6, PT ;  /* 0x000000060000720c */ /* 0x040fe20003f84070 */
[C---:B------:R-:W-:Y:S02]  /*7840*/  IMAD R8, R0.reuse, R4, R8 ;  /* 0x0000000400087224 */ /* 0x040fe400078e0208 */
[----:B------:R-:W-:Y:S01]  /*7850*/  @!P5 IMAD.IADD R9, R9, 0x1, -R0 ;  /* 0x000000010909d824 */ /* 0x000fe200078e0a00 */
[----:B------:R-:W-:Y:S02]  /*7860*/  ISETP.GT.U32.AND P6, PT, R0, R13, PT ;  /* 0x0000000d0000720c */ /* 0x000fe40003fc4070 */
[----:B------:R-:W-:-:S02]  /*7870*/  ISETP.GE.AND P5, PT, R26, RZ, PT ;  /* 0x000000ff1a00720c */ /* 0x000fc40003fa6270 */
[----:B------:R-:W2:Y:S01]  /*7880*/  LDL.LU R26, [R1+0x8cc] ;  /* 0x0008cc00011a7983 */ /* 0x000ea20000300800 */
[----:B------:R-:W-:Y:S01]  /*7890*/  ISETP.GT.U32.AND P3, PT, R0, R8, PT ;  /* 0x000000080000720c */ /* 0x000fe20003f64070 */
[----:B------:R-:W-:-:S03]  /*78a0*/  @!P0 IMAD.IADD R2, R2, 0x1, -R0 ;  /* 0x0000000102028824 */ /* 0x000fc600078e0a00 */
[--C-:B------:R-:W-:Y:S02]  /*78b0*/  @!P4 IMAD.IADD R6, R6, 0x1, -R0.reuse ;  /* 0x000000010606c824 */ /* 0x100fe400078e0a00 */
[----:B------:R-:W-:Y:S02]  /*78c0*/  ISETP.GT.U32.AND P1, PT, R0, R2, PT ;  /* 0x000000020000720c */ /* 0x000fe40003f24070 */
[--C-:B------:R-:W-:Y:S01]  /*78d0*/  @!P6 IMAD.IADD R13, R13, 0x1, -R0.reuse ;  /* 0x000000010d0de824 */ /* 0x100fe200078e0a00 */
[----:B------:R-:W-:Y:S02]  /*78e0*/  ISETP.GE.AND P6, PT, R28, RZ, PT ;  /* 0x000000ff1c00720c */ /* 0x000fe40003fc6270 */
[----:B------:R-:W-:Y:S01]  /*78f0*/  ISETP.GE.AND P4, PT, R11, RZ, PT ;  /* 0x000000ff0b00720c */ /* 0x000fe20003f86270 */
[----:B------:R-:W4:Y:S01]  /*7900*/  LDL.LU R28, [R1+0x8d0] ;  /* 0x0008d000011c7983 */ /* 0x000f220000300800 */
[----:B------:R-:W-:Y:S02]  /*7910*/  IMAD.MOV.U32 R11, RZ, RZ, R9 ;  /* 0x000000ffff0b7224 */ /* 0x000fe400078e0009 */
[----:B------:R-:W-:Y:S01]  /*7920*/  @!P3 IMAD.IADD R8, R8, 0x1, -R0 ;  /* 0x000000010808b824 */ /* 0x000fe200078e0a00 */
[----:B------:R0:W-:Y:S01]  /*7930*/  STL [R1+0x118], R5 ;  /* 0x0001180501007387 */ /* 0x0001e20000100800 */
[----:B------:R-:W-:-:S03]  /*7940*/  @!P2 IMAD.MOV R11, RZ, RZ, -R11 ;  /* 0x000000ffff0ba224 */ /* 0x000fc600078e0a0b */
[----:B------:R-:W-:Y:S01]  /*7950*/  ISETP.GT.U32.AND P3, PT, R0, R8, PT ;  /* 0x000000080000720c */ /* 0x000fe20003f64070 */
[----:B0-----:R-:W-:-:S04]  /*7960*/  IMAD.MOV.U32 R5, RZ, RZ, R6 ;  /* 0x000000ffff057224 */ /* 0x001fc800078e0006 */
[----:B------:R-:W-:Y:S01]  /*7970*/  @!P5 IMAD.MOV R5, RZ, RZ, -R5 ;  /* 0x000000ffff05d224 */ /* 0x000fe200078e0a05 */
[----:B------:R-:W-:Y:S01]  /*7980*/  STL [R1+0x114], R11 ;  /* 0x0001140b01007387 */ /* 0x000fe20000100800 */
[----:B------:R-:W-:Y:S01]  /*7990*/  @!P1 IMAD.IADD R2, R2, 0x1, -R0 ;  /* 0x0000000102029824 */ /* 0x000fe200078e0a00 */
[----:B------:R-:W-:Y:S02]  /*79a0*/  IABS R10, R3 ;  /* 0x00000003000a7213 */ /* 0x000fe40000000000 */
[----:B------:R0:W-:Y:S01]  /*79b0*/  STL [R1+0x110], R5 ;  /* 0x0001100501007387 */ /* 0x0001e20000100800 */
[----:B------:R-:W-:-:S03]  /*79c0*/  ISETP.GE.AND P1, PT, R3, RZ, PT ;  /* 0x000000ff0300720c */ /* 0x000fc60003f26270 */
[----:B------:R-:W4:Y:S01]  /*79d0*/  LDL.LU R3, [R1+0x8d4] ;  /* 0x0008d40001037983 */ /* 0x000f220000300800 */
[----:B------:R-:W-:Y:S01]  /*79e0*/  @!P3 IMAD.IADD R8, R8, 0x1, -R0 ;  /* 0x000000010808b824 */ /* 0x000fe200078e0a00 */
[----:B---3--:R-:W-:Y:S02]  /*79f0*/  IABS R4, R27 ;  /* 0x0000001b00047213 */ /* 0x008fe40000000000 */
[----:B------:R-:W-:Y:S02]  /*7a00*/  ISETP.GE.AND P3, PT, R27, RZ, PT ;  /* 0x000000ff1b00720c */ /* 0x000fe40003f66270 */
[----:B------:R-:W3:Y:S01]  /*7a10*/  LDL.LU R27, [R1+0x8d8] ;  /* 0x0008d800011b7983 */ /* 0x000ee20000300800 */
[----:B------:R-:W-:Y:S01]  /*7a20*/  ISETP.GT.U32.AND P0, PT, R0, R13, PT ;  /* 0x0000000d0000720c */ /* 0x000fe20003f04070 */
[----:B------:R-:W-:-:S04]  /*7a30*/  IMAD.HI.U32 R16, R17, R10, RZ ;  /* 0x0000000a11107227 */ /* 0x000fc800078e00ff */
[----:B------:R-:W-:Y:S02]  /*7a40*/  IMAD.MOV R16, RZ, RZ, -R16 ;  /* 0x000000ffff107224 */ /* 0x000fe400078e0a10 */
[----:B------:R-:W-:-:S04]  /*7a50*/  IMAD.HI.U32 R15, R17, R4, RZ ;  /* 0x00000004110f7227 */ /* 0x000fc800078e00ff */
[C---:B------:R-:W-:Y:S02]  /*7a60*/  IMAD R10, R0.reuse, R16, R10 ;  /* 0x00000010000a7224 */ /* 0x040fe400078e020a */
[----:B------:R-:W-:Y:S02]  /*7a70*/  IMAD.MOV R15, RZ, RZ, -R15 ;  /* 0x000000ffff0f7224 */ /* 0x000fe400078e0a0f */
[----:B------:R-:W-:Y:S01]  /*7a80*/  @!P0 IMAD.IADD R13, R13, 0x1, -R0 ;  /* 0x000000010d0d8824 */ /* 0x000fe200078e0a00 */
[C---:B------:R-:W-:Y:S01]  /*7a90*/  ISETP.GT.U32.AND P2, PT, R0.reuse, R10, PT ;  /* 0x0000000a0000720c */ /* 0x040fe20003f44070 */
[C---:B------:R-:W-:Y:S01]  /*7aa0*/  IMAD R4, R0.reuse, R15, R4 ;  /* 0x0000000f00047224 */ /* 0x040fe200078e0204 */
[----:B------:R-:W-:Y:S01]  /*7ab0*/  ISETP.GE.AND P5, PT, R29, RZ, PT ;  /* 0x000000ff1d00720c */ /* 0x000fe20003fa6270 */
[----:B0-----:R-:W-:Y:S02]  /*7ac0*/  IMAD.MOV.U32 R5, RZ, RZ, R13 ;  /* 0x000000ffff057224 */ /* 0x001fe400078e000d */
[----:B------:R-:W-:Y:S01]  /*7ad0*/  IMAD.MOV.U32 R11, RZ, RZ, R2 ;  /* 0x000000ffff0b7224 */ /* 0x000fe200078e0002 */
[----:B------:R-:W-:Y:S01]  /*7ae0*/  ISETP.GT.U32.AND P0, PT, R0, R4, PT ;  /* 0x000000040000720c */ /* 0x000fe20003f04070 */
[----:B------:R-:W-:-:S02]  /*7af0*/  @!P4 IMAD.MOV R5, RZ, RZ, -R5 ;  /* 0x000000ffff05c224 */ /* 0x000fc400078e0a05 */
[----:B------:R-:W-:-:S03]  /*7b00*/  @!P6 IMAD.MOV R11, RZ, RZ, -R11 ;  /* 0x000000ffff0be224 */ /* 0x000fc600078e0a0b */
[----:B------:R0:W-:Y:S01]  /*7b10*/  STL [R1+0x10c], R5 ;  /* 0x00010c0501007387 */ /* 0x0001e20000100800 */
[----:B------:R-:W-:-:S03]  /*7b20*/  @!P2 IMAD.IADD R10, R10, 0x1, -R0 ;  /* 0x000000010a0aa824 */ /* 0x000fc600078e0a00 */
[----:B------:R-:W-:Y:S01]  /*7b30*/  STL [R1+0x108], R11 ;  /* 0x0001080b01007387 */ /* 0x000fe20000100800 */
[----:B0-----:R-:W-:Y:S01]  /*7b40*/  IMAD.MOV.U32 R5, RZ, RZ, R8 ;  /* 0x000000ffff057224 */ /* 0x001fe200078e0008 */
[----:B------:R-:W-:-:S03]  /*7b50*/  ISETP.GT.U32.AND P4, PT, R0, R10, PT ;  /* 0x0000000a0000720c */ /* 0x000fc60003f84070 */
[----:B------:R-:W-:Y:S02]  /*7b60*/  @!P5 IMAD.MOV R5, RZ, RZ, -R5 ;  /* 0x000000ffff05d224 */ /* 0x000fe400078e0a05 */
[----:B------:R-:W-:Y:S01]  /*7b70*/  @!P0 IMAD.IADD R4, R4, 0x1, -R0 ;  /* 0x0000000104048824 */ /* 0x000fe200078e0a00 */
[----:B------:R-:W-:-:S05]  /*7b80*/  IABS R9, R25 ;  /* 0x0000001900097213 */ /* 0x000fca0000000000 */
[----:B------:R-:W-:-:S04]  /*7b90*/  IMAD.HI.U32 R6, R17, R9, RZ ;  /* 0x0000000911067227 */ /* 0x000fc800078e00ff */
[----:B------:R-:W-:Y:S01]  /*7ba0*/  IMAD.MOV R6, RZ, RZ, -R6 ;  /* 0x000000ffff067224 */ /* 0x000fe200078e0a06 */
[----:B------:R-:W-:Y:S02]  /*7bb0*/  ISETP.GE.AND P2, PT, R25, RZ, PT ;  /* 0x000000ff1900720c */ /* 0x000fe40003f46270 */
[----:B------:R-:W3:Y:S01]  /*7bc0*/  LDL.LU R25, [R1+0x8dc] ;  /* 0x0008dc0001197983 */ /* 0x000ee20000300800 */
[----:B------:R-:W-:-:S05]  /*7bd0*/  IMAD R9, R0, R6, R9 ;  /* 0x0000000600097224 */ /* 0x000fca00078e0209 */
[C---:B------:R-:W-:Y:S02]  /*7be0*/  ISETP.GT.U32.AND P6, PT, R0.reuse, R9, PT ;  /* 0x000000090000720c */ /* 0x040fe40003fc4070 */
[----:B------:R-:W-:Y:S01]  /*7bf0*/  ISETP.GT.U32.AND P0, PT, R0, R4, PT ;  /* 0x000000040000720c */ /* 0x000fe20003f04070 */
[----:B------:R-:W-:-:S10]  /*7c00*/  @!P4 IMAD.IADD R10, R10, 0x1, -R0 ;  /* 0x000000010a0ac824 */ /* 0x000fd400078e0a00 */
[--C-:B------:R-:W-:Y:S02]  /*7c10*/  @!P6 IMAD.IADD R9, R9, 0x1, -R0.reuse ;  /* 0x000000010909e824 */ /* 0x100fe400078e0a00 */
[----:B------:R-:W-:-:S03]  /*7c20*/  @!P0 IMAD.IADD R4, R4, 0x1, -R0 ;  /* 0x0000000104048824 */ /* 0x000fc600078e0a00 */
[----:B------:R-:W-:-:S13]  /*7c30*/  ISETP.GT.U32.AND P6, PT, R0, R9, PT ;  /* 0x000000090000720c */ /* 0x000fda0003fc4070 */
[----:B------:R-:W-:Y:S01]  /*7c40*/  @!P6 IMAD.IADD R9, R9, 0x1, -R0 ;  /* 0x000000010909e824 */ /* 0x000fe200078e0a00 */
[----:B--2---:R-:W-:Y:S02]  /*7c50*/  IABS R12, R26 ;  /* 0x0000001a000c7213 */ /* 0x004fe40000000000 */
[----:B------:R-:W-:Y:S02]  /*7c60*/  ISETP.GE.AND P5, PT, R26, RZ, PT ;  /* 0x000000ff1a00720c */ /* 0x000fe40003fa6270 */
[----:B------:R-:W2:Y:S04]  /*7c70*/  LDL.LU R26, [R1+0x8e0] ;  /* 0x0008e000011a7983 */ /* 0x000ea80000300800 */
[----:B------:R0:W-:Y:S02]  /*7c80*/  STL [R1+0x104], R5 ;  /* 0x0001040501007387 */ /* 0x0001e40000100800 */
[----:B0-----:R-:W-:-:S04]  /*7c90*/  IMAD.MOV.U32 R5, RZ, RZ, R10 ;  /* 0x000000ffff057224 */ /* 0x001fc800078e000a */
[----:B------:R-:W-:Y:S01]  /*7ca0*/  @!P1 IMAD.MOV R5, RZ, RZ, -R5 ;  /* 0x000000ffff059224 */ /* 0x000fe200078e0a05 */
[----:B----4-:R-:W-:Y:S02]  /*7cb0*/  IABS R2, R28 ;  /* 0x0000001c00027213 */ /* 0x010fe40000000000 */
[----:B------:R-:W-:Y:S02]  /*7cc0*/  ISETP.GE.AND P4, PT, R28, RZ, PT ;  /* 0x000000ff1c00720c */ /* 0x000fe40003f86270 */
[----:B------:R-:W4:Y:S04]  /*7cd0*/  LDL.LU R28, [R1+0x8e4] ;  /* 0x0008e400011c7983 */ /* 0x000f280000300800 */
[----:B------:R-:W-:Y:S01]  /*7ce0*/  STL [R1+0x100], R5 ;  /* 0x0001000501007387 */ /* 0x000fe20000100800 */
[----:B------:R-:W-:-:S02]  /*7cf0*/  IABS R8, R3 ;  /* 0x0000000300087213 */ /* 0x000fc40000000000 */
[----:B------:R-:W-:Y:S01]  /*7d00*/  ISETP.GE.AND P1, PT, R3, RZ, PT ;  /* 0x000000ff0300720c */ /* 0x000fe20003f26270 */
[----:B------:R-:W-:-:S04]  /*7d10*/  IMAD.MOV.U32 R3, RZ, RZ, R4 ;  /* 0x000000ffff037224 */ /* 0x000fc800078e0004 */
[----:B------:R-:W-:Y:S01]  /*7d20*/  @!P3 IMAD.MOV R3, RZ, RZ, -R3 ;  /* 0x000000ffff03b224 */ /* 0x000fe200078e0a03 */
[----:B---3--:R-:W-:Y:S02]  /*7d30*/  IABS R13, R27 ;  /* 0x0000001b000d7213 */ /* 0x008fe40000000000 */
[----:B------:R-:W-:Y:S02]  /*7d40*/  ISETP.GE.AND P6, PT, R27, RZ, PT ;  /* 0x000000ff1b00720c */ /* 0x000fe40003fc6270 */
[----:B------:R0:W-:Y:S04]  /*7d50*/  STL [R1+0xf8], R3 ;  /* 0x0000f80301007387 */ /* 0x0001e80000100800 */
[----:B------:R-:W3:Y:S01]  /*7d60*/  LDL.LU R27, [R1+0x8e8] ;  /* 0x0008e800011b7983 */ /* 0x000ee20000300800 */
[----:B------:R-:W-:-:S04]  /*7d70*/  IMAD.HI.U32 R6, R17, R12, RZ ;  /* 0x0000000c11067227 */ /* 0x000fc800078e00ff */
[----:B------:R-:W-:Y:S01]  /*7d80*/  IMAD.MOV R6, RZ, RZ, -R6 ;  /* 0x000000ffff067224 */ /* 0x000fe200078e0a06 */
[----:B0-----:R-:W4:Y:S03]  /*7d90*/  LDL.LU R3, [R1+0x8ec] ;  /* 0x0008ec0001037983 */ /* 0x001f260000300800 */
[----:B------:R-:W-:-:S05]  /*7da0*/  IMAD R12, R0, R6, R12 ;  /* 0x00000006000c7224 */ /* 0x000fca00078e020c */
[----:B------:R-:W-:Y:S01]  /*7db0*/  ISETP.GT.U32.AND P0, PT, R0, R12, PT ;  /* 0x0000000c0000720c */ /* 0x000fe20003f04070 */
[----:B------:R-:W-:-:S04]  /*7dc0*/  IMAD.HI.U32 R6, R17, R2, RZ ;  /* 0x0000000211067227 */ /* 0x000fc800078e00ff */
[----:B------:R-:W-:-:S04]  /*7dd0*/  IMAD.MOV R6, RZ, RZ, -R6 ;  /* 0x000000ffff067224 */ /* 0x000fc800078e0a06 */
[----:B------:R-:W-:-:S04]  /*7de0*/  IMAD R2, R0, R6, R2 ;  /* 0x0000000600027224 */ /* 0x000fc800078e0202 */
[----:B------:R-:W-:Y:S01]  /*7df0*/  @!P0 IMAD.IADD R12, R12, 0x1, -R0 ;  /* 0x000000010c0c8824 */ /* 0x000fe200078e0a00 */
[----:B------:R-:W-:Y:S01]  /*7e00*/  ISETP.GT.U32.AND P3, PT, R0, R2, PT ;  /* 0x000000020000720c */ /* 0x000fe20003f64070 */
[----:B------:R-:W-:-:S03]  /*7e10*/  IMAD.HI.U32 R15, R17, R8, RZ ;  /* 0x00000008110f7227 */ /* 0x000fc600078e00ff */
[----:B------:R-:W-:Y:S01]  /*7e20*/  ISETP.GT.U32.AND P0, PT, R0, R12, PT ;  /* 0x0000000c0000720c */ /* 0x000fe20003f04070 */
[----:B------:R-:W-:-:S04]  /*7e30*/  IMAD.MOV R15, RZ, RZ, -R15 ;  /* 0x000000ffff0f7224 */ /* 0x000fc800078e0a0f */
[----:B------:R-:W-:-:S04]  /*7e40*/  IMAD R8, R0, R15, R8 ;  /* 0x0000000f00087224 */ /* 0x000fc800078e0208 */
[----:B------:R-:W-:-:S04]  /*7e50*/  @!P3 IMAD.IADD R2, R2, 0x1, -R0 ;  /* 0x000000010202b824 */ /* 0x000fc800078e0a00 */
[----:B------:R-:W-:Y:S01]  /*7e60*/  @!P0 IMAD.IADD R12, R12, 0x1, -R0 ;  /* 0x000000010c0c8824 */ /* 0x000fe200078e0a00 */
[C---:B------:R-:W-:Y:S02]  /*7e70*/  ISETP.GT.U32.AND P0, PT, R0.reuse, R8, PT ;  /* 0x000000080000720c */ /* 0x040fe40003f04070 */
[----:B------:R-:W-:Y:S01]  /*7e80*/  ISETP.GT.U32.AND P3, PT, R0, R2, PT ;  /* 0x000000020000720c */ /* 0x000fe20003f64070 */
[----:B------:R-:W-:Y:S02]  /*7e90*/  IMAD.MOV.U32 R11, RZ, RZ, R9 ;  /* 0x000000ffff0b7224 */ /* 0x000fe400078e0009 */
[----:B------:R-:W-:-:S04]  /*7ea0*/  IMAD.HI.U32 R10, R17, R13, RZ ;  /* 0x0000000d110a7227 */ /* 0x000fc800078e00ff */
[----:B------:R-:W-:-:S04]  /*7eb0*/  IMAD.MOV.U32 R5, RZ, RZ, R12 ;  /* 0x000000ffff057224 */ /* 0x000fc800078e000c */
[----:B------:R-:W-:Y:S02]  /*7ec0*/  @!P0 IMAD.IADD R8, R8, 0x1, -R0 ;  /* 0x0000000108088824 */ /* 0x000fe400078e0a00 */
[----:B------:R-:W-:Y:S02]  /*7ed0*/  @!P2 IMAD.MOV R11, RZ, RZ, -R11 ;  /* 0x000000ffff0ba224 */ /* 0x000fe400078e0a0b */
[----:B------:R-:W-:Y:S01]  /*7ee0*/  IMAD.MOV R10, RZ, RZ, -R10 ;  /* 0x000000ffff0a7224 */ /* 0x000fe200078e0a0a */
[----:B------:R-:W-:Y:S01]  /*7ef0*/  ISETP.GT.U32.AND P0, PT, R0, R8, PT ;  /* 0x000000080000720c */ /* 0x000fe20003f04070 */
[----:B------:R-:W-:Y:S02]  /*7f00*/  @!P5 IMAD.MOV R5, RZ, RZ, -R5 ;  /* 0x000000ffff05d224 */ /* 0x000fe400078e0a05 */
[----:B------:R-:W-:Y:S01]  /*7f10*/  @!P3 IMAD.IADD R2, R2, 0x1, -R0 ;  /* 0x000000010202b824 */ /* 0x000fe200078e0a00 */
[----:B------:R0:W-:Y:S01]  /*7f20*/  STL [R1+0xf4], R11 ;  /* 0x0000f40b01007387 */ /* 0x0001e20000100800 */
[----:B------:R-:W-:-:S03]  /*7f30*/  IMAD R13, R0, R10, R13 ;  /* 0x0000000a000d7224 */ /* 0x000fc600078e020d */
[----:B------:R1:W-:Y:S02]  /*7f40*/  STL [R1+0xf0], R5 ;  /* 0x0000f00501007387 */ /* 0x0003e40000100800 */
[----:B------:R-:W-:-:S03]  /*7f50*/  ISETP.GT.U32.AND P2, PT, R0, R13, PT ;  /* 0x0000000d0000720c */ /* 0x000fc60003f44070 */
[----:B------:R-:W-:Y:S01]  /*7f60*/  @!P0 IMAD.IADD R8, R8, 0x1, -R0 ;  /* 0x0000000108088824 */ /* 0x000fe200078e0a00 */
[----:B0-----:R-:W4:Y:S01]  /*7f70*/  LDL.LU R11, [R1+0x8f0] ;  /* 0x0008f000010b7983 */ /* 0x001f220000300800 */
[----:B-1----:R-:W-:-:S04]  /*7f80*/  IMAD.MOV.U32 R5, RZ, RZ, R2 ;  /* 0x000000ffff057224 */ /* 0x002fc800078e0002 */
[----:B------:R-:W-:-:S05]  /*7f90*/  @!P4 IMAD.MOV R5, RZ, RZ, -R5 ;  /* 0x000000ffff05c224 */ /* 0x000fca00078e0a05 */
[----:B------:R0:W-:Y:S01]  /*7fa0*/  STL [R1+0xec], R5 ;  /* 0x0000ec0501007387 */ /* 0x0001e20000100800 */
[----:B------:R-:W-:-:S05]  /*7fb0*/  @!P2 IMAD.IADD R13, R13, 0x1, -R0 ;  /* 0x000000010d0da824 */ /* 0x000fca00078e0a00 */
[----:B------:R-:W-:Y:S01]  /*7fc0*/  ISETP.GT.U32.AND P2, PT, R0, R13, PT ;  /* 0x0000000d0000720c */ /* 0x000fe20003f44070 */
[----:B------:R-:W-:Y:S01]  /*7fd0*/  IMAD.MOV.U32 R14, RZ, RZ, R8 ;  /* 0x000000ffff0e7224 */ /* 0x000fe200078e0008 */
[----:B------:R-:W-:-:S03]  /*7fe0*/  IABS R4, R25 ;  /* 0x0000001900047213 */ /* 0x000fc60000000000 */
[----:B------:R-:W-:Y:S01]  /*7ff0*/  @!P1 IMAD.MOV R14, RZ, RZ, -R14 ;  /* 0x000000ffff0e9224 */ /* 0x000fe200078e0a0e */
[----:B------:R-:W-:-:S07]  /*8000*/  ISETP.GE.AND P5, PT, R25, RZ, PT ;  /* 0x000000ff1900720c */ /* 0x000fce0003fa6270 */
[----:B------:R-:W-:-:S04]  /*8010*/  @!P2 IMAD.IADD R13, R13, 0x1, -R0 ;  /* 0x000000010d0da824 */ /* 0x000fc800078e0a00 */
[----:B0-----:R-:W-:-:S04]  /*8020*/  IMAD.MOV.U32 R5, RZ, RZ, R13 ;  /* 0x000000ffff057224 */ /* 0x001fc800078e000d */
[----:B------:R-:W-:Y:S01]  /*8030*/  @!P6 IMAD.MOV R5, RZ, RZ, -R5 ;  /* 0x000000ffff05e224 */ /* 0x000fe200078e0a05 */
[----:B--2---:R-:W-:Y:S02]  /*8040*/  IABS R6, R26 ;  /* 0x0000001a00067213 */ /* 0x004fe40000000000 */
[----:B------:R-:W-:Y:S02]  /*8050*/  ISETP.GE.AND P0, PT, R26, RZ, PT ;  /* 0x000000ff1a00720c */ /* 0x000fe40003f06270 */
[----:B------:R-:W2:Y:S04]  /*8060*/  LDL.LU R26, [R1+0x8f4] ;  /* 0x0008f400011a7983 */ /* 0x000ea80000300800 */
[----:B------:R-:W2:Y:S04]  /*8070*/  LDL.LU R25, [R1+0x8f8] ;  /* 0x0008f80001197983 */ /* 0x000ea80000300800 */
[----:B------:R-:W-:Y:S01]  /*8080*/  STL [R1+0xe4], R14 ;  /* 0x0000e40e01007387 */ /* 0x000fe20000100800 */
[----:B---3--:R-:W-:-:S02]  /*8090*/  IABS R2, R27 ;  /* 0x0000001b00027213 */ /* 0x008fc40000000000 */
[----:B------:R-:W-:Y:S02]  /*80a0*/  ISETP.GE.AND P6, PT, R27, RZ, PT ;  /* 0x000000ff1b00720c */ /* 0x000fe40003fc6270 */
[----:B------:R-:W3:Y:S01]  /*80b0*/  LDL.LU R27, [R1+0x8fc] ;  /* 0x0008fc00011b7983 */ /* 0x000ee20000300800 */
[----:B------:R-:W-:-:S04]  /*80c0*/  IMAD.HI.U32 R10, R17, R4, RZ ;  /* 0x00000004110a7227 */ /* 0x000fc800078e00ff */
[----:B------:R-:W-:Y:S01]  /*80d0*/  IMAD.HI.U32 R9, R17, R6, RZ ;  /* 0x0000000611097227 */ /* 0x000fe200078e00ff */
[----:B----4-:R-:W-:-:S03]  /*80e0*/  IABS R12, R28 ;  /* 0x0000001c000c7213 */ /* 0x010fc60000000000 */
[----:B------:R-:W-:Y:S02]  /*80f0*/  IMAD.MOV R10, RZ, RZ, -R10 ;  /* 0x000000ffff0a7224 */ /* 0x000fe400078e0a0a */
[----:B------:R-:W-:Y:S02]  /*8100*/  IMAD.MOV R9, RZ, RZ, -R9 ;  /* 0x000000ffff097224 */ /* 0x000fe400078e0a09 */
[C---:B------:R-:W-:Y:S02]  /*8110*/  IMAD R4, R0.reuse, R10, R4 ;  /* 0x0000000a00047224 */ /* 0x040fe400078e0204 */
[C---:B------:R-:W-:Y:S02]  /*8120*/  IMAD R6, R0.reuse, R9, R6 ;  /* 0x0000000900067224 */ /* 0x040fe400078e0206 */
[----:B------:R-:W-:Y:S01]  /*8130*/  IMAD.HI.U32 R10, R17, R12, RZ ;  /* 0x0000000c110a7227 */ /* 0x000fe200078e00ff */
[C---:B------:R-:W-:Y:S02]  /*8140*/  ISETP.GT.U32.AND P3, PT, R0.reuse, R4, PT ;  /* 0x000000040000720c */ /* 0x040fe40003f64070 */
[----:B------:R-:W-:Y:S01]  /*8150*/  ISETP.GT.U32.AND P4, PT, R0, R6, PT ;  /* 0x000000060000720c */ /* 0x000fe20003f84070 */
[----:B------:R-:W-:-:S04]  /*8160*/  IMAD.MOV R10, RZ, RZ, -R10 ;  /* 0x000000ffff0a7224 */ /* 0x000fc800078e0a0a */
[----:B------:R-:W-:-:S05]  /*8170*/  IMAD R12, R0, R10, R12 ;  /* 0x0000000a000c7224 */ /* 0x000fca00078e020c */
[----:B------:R-:W-:Y:S01]  /*8180*/  ISETP.GT.U32.AND P2, PT, R0, R12, PT ;  /* 0x0000000c0000720c */ /* 0x000fe20003f44070 */
[--C-:B------:R-:W-:Y:S02]  /*8190*/  @!P3 IMAD.IADD R4, R4, 0x1, -R0.reuse ;  /* 0x000000010404b824 */ /* 0x100fe400078e0a00 */
[----:B------:R-:W-:-:S03]  /*81a0*/  @!P4 IMAD.IADD R6, R6, 0x1, -R0 ;  /* 0x000000010606c824 */ /* 0x000fc600078e0a00 */
[C---:B------:R-:W-:Y:S02]  /*81b0*/  ISETP.GT.U32.AND P3, PT, R0.reuse, R4, PT ;  /* 0x000000040000720c */ /* 0x040fe40003f64070 */
[----:B------:R-:W-:Y:S01]  /*81c0*/  ISETP.GT.U32.AND P4, PT, R0, R6, PT ;  /* 0x000000060000720c */ /* 0x000fe20003f84070 */
[----:B------:R0:W-:Y:S01]  /*81d0*/  STL [R1+0xe0], R5 ;  /* 0x0000e00501007387 */ /* 0x0001e20000100800 */
[----:B------:R-:W-:-:S03]  /*81e0*/  ISETP.GE.AND P1, PT, R28, RZ, PT ;  /* 0x000000ff1c00720c */ /* 0x000fc60003f26270 */
[----:B------:R-:W4:Y:S01]  /*81f0*/  LDL.LU R29, [R1+0x900] ;  /* 0x00090000011d7983 */ /* 0x000f220000300800 */
[----:B------:R-:W-:-:S03]  /*8200*/  @!P2 IMAD.IADD R12, R12, 0x1, -R0 ;  /* 0x000000010c0ca824 */ /* 0x000fc600078e0a00 */
[----:B------:R-:W4:Y:S01]  /*8210*/  LDL.LU R28, [R1+0x904] ;  /* 0x00090400011c7983 */ /* 0x000f220000300800 */
[----:B------:R-:W-:Y:S01]  /*8220*/  IMAD.HI.U32 R10, R17, R2, RZ ;  /* 0x00000002110a7227 */ /* 0x000fe200078e00ff */
[----:B------:R-:W-:-:S03]  /*8230*/  ISETP.GT.U32.AND P2, PT, R0, R12, PT ;  /* 0x0000000c0000720c */ /* 0x000fc60003f44070 */
[----:B------:R-:W-:Y:S02]  /*8240*/  @!P3 IMAD.IADD R4, R4, 0x1, -R0 ;  /* 0x000000010404b824 */ /* 0x000fe400078e0a00 */
[----:B------:R-:W-:Y:S02]  /*8250*/  IMAD.MOV R10, RZ, RZ, -R10 ;  /* 0x000000ffff0a7224 */ /* 0x000fe400078e0a0a */
[----:B------:R-:W-:Y:S01]  /*8260*/  @!P4 IMAD.IADD R6, R6, 0x1, -R0 ;  /* 0x000000010606c824 */ /* 0x000fe200078e0a00 */
[----:B------:R-:W-:Y:S01]  /*8270*/  IABS R9, R3 ;  /* 0x0000000300097213 */ /* 0x000fe20000000000 */
[----:B0-----:R-:W-:Y:S01]  /*8280*/  IMAD.MOV.U32 R5, RZ, RZ, R4 ;  /* 0x000000ffff057224 */ /* 0x001fe200078e0004 */
[----:B------:R-:W-:Y:S01]  /*8290*/  ISETP.GE.AND P3, PT, R3, RZ, PT ;  /* 0x000000ff0300720c */ /* 0x000fe20003f66270 */
[----:B------:R-:W-:Y:S02]  /*82a0*/  IMAD R2, R0, R10, R2 ;  /* 0x0000000a00027224 */ /* 0x000fe400078e0202 */
[----:B------:R-:W-:-:S02]  /*82b0*/  IMAD.MOV.U32 R3, RZ, RZ, R6 ;  /* 0x000000ffff037224 */ /* 0x000fc400078e0006 */
[----:B------:R-:W-:Y:S01]  /*82c0*/  @!P5 IMAD.MOV R5, RZ, RZ, -R5 ;  /* 0x000000ffff05d224 */ /* 0x000fe200078e0a05 */
[----:B------:R-:W-:Y:S01]  /*82d0*/  ISETP.GT.U32.AND P4, PT, R0, R2, PT ;  /* 0x000000020000720c */ /* 0x000fe20003f84070 */
[----:B------:R-:W-:Y:S02]  /*82e0*/  @!P0 IMAD.MOV R3, RZ, RZ, -R3 ;  /* 0x000000ffff038224 */ /* 0x000fe400078e0a03 */
[----:B------:R-:W-:Y:S01]  /*82f0*/  @!P2 IMAD.IADD R12, R12, 0x1, -R0 ;  /* 0x000000010c0ca824 */ /* 0x000fe200078e0a00 */
[----:B------:R-:W-:Y:S01]  /*8300*/  STL [R1+0xd8], R5 ;  /* 0x0000d80501007387 */ /* 0x000fe20000100800 */
[----:B------:R-:W-:-:S03]  /*8310*/  IMAD.HI.U32 R8, R17, R9, RZ ;  /* 0x0000000911087227 */ /* 0x000fc600078e00ff */
[----:B------:R0:W-:Y:S01]  /*8320*/  STL [R1+0xd0], R3 ;  /* 0x0000d00301007387 */ /* 0x0001e20000100800 */
[----:B------:R-:W-:Y:S02]  /*8330*/  IMAD.MOV R8, RZ, RZ, -R8 ;  /* 0x000000ffff087224 */ /* 0x000fe400078e0a08 */
[----:B0-----:R-:W-:-:S04]  /*8340*/  IMAD.MOV.U32 R3, RZ, RZ, R12 ;  /* 0x000000ffff037224 */ /* 0x001fc800078e000c */
[----:B------:R-:W-:Y:S02]  /*8350*/  @!P1 IMAD.MOV R3, RZ, RZ, -R3 ;  /* 0x000000ffff039224 */ /* 0x000fe400078e0a03 */
[----:B------:R-:W-:Y:S01]  /*8360*/  IMAD R9, R0, R8, R9 ;  /* 0x0000000800097224 */ /* 0x000fe200078e0209 */
[----:B------:R-:W-:Y:S01]  /*8370*/  IABS R8, R11 ;  /* 0x0000000b00087213 */ /* 0x000fe20000000000 */
[----:B------:R-:W-:-:S04]  /*8380*/  @!P4 IMAD.IADD R2, R2, 0x1, -R0 ;  /* 0x000000010202c824 */ /* 0x000fc800078e0a00 */
[----:B------:R-:W-:Y:S01]  /*8390*/  IMAD.MOV.U32 R4, RZ, RZ, R8 ;  /* 0x000000ffff047224 */ /* 0x000fe200078e0008 */
[----:B------:R-:W-:-:S13]  /*83a0*/  ISETP.GT.U32.AND P4, PT, R0, R2, PT ;  /* 0x000000020000720c */ /* 0x000fda0003f84070 */
[----:B------:R-:W-:-:S04]  /*83b0*/  @!P4 IMAD.IADD R2, R2, 0x1, -R0 ;  /* 0x000000010202c824 */ /* 0x000fc800078e0a00 */
[----:B------:R-:W-:-:S04]  /*83c0*/  IMAD.MOV.U32 R5, RZ, RZ, R2 ;  /* 0x000000ffff057224 */ /* 0x000fc800078e0002 */
[----:B------:R-:W-:Y:S01]  /*83d0*/  @!P6 IMAD.MOV R5, RZ, RZ, -R5 ;  /* 0x000000ffff05e224 */ /* 0x000fe200078e0a05 */
[----:B--2---:R-:W-:Y:S02]  /*83e0*/  IABS R13, R26 ;  /* 0x0000001a000d7213 */ /* 0x004fe40000000000 */
[----:B------:R-:W-:Y:S02]  /*83f0*/  ISETP.GE.AND P2, PT, R26, RZ, PT ;  /* 0x000000ff1a00720c */ /* 0x000fe40003f46270 */
[----:B------:R-:W2:Y:S04]  /*8400*/  LDL.LU R26, [R1+0x908] ;  /* 0x00090800011a7983 */ /* 0x000ea80000300800 */
[----:B------:R0:W-:Y:S01]  /*8410*/  STL [R1+0xcc], R3 ;  /* 0x0000cc0301007387 */ /* 0x0001e20000100800 */
[----:B------:R-:W-:-:S03]  /*8420*/  IMAD.HI.U32 R8, R17, R13, RZ ;  /* 0x0000000d11087227 */ /* 0x000fc600078e00ff */
[----:B0-----:R-:W2:Y:S01]  /*8430*/  LDL.LU R3, [R1+0x90c] ;  /* 0x00090c0001037983 */ /* 0x001ea20000300800 */
[----:B------:R-:W-:-:S04]  /*8440*/  IMAD.MOV R8, RZ, RZ, -R8 ;  /* 0x000000ffff087224 */ /* 0x000fc800078e0a08 */
[----:B------:R-:W-:-:S05]  /*8450*/  IMAD R13, R0, R8, R13 ;  /* 0x00000008000d7224 */ /* 0x000fca00078e020d */
[----:B------:R-:W-:Y:S01]  /*8460*/  ISETP.GT.U32.AND P4, PT, R0, R13, PT ;  /* 0x0000000d0000720c */ /* 0x000fe20003f84070 */
[----:B------:R0:W-:-:S12]  /*8470*/  STL [R1+0xc8], R5 ;  /* 0x0000c80501007387 */ /* 0x0001d80000100800 */
[----:B------:R-:W-:Y:S01]  /*8480*/  @!P4 IMAD.IADD R13, R13, 0x1, -R0 ;  /* 0x000000010d0dc824 */ /* 0x000fe200078e0a00 */
[----:B---3--:R-:W-:Y:S02]  /*8490*/  IABS R18, R27 ;  /* 0x0000001b00127213 */ /* 0x008fe40000000000 */
[----:B------:R-:W-:Y:S02]  /*84a0*/  ISETP.GE.AND P4, PT, R27, RZ, PT ;  /* 0x000000ff1b00720c */ /* 0x000fe40003f86270 */
[----:B------:R-:W3:Y:S01]  /*84b0*/  LDL.LU R27, [R1+0x910] ;  /* 0x00091000011b7983 */ /* 0x000ee20000300800 */
[----:B------:R-:W-:Y:S01]  /*84c0*/  ISETP.GT.U32.AND P0, PT, R0, R9, PT ;  /* 0x000000090000720c */ /* 0x000fe20003f04070 */
[----:B------:R-:W-:-:S04]  /*84d0*/  IMAD.HI.U32 R6, R17, R4, RZ ;  /* 0x0000000411067227 */ /* 0x000fc800078e00ff */
[----:B------:R-:W-:-:S04]  /*84e0*/  IMAD.MOV R6, RZ, RZ, -R6 ;  /* 0x000000ffff067224 */ /* 0x000fc800078e0a06 */
[----:B------:R-:W-:-:S04]  /*84f0*/  IMAD R4, R0, R6, R4 ;  /* 0x0000000600047224 */ /* 0x000fc800078e0204 */
[----:B------:R-:W-:Y:S01]  /*8500*/  @!P0 IMAD.IADD R9, R9, 0x1, -R0 ;  /* 0x0000000109098824 */ /* 0x000fe200078e0a00 */
[----:B------:R-:W-:-:S04]  /*8510*/  ISETP.GT.U32.AND P1, PT, R0, R4, PT ;  /* 0x000000040000720c */ /* 0x000fc80003f24070 */
[----:B------:R-:W-:Y:S02]  /*8520*/  ISETP.GT.U32.AND P0, PT, R0, R9, PT ;  /* 0x000000090000720c */ /* 0x000fe40003f04070 */
[----:B------:R-:W-:-:S07]  /*8530*/  IABS R10, R25 ;  /* 0x00000019000a7213 */ /* 0x000fce0000000000 */
[----:B------:R-:W-:Y:S02]  /*8540*/  @!P1 IMAD.IADD R4, R4, 0x1, -R0 ;  /* 0x0000000104049824 */ /* 0x000fe400078e0a00 */
[----:B------:R-:W-:-:S03]  /*8550*/  IMAD.HI.U32 R6, R17, R10, RZ ;  /* 0x0000000a11067227 */ /* 0x000fc600078e00ff */
[----:B------:R-:W-:Y:S01]  /*8560*/  ISETP.GT.U32.AND P1, PT, R0, R4, PT ;  /* 0x000000040000720c */ /* 0x000fe20003f24070 */
[----:B------:R-:W-:Y:S02]  /*8570*/  @!P0 IMAD.IADD R9, R9, 0x1, -R0 ;  /* 0x0000000109098824 */ /* 0x000fe400078e0a00 */
[----:B------:R-:W-:Y:S02]  /*8580*/  IMAD.MOV R6, RZ, RZ, -R6 ;  /* 0x000000ffff067224 */ /* 0x000fe400078e0a06 */
[----:B0-----:R-:W-:Y:S01]  /*8590*/  IMAD.MOV.U32 R5, RZ, RZ, R9 ;  /* 0x000000ffff057224 */ /* 0x001fe200078e0009 */
[----:B----4-:R-:W-:Y:S01]  /*85a0*/  IABS R8, R29 ;  /* 0x0000001d00087213 */ /* 0x010fe20000000000 */
[----:B------:R-:W-:Y:S01]  /*85b0*/  IMAD.HI.U32 R15, R17, R18, RZ ;  /* 0x00000012110f7227 */ /* 0x000fe200078e00ff */
[----:B------:R-:W-:-:S03]  /*85c0*/  IABS R12, R28 ;  /* 0x0000001c000c7213 */ /* 0x000fc60000000000 */
[----:B------:R-:W-:Y:S01]  /*85d0*/  @!P3 IMAD.MOV R5, RZ, RZ, -R5 ;  /* 0x000000ffff05b224 */ /* 0x000fe200078e0a05 */
[----:B------:R-:W-:Y:S01]  /*85e0*/  ISETP.GE.AND P5, PT, R11, RZ, PT ;  /* 0x000000ff0b00720c */ /* 0x000fe20003fa6270 */
[C---:B------:R-:W-:Y:S01]  /*85f0*/  IMAD R10, R0.reuse, R6, R10 ;  /* 0x00000006000a7224 */ /* 0x040fe200078e020a */
[----:B------:R-:W-:Y:S01]  /*8600*/  ISETP.GT.U32.AND P3, PT, R0, R13, PT ;  /* 0x0000000d0000720c */ /* 0x000fe20003f64070 */
[----:B------:R-:W-:-:S04]  /*8610*/  IMAD.HI.U32 R2, R17, R8, RZ ;  /* 0x0000000811027227 */ /* 0x000fc800078e00ff */
[----:B------:R-:W-:Y:S01]  /*8620*/  IMAD.HI.U32 R6, R17, R12, RZ ;  /* 0x0000000c11067227 */ /* 0x000fe200078e00ff */
[----:B------:R-:W-:Y:S02]  /*8630*/  ISETP.GE.AND P6, PT, R25, RZ, PT ;  /* 0x000000ff1900720c */ /* 0x000fe40003fc6270 */
[----:B------:R-:W4:Y:S01]  /*8640*/  LDL.LU R25, [R1+0x914] ;  /* 0x0009140001197983 */ /* 0x000f220000300800 */
[----:B------:R-:W-:Y:S02]  /*8650*/  IMAD.MOV R15, RZ, RZ, -R15 ;  /* 0x000000ffff0f7224 */ /* 0x000fe400078e0a0f */
[----:B------:R-:W-:Y:S02]  /*8660*/  IMAD.MOV R9, RZ, RZ, -R2 ;  /* 0x000000ffff097224 */ /* 0x000fe400078e0a02 */
[----:B------:R-:W-:Y:S02]  /*8670*/  IMAD.MOV R2, RZ, RZ, -R6 ;  /* 0x000000ffff027224 */ /* 0x000fe400078e0a06 */
[----:B------:R-:W-:Y:S01]  /*8680*/  @!P1 IMAD.IADD R4, R4, 0x1, -R0 ;  /* 0x0000000104049824 */ /* 0x000fe200078e0a00 */
[----:B------:R0:W-:Y:S01]  /*8690*/  STL [R1+0xc4], R5 ;  /* 0x0000c40501007387 */ /* 0x0001e20000100800 */
[----:B------:R-:W-:-:S02]  /*86a0*/  IMAD R18, R0, R15, R18 ;  /* 0x0000000f00127224 */ /* 0x000fc400078e0212 */
[C---:B------:R-:W-:Y:S01]  /*86b0*/  IMAD R8, R0.reuse, R9, R8 ;  /* 0x0000000900087224 */ /* 0x040fe200078e0208 */
[----:B------:R-:W4:Y:S01]  /*86c0*/  LDL.LU R11, [R1+0x918] ;  /* 0x00091800010b7983 */ /* 0x000f220000300800 */
[C---:B------:R-:W-:Y:S01]  /*86d0*/  IMAD R12, R0.reuse, R2, R12 ;  /* 0x00000002000c7224 */ /* 0x040fe200078e020c */
[C---:B------:R-:W-:Y:S01]  /*86e0*/  ISETP.GT.U32.AND P1, PT, R0.reuse, R18, PT ;  /* 0x000000120000720c */ /* 0x040fe20003f24070 */
[----:B0-----:R-:W-:Y:S02]  /*86f0*/  IMAD.MOV.U32 R5, RZ, RZ, R4 ;  /* 0x000000ffff057224 */ /* 0x001fe400078e0004 */
[--C-:B------:R-:W-:Y:S01]  /*8700*/  @!P3 IMAD.IADD R13, R13, 0x1, -R0.reuse ;  /* 0x000000010d0db824 */ /* 0x100fe200078e0a00 */
[C---:B------:R-:W-:Y:S01]  /*8710*/  ISETP.GT.U32.AND P3, PT, R0.reuse, R12, PT ;  /* 0x0000000c0000720c */ /* 0x040fe20003f64070 */
[----:B------:R-:W-:Y:S01]  /*8720*/  @!P5 IMAD.MOV R5, RZ, RZ, -R5 ;  /* 0x000000ffff05d224 */ /* 0x000fe200078e0a05 */
[C---:B------:R-:W-:Y:S02]  /*8730*/  ISETP.GT.U32.AND P5, PT, R0.reuse, R8, PT ;  /* 0x000000080000720c */ /* 0x040fe40003fa4070 */
[----:B------:R-:W-:Y:S01]  /*8740*/  ISETP.GT.U32.AND P0, PT, R0, R10, PT ;  /* 0x0000000a0000720c */ /* 0x000fe20003f04070 */
[----:B------:R-:W-:Y:S01]  /*8750*/  @!P2 IMAD.MOV R13, RZ, RZ, -R13 ;  /* 0x000000ffff0da224 */ /* 0x000fe200078e0a0d */
[----:B------:R0:W-:Y:S03]  /*8760*/  STL [R1+0xbc], R5 ;  /* 0x0000bc0501007387 */ /* 0x0001e60000100800 */
[----:B------:R-:W-:Y:S01]  /*8770*/  @!P1 IMAD.IADD R18, R18, 0x1, -R0 ;  /* 0x0000000112129824 */ /* 0x000fe200078e0a00 */
[----:B------:R-:W-:-:S02]  /*8780*/  ISETP.GE.AND P1, PT, R28, RZ, PT ;  /* 0x000000ff1c00720c */ /* 0x000fc40003f26270 */
[----:B------:R-:W4:Y:S01]  /*8790*/  LDL.LU R28, [R1+0x91c] ;  /* 0x00091c00011c7983 */ /* 0x000f220000300800 */
[----:B------:R-:W-:-:S03]  /*87a0*/  @!P3 IMAD.IADD R12, R12, 0x1, -R0 ;  /* 0x000000010c0cb824 */ /* 0x000fc600078e0a00 */
[----:B------:R-:W-:Y:S01]  /*87b0*/  STL [R1+0xb8], R13 ;  /* 0x0000b80d01007387 */ /* 0x000fe20000100800 */
[--C-:B------:R-:W-:Y:S02]  /*87c0*/  @!P5 IMAD.IADD R8, R8, 0x1, -R0.reuse ;  /* 0x000000010808d824 */ /* 0x100fe400078e0a00 */
[----:B------:R-:W-:-:S03]  /*87d0*/  @!P0 IMAD.IADD R10, R10, 0x1, -R0 ;  /* 0x000000010a0a8824 */ /* 0x000fc600078e0a00 */
[C---:B------:R-:W-:Y:S02]  /*87e0*/  ISETP.GT.U32.AND P2, PT, R0.reuse, R8, PT ;  /* 0x000000080000720c */ /* 0x040fe40003f44070 */
[----:B------:R-:W-:-:S11]  /*87f0*/  ISETP.GT.U32.AND P0, PT, R0, R10, PT ;  /* 0x0000000a0000720c */ /* 0x000fd60003f04070 */
[--C-:B------:R-:W-:Y:S02]  /*8800*/  @!P2 IMAD.IADD R8, R8, 0x1, -R0.reuse ;  /* 0x000000010808a824 */ /* 0x100fe400078e0a00 */
[----:B------:R-:W-:-:S04]  /*8810*/  @!P0 IMAD.IADD R10, R10, 0x1, -R0 ;  /* 0x000000010a0a8824 */ /* 0x000fc800078e0a00 */
[----:B0-----:R-:W-:-:S04]  /*8820*/  IMAD.MOV.U32 R5, RZ, RZ, R10 ;  /* 0x000000ffff057224 */ /* 0x001fc800078e000a */
[----:B------:R-:W-:Y:S01]  /*8830*/  @!P6 IMAD.MOV R5, RZ, RZ, -R5 ;  /* 0x000000ffff05e224 */ /* 0x000fe200078e0a05 */
[C---:B------:R-:W-:Y:S02]  /*8840*/  ISETP.GT.U32.AND P5, PT, R0.reuse, R18, PT ;  /* 0x000000120000720c */ /* 0x040fe40003fa4070 */
[----:B------:R-:W-:-:S11]  /*8850*/  ISETP.GT.U32.AND P6, PT, R0, R12, PT ;  /* 0x0000000c0000720c */ /* 0x000fd60003fc4070 */
[--C-:B------:R-:W-:Y:S02]  /*8860*/  @!P5 IMAD.IADD R18, R18, 0x1, -R0.reuse ;  /* 0x000000011212d824 */ /* 0x100fe400078e0a00 */
[----:B------:R-:W-:Y:S01]  /*8870*/  @!P6 IMAD.IADD R12, R12, 0x1, -R0 ;  /* 0x000000010c0ce824 */ /* 0x000fe200078e0a00 */
[----:B------:R-:W-:Y:S02]  /*8880*/  ISETP.GE.AND P0, PT, R29, RZ, PT ;  /* 0x000000ff1d00720c */ /* 0x000fe40003f06270 */
[----:B--2---:R-:W-:Y:S02]  /*8890*/  IABS R9, R26 ;  /* 0x0000001a00097213 */ /* 0x004fe40000000000 */
[----:B------:R-:W-:Y:S02]  /*88a0*/  ISETP.GE.AND P3, PT, R26, RZ, PT ;  /* 0x000000ff1a00720c */ /* 0x000fe40003f66270 */
[----:B------:R-:W2:Y:S01]  /*88b0*/  LDL.LU R26, [R1+0x920] ;  /* 0x00092000011a7983 */ /* 0x000ea20000300800 */
[----:B------:R-:W-:-:S05]  /*88c0*/  IABS R2, R3 ;  /* 0x0000000300027213 */ /* 0x000fca0000000000 */
[----:B------:R-:W-:-:S04]  /*88d0*/  IMAD.HI.U32 R4, R17, R2, RZ ;  /* 0x0000000211047227 */ /* 0x000fc800078e00ff */
[----:B------:R-:W-:-:S04]  /*88e0*/  IMAD.MOV R4, RZ, RZ, -R4 ;  /* 0x000000ffff047224 */ /* 0x000fc800078e0a04 */
[----:B------:R-:W-:-:S05]  /*88f0*/  IMAD R2, R0, R4, R2 ;  /* 0x0000000400027224 */ /* 0x000fca00078e0202 */
[----:B------:R-:W-:Y:S01]  /*8900*/  ISETP.GT.U32.AND P2, PT, R0, R2, PT ;  /* 0x000000020000720c */ /* 0x000fe20003f44070 */
[----:B------:R-:W-:-:S12]  /*8910*/  STL [R1+0xb4], R5 ;  /* 0x0000b40501007387 */ /* 0x000fd80000100800 */
[----:B------:R-:W-:Y:S01]  /*8920*/  @!P2 IMAD.IADD R2, R2, 0x1, -R0 ;  /* 0x000000010202a824 */ /* 0x000fe200078e0a00 */
[----:B---3--:R-:W-:Y:S02]  /*8930*/  IABS R16, R27 ;  /* 0x0000001b00107213 */ /* 0x008fe40000000000 */
[----:B------:R-:W-:Y:S02]  /*8940*/  ISETP.GE.AND P2, PT, R27, RZ, PT ;  /* 0x000000ff1b00720c */ /* 0x000fe40003f46270 */
[----:B------:R-:W3:Y:S01]  /*8950*/  LDL.LU R27, [R1+0x924] ;  /* 0x00092400011b7983 */ /* 0x000ee20000300800 */
[----:B------:R-:W-:Y:S01]  /*8960*/  ISETP.GE.AND P6, PT, R3, RZ, PT ;  /* 0x000000ff0300720c */ /* 0x000fe20003fc6270 */
[----:B------:R-:W-:-:S04]  /*8970*/  IMAD.MOV.U32 R3, RZ, RZ, R18 ;  /* 0x000000ffff037224 */ /* 0x000fc800078e0012 */
[----:B------:R-:W-:-:S05]  /*8980*/  @!P4 IMAD.MOV R3, RZ, RZ, -R3 ;  /* 0x000000ffff03c224 */ /* 0x000fca00078e0a03 */
[----:B------:R0:W-:Y:S04]  /*8990*/  STL [R1+0xb0], R3 ;  /* 0x0000b00301007387 */ /* 0x0001e80000100800 */
[----:B0-----:R-:W3:Y:S04]  /*89a0*/  LDL.LU R3, [R1+0x928] ;  /* 0x0009280001037983 */ /* 0x001ee80000300800 */
[----:B------:R-:W3:Y:S01]  /*89b0*/  LDL.LU R29, [R1+0x92c] ;  /* 0x00092c00011d7983 */ /* 0x000ee20000300800 */
[----:B------:R-:W-:-:S04]  /*89c0*/  IMAD.HI.U32 R6, R17, R9, RZ ;  /* 0x0000000911067227 */ /* 0x000fc800078e00ff */
[----:B------:R-:W-:-:S04]  /*89d0*/  IMAD.MOV R6, RZ, RZ, -R6 ;  /* 0x000000ffff067224 */ /* 0x000fc800078e0a06 */
[----:B------:R-:W-:-:S05]  /*89e0*/  IMAD R9, R0, R6, R9 ;  /* 0x0000000600097224 */ /* 0x000fca00078e0209 */
[----:B------:R-:W-:Y:S01]  /*89f0*/  ISETP.GT.U32.AND P5, PT, R0, R9, PT ;  /* 0x000000090000720c */ /* 0x000fe20003fa4070 */
[----:B------:R-:W-:-:S04]  /*8a00*/  IMAD.HI.U32 R4, R17, R16, RZ ;  /* 0x0000001011047227 */ /* 0x000fc800078e00ff */
[----:B------:R-:W-:-:S04]  /*8a10*/  IMAD.MOV R4, RZ, RZ, -R4 ;  /* 0x000000ffff047224 */ /* 0x000fc800078e0a04 */
[----:B------:R-:W-:-:S04]  /*8a20*/  IMAD R16, R0, R4, R16 ;  /* 0x0000000400107224 */ /* 0x000fc800078e0210 */
[----:B------:R-:W-:Y:S01]  /*8a30*/  @!P5 IMAD.IADD R9, R9, 0x1, -R0 ;  /* 0x000000010909d824 */ /* 0x000fe200078e0a00 */
[----:B------:R-:W-:-:S04]  /*8a40*/  ISETP.GT.U32.AND P5, PT, R0, R16, PT ;  /* 0x000000100000720c */ /* 0x000fc80003fa4070 */
[----:B------:R-:W-:Y:S01]  /*8a50*/  ISETP.GT.U32.AND P4, PT, R0, R9, PT ;  /* 0x000000090000720c */ /* 0x000fe20003f84070 */
[----:B------:R-:W-:Y:S01]  /*8a60*/  IMAD.MOV.U32 R5, RZ, RZ, R8 ;  /* 0x000000ffff057224 */ /* 0x000fe200078e0008 */
[----:B----4-:R-:W-:-:S03]  /*8a70*/  IABS R10, R25 ;  /* 0x00000019000a7213 */ /* 0x010fc60000000000 */
[----:B------:R-:W-:Y:S01]  /*8a80*/  @!P0 IMAD.MOV R5, RZ, RZ, -R5 ;  /* 0x000000ffff058224 */ /* 0x000fe200078e0a05 */
[----:B------:R-:W-:Y:S01]  /*8a90*/  IABS R15, R11 ;  /* 0x0000000b000f7213 */ /* 0x000fe20000000000 */
[----:B------:R-:W-:Y:S01]  /*8aa0*/  IMAD.HI.U32 R4, R17, R10, RZ ;  /* 0x0000000a11047227 */ /* 0x000fe200078e00ff */
[----:B------:R-:W-:-:S03]  /*8ab0*/  ISETP.GT.U32.AND P0, PT, R0, R2, PT ;  /* 0x000000020000720c */ /* 0x000fc60003f04070 */
[----:B------:R-:W-:Y:S01]  /*8ac0*/  IMAD.HI.U32 R13, R17, R15, RZ ;  /* 0x0000000f110d7227 */ /* 0x000fe200078e00ff */
[----:B------:R0:W-:Y:S03]  /*8ad0*/  STL [R1+0xa8], R5 ;  /* 0x0000a80501007387 */ /* 0x0001e60000100800 */
[----:B------:R-:W-:Y:S02]  /*8ae0*/  @!P4 IMAD.IADD R9, R9, 0x1, -R0 ;  /* 0x000000010909c824 */ /* 0x000fe400078e0a00 */
[----:B------:R-:W-:Y:S02]  /*8af0*/  IMAD.MOV R4, RZ, RZ, -R4 ;  /* 0x000000ffff047224 */ /* 0x000fe400078e0a04 */
[----:B------:R-:W-:Y:S02]  /*8b00*/  @!P5 IMAD.IADD R16, R16, 0x1, -R0 ;  /* 0x000000011010d824 */ /* 0x000fe400078e0a00 */
[----:B------:R-:W-:-:S02]  /*8b10*/  IMAD.MOV R13, RZ, RZ, -R13 ;  /* 0x000000ffff0d7224 */ /* 0x000fc400078e0a0d */
[----:B0-----:R-:W-:Y:S02]  /*8b20*/  IMAD.MOV.U32 R5, RZ, RZ, R9 ;  /* 0x000000ffff057224 */ /* 0x001fe400078e0009 */
[C---:B------:R-:W-:Y:S01]  /*8b30*/  IMAD R10, R0.reuse, R4, R10 ;  /* 0x00000004000a7224 */ /* 0x040fe200078e020a */
[C---:B------:R-:W-:Y:S01]  /*8b40*/  ISETP.GT.U32.AND P5, PT, R0.reuse, R16, PT ;  /* 0x000000100000720c */ /* 0x040fe20003fa4070 */
[----:B------:R-:W-:Y:S02]  /*8b50*/  @!P1 IMAD.MOV R12, RZ, RZ, -R12 ;  /* 0x000000ffff0c9224 */ /* 0x000fe400078e0a0c */
[----:B------:R-:W-:Y:S01]  /*8b60*/  @!P3 IMAD.MOV R5, RZ, RZ, -R5 ;  /* 0x000000ffff05b224 */ /* 0x000fe200078e0a05 */
[C---:B------:R-:W-:Y:S01]  /*8b70*/  ISETP.GT.U32.AND P4, PT, R0.reuse, R10, PT ;  /* 0x0000000a0000720c */ /* 0x040fe20003f84070 */
[----:B------:R-:W-:Y:S01]  /*8b80*/  IMAD R15, R0, R13, R15 ;  /* 0x0000000d000f7224 */ /* 0x000fe200078e020f */
[----:B------:R-:W-:Y:S01]  /*8b90*/  ISETP.GE.AND P1, PT, R25, RZ, PT ;  /* 0x000000ff1900720c */ /* 0x000fe20003f26270 */
[----:B------:R-:W-:Y:S01]  /*8ba0*/  @!P0 IMAD.IADD R2, R2, 0x1, -R0 ;  /* 0x0000000102028824 */ /* 0x000fe200078e0a00 */
[----:B------:R-:W-:Y:S02]  /*8bb0*/  STL [R1+0xa4], R12 ;  /* 0x0000a40c01007387 */ /* 0x000fe40000100800 */
[----:B------:R-:W-:-:S02]  /*8bc0*/  ISETP.GT.U32.AND P3, PT, R0, R15, PT ;  /* 0x0000000f0000720c */ /* 0x000fc40003f64070 */
[----:B------:R-:W4:Y:S04]  /*8bd0*/  LDL.LU R25, [R1+0x930] ;  /* 0x0009300001197983 */ /* 0x000f280000300800 */
[----:B------:R0:W-:Y:S01]  /*8be0*/  STL [R1+0x9c], R5 ;  /* 0x00009c0501007387 */ /* 0x0001e20000100800 */
[----:B------:R-:W-:Y:S01]  /*8bf0*/  @!P5 IMAD.IADD R16, R16, 0x1, -R0 ;  /* 0x000000011010d824 */ /* 0x000fe200078e0a00 */
[----:B------:R-:W-:Y:S01]  /*8c00*/  IABS R6, R28 ;  /* 0x0000001c00067213 */ /* 0x000fe20000000000 */
[----:B0-----:R-:W-:-:S04]  /*8c10*/  IMAD.MOV.U32 R5, RZ, RZ, R2 ;  /* 0x000000ffff057224 */ /* 0x001fc800078e0002 */
[----:B------:R-:W-:Y:S02]  /*8c20*/  @!P6 IMAD.MOV R5, RZ, RZ, -R5 ;  /* 0x000000ffff05e224 */ /* 0x000fe400078e0a05 */
[----:B------:R-:W-:-:S03]  /*8c30*/  @!P4 IMAD.IADD R10, R10, 0x1, -R0 ;  /* 0x000000010a0ac824 */ /* 0x000fc600078e0a00 */
[----:B------:R0:W-:Y:S01]  /*8c40*/  STL [R1+0x98], R5 ;  /* 0x0000980501007387 */ /* 0x0001e20000100800 */
[----:B------:R-:W-:-:S04]  /*8c50*/  IMAD.HI.U32 R8, R17, R6, RZ ;  /* 0x0000000611087227 */ /* 0x000fc800078e00ff */
[----:B------:R-:W-:Y:S01]  /*8c60*/  @!P3 IMAD.IADD R15, R15, 0x1, -R0 ;  /* 0x000000010f0fb824 */ /* 0x000fe200078e0a00 */
[C---:B------:R-:W-:Y:S01]  /*8c70*/  ISETP.GT.U32.AND P3, PT, R0.reuse, R10, PT ;  /* 0x0000000a0000720c */ /* 0x040fe20003f64070 */
[----:B0-----:R-:W-:Y:S02]  /*8c80*/  IMAD.MOV.U32 R5, RZ, RZ, R16 ;  /* 0x000000ffff057224 */ /* 0x001fe400078e0010 */
[----:B------:R-:W-:Y:S02]  /*8c90*/  IMAD.MOV R8, RZ, RZ, -R8 ;  /* 0x000000ffff087224 */ /* 0x000fe400078e0a08 */
[----:B------:R-:W-:Y:S02]  /*8ca0*/  @!P2 IMAD.MOV R5, RZ, RZ, -R5 ;  /* 0x000000ffff05a224 */ /* 0x000fe400078e0a05 */
[----:B------:R-:W-:Y:S01]  /*8cb0*/  IMAD R6, R0, R8, R6 ;  /* 0x0000000800067224 */ /* 0x000fe200078e0206 */
[----:B------:R-:W-:Y:S02]  /*8cc0*/  ISETP.GE.AND P4, PT, R28, RZ, PT ;  /* 0x000000ff1c00720c */ /* 0x000fe40003f86270 */
[----:B------:R-:W4:Y:S02]  /*8cd0*/  LDL.LU R28, [R1+0x934] ;  /* 0x00093400011c7983 */ /* 0x000f240000300800 */
[----:B------:R-:W-:Y:S01]  /*8ce0*/  ISETP.GT.U32.AND P5, PT, R0, R6, PT ;  /* 0x000000060000720c */ /* 0x000fe20003fa4070 */
[--C-:B------:R-:W-:Y:S01]  /*8cf0*/  @!P3 IMAD.IADD R10, R10, 0x1, -R0.reuse ;  /* 0x000000010a0ab824 */ /* 0x100fe200078e0a00 */
[----:B------:R0:W-:Y:S11]  /*8d00*/  STL [R1+0x90], R5 ;  /* 0x0000900501007387 */ /* 0x0001f60000100800 */
[----:B------:R-:W-:Y:S01]  /*8d10*/  @!P5 IMAD.IADD R6, R6, 0x1, -R0 ;  /* 0x000000010606d824 */ /* 0x000fe200078e0a00 */
[----:B------:R-:W-:Y:S01]  /*8d20*/  ISETP.GT.U32.AND P5, PT, R0, R15, PT ;  /* 0x0000000f0000720c */ /* 0x000fe20003fa4070 */
[----:B0-----:R-:W-:Y:S01]  /*8d30*/  IMAD.MOV.U32 R5, RZ, RZ, R10 ;  /* 0x000000ffff057224 */ /* 0x001fe200078e000a */
[----:B------:R-:W-:-:S02]  /*8d40*/  ISETP.GE.AND P0, PT, R11, RZ, PT ;  /* 0x000000ff0b00720c */ /* 0x000fc40003f06270 */
[----:B------:R-:W-:Y:S01]  /*8d50*/  ISETP.GT.U32.AND P6, PT, R0, R6, PT ;  /* 0x000000060000720c */ /* 0x000fe20003fc4070 */
[----:B------:R-:W-:-:S08]  /*8d60*/  @!P1 IMAD.MOV R5, RZ, RZ, -R5 ;  /* 0x000000ffff059224 */ /* 0x000fd000078e0a05 */
[----:B------:R-:W-:-:S04]  /*8d70*/  @!P5 IMAD.IADD R15, R15, 0x1, -R0 ;  /* 0x000000010f0fd824 */ /* 0x000fc800078e0a00 */
[----:B------:R-:W-:Y:S01]  /*8d80*/  @!P6 IMAD.IADD R6, R6, 0x1, -R0 ;  /* 0x000000010606e824 */ /* 0x000fe200078e0a00 */
[----:B--2---:R-:W-:-:S05]  /*8d90*/  IABS R4, R26 ;  /* 0x0000001a00047213 */ /* 0x004fca0000000000 */
[----:B------:R-:W-:-:S04]  /*8da0*/  IMAD.HI.U32 R12, R17, R4, RZ ;  /* 0x00000004110c7227 */ /* 0x000fc800078e00ff */
[----:B------:R-:W-:-:S04]  /*8db0*/  IMAD.MOV R12, RZ, RZ, -R12 ;  /* 0x000000ffff0c7224 */ /* 0x000fc800078e0a0c */
[----:B------:R-:W-:-:S05]  /*8dc0*/  IMAD R4, R0, R12, R4 ;  /* 0x0000000c00047224 */ /* 0x000fca00078e0204 */
[----:B------:R-:W-:Y:S02]  /*8dd0*/  ISETP.GT.U32.AND P2, PT, R0, R4, PT ;  /* 0x000000040000720c */ /* 0x000fe40003f44070 */
[----:B------:R-:W-:Y:S02]  /*8de0*/  ISETP.GE.AND P3, PT, R26, RZ, PT ;  /* 0x000000ff1a00720c */ /* 0x000fe40003f66270 */
[----:B------:R-:W2:Y:S09]  /*8df0*/  LDL.LU R26, [R1+0x938] ;  /* 0x00093800011a7983 */ /* 0x000eb20000300800 */
[----:B------:R-:W-:Y:S01]  /*8e00*/  @!P2 IMAD.IADD R4, R4, 0x1, -R0 ;  /* 0x000000010404a824 */ /* 0x000fe200078e0a00 */
[----:B---3--:R-:W-:-:S02]  /*8e10*/  IABS R9, R27 ;  /* 0x0000001b00097213 */ /* 0x008fc40000000000 */
[----:B------:R-:W-:Y:S02]  /*8e20*/  ISETP.GE.AND P2, PT, R27, RZ, PT ;  /* 0x000000ff1b00720c */ /* 0x000fe40003f46270 */
[----:B------:R-:W3:Y:S01]  /*8e30*/  LDL.LU R27, [R1+0x93c] ;  /* 0x00093c00011b7983 */ /* 0x000ee20000300800 */
[----:B------:R-:W-:-:S04]  /*8e40*/  IMAD.HI.U32 R2, R17, R9, RZ ;  /* 0x0000000911027227 */ /* 0x000fc800078e00ff */
[----:B------:R-:W-:-:S04]  /*8e50*/  IMAD.MOV R2, RZ, RZ, -R2 ;  /* 0x000000ffff027224 */ /* 0x000fc800078e0a02 */
[----:B------:R-:W-:-:S05]  /*8e60*/  IMAD R9, R0, R2, R9 ;  /* 0x0000000200097224 */ /* 0x000fca00078e0209 */
[C---:B------:R-:W-:Y:S02]  /*8e70*/  ISETP.GT.U32.AND P5, PT, R0.reuse, R9, PT ;  /* 0x000000090000720c */ /* 0x040fe40003fa4070 */
[----:B------:R-:W-:Y:S02]  /*8e80*/  ISETP.GT.U32.AND P1, PT, R0, R4, PT ;  /* 0x000000040000720c */ /* 0x000fe40003f24070 */
[----:B------:R-:W-:-:S09]  /*8e90*/  IABS R8, R3 ;  /* 0x0000000300087213 */ /* 0x000fd20000000000 */
[--C-:B------:R-:W-:Y:S01]  /*8ea0*/  @!P5 IMAD.IADD R9, R9, 0x1, -R0.reuse ;  /* 0x000000010909d824 */ /* 0x100fe200078e0a00 */
[----:B------:R-:W-:Y:S01]  /*8eb0*/  ISETP.GE.AND P5, PT, R3, RZ, PT ;  /* 0x000000ff0300720c */ /* 0x000fe20003fa6270 */
[----:B------:R-:W-:Y:S01]  /*8ec0*/  IMAD.MOV.U32 R3, RZ, RZ, R15 ;  /* 0x000000ffff037224 */ /* 0x000fe200078e000f */
[----:B------:R0:W-:Y:S01]  /*8ed0*/  STL [R1+0x8c], R5 ;  /* 0x00008c0501007387 */ /* 0x0001e20000100800 */
[----:B------:R-:W-:Y:S02]  /*8ee0*/  @!P1 IMAD.IADD R4, R4, 0x1, -R0 ;  /* 0x0000000104049824 */ /* 0x000fe400078e0a00 */
[----:B------:R-:W-:-:S05]  /*8ef0*/  @!P0 IMAD.MOV R3, RZ, RZ, -R3 ;  /* 0x000000ffff038224 */ /* 0x000fca00078e0a03 */
[----:B------:R1:W-:Y:S01]  /*8f00*/  STL [R1+0x88], R3 ;  /* 0x0000880301007387 */ /* 0x0003e20000100800 */
[----:B0-----:R-:W-:-:S04]  /*8f10*/  IMAD.MOV.U32 R5, RZ, RZ, R6 ;  /* 0x000000ffff057224 */ /* 0x001fc800078e0006 */
[----:B------:R-:W-:Y:S02]  /*8f20*/  @!P4 IMAD.MOV R5, RZ, RZ, -R5 ;  /* 0x000000ffff05c224 */ /* 0x000fe400078e0a05 */
[----:B-1----:R-:W-:Y:S01]  /*8f30*/  IMAD.MOV.U32 R3, RZ, RZ, R4 ;  /* 0x000000ffff037224 */ /* 0x002fe200078e0004 */
[----:B------:R-:W-:-:S03]  /*8f40*/  IABS R13, R29 ;  /* 0x0000001d000d7213 */ /* 0x000fc60000000000 */
[----:B------:R-:W-:Y:S01]  /*8f50*/  @!P3 IMAD.MOV R3, RZ, RZ, -R3 ;  /* 0x000000ffff03b224 */ /* 0x000fe200078e0a03 */
[----:B------:R-:W-:Y:S01]  /*8f60*/  ISETP.GE.AND P4, PT, R29, RZ, PT ;  /* 0x000000ff1d00720c */ /* 0x000fe20003f86270 */
[----:B------:R-:W-:Y:S04]  /*8f70*/  STL [R1+0x84], R5 ;  /* 0x0000840501007387 */ /* 0x000fe80000100800 */
[----:B------:R-:W3:Y:S04]  /*8f80*/  LDL.LU R29, [R1+0x940] ;  /* 0x00094000011d7983 */ /* 0x000ee80000300800 */
[----:B------:R0:W-:Y:S04]  /*8f90*/  STL [R1+0x74], R3 ;  /* 0x0000740301007387 */ /* 0x0001e80000100800 */
[----:B0-----:R-:W3:Y:S01]  /*8fa0*/  LDL.LU R3, [R1+0x944] ;  /* 0x0009440001037983 */ /* 0x001ee20000300800 */
[----:B------:R-:W-:-:S04]  /*8fb0*/  IMAD.HI.U32 R12, R17, R8, RZ ;  /* 0x00000008110c7227 */ /* 0x000fc800078e00ff */
[----:B------:R-:W-:-:S04]  /*8fc0*/  IMAD.MOV R12, RZ, RZ, -R12 ;  /* 0x000000ffff0c7224 */ /* 0x000fc800078e0a0c */
[C---:B------:R-:W-:Y:S02]  /*8fd0*/  IMAD R8, R0.reuse, R12, R8 ;  /* 0x0000000c00087224 */ /* 0x040fe400078e0208 */
[----:B------:R-:W-:Y:S01]  /*8fe0*/  IMAD.HI.U32 R12, R17, R13, RZ ;  /* 0x0000000d110c7227 */ /* 0x000fe200078e00ff */
[C---:B------:R-:W-:Y:S02]  /*8ff0*/  ISETP.GT.U32.AND P0, PT, R0.reuse, R9, PT ;  /* 0x000000090000720c */ /* 0x040fe40003f04070 */
[----:B------:R-:W-:Y:S01]  /*9000*/  ISETP.GT.U32.AND P6, PT, R0, R8, PT ;  /* 0x000000080000720c */ /* 0x000fe20003fc4070 */
[----:B------:R-:W-:-:S04]  /*9010*/  IMAD.MOV R12, RZ, RZ, -R12 ;  /* 0x000000ffff0c7224 */ /* 0x000fc800078e0a0c */
[----:B------:R-:W-:Y:S01]  /*9020*/  IMAD R13, R0, R12, R13 ;  /* 0x0000000c000d7224 */ /* 0x000fe200078e020d */
[----:B----4-:R-:W-:-:S04]  /*9030*/  IABS R2, R25 ;  /* 0x0000001900027213 */ /* 0x010fc80000000000 */
[----:B------:R-:W-:Y:S01]  /*9040*/  ISETP.GT.U32.AND P1, PT, R0, R13, PT ;  /* 0x0000000d0000720c */ /* 0x000fe20003f24070 */
[--C-:B------:R-:W-:Y:S02]  /*9050*/  @!P0 IMAD.IADD R9, R9, 0x1, -R0.reuse ;  /* 0x0000000109098824 */ /* 0x100fe400078e0a00 */
[----:B------:R-:W-:Y:S01]  /*9060*/  @!P6 IMAD.IADD R8, R8, 0x1, -R0 ;  /* 0x000000010808e824 */ /* 0x000fe200078e0a00 */
[----:B------:R-:W-:Y:S02]  /*9070*/  ISETP.GE.AND P0, PT, R25, RZ, PT ;  /* 0x000000ff1900720c */ /* 0x000fe40003f06270 */
[----:B------:R-:W4:Y:S02]  /*9080*/  LDL.LU R25, [R1+0x948] ;  /* 0x0009480001197983 */ /* 0x000f240000300800 */
[----:B------:R-:W-:-:S05]  /*9090*/  ISETP.GT.U32.AND P6, PT, R0, R8, PT ;  /* 0x000000080000720c */ /* 0x000fca0003fc4070 */
[----:B------:R-:W-:-:S05]  /*90a0*/  @!P1 IMAD.IADD R13, R13, 0x1, -R0 ;  /* 0x000000010d0d9824 */ /* 0x000fca00078e0a00 */
[----:B------:R-:W-:-:S03]  /*90b0*/  ISETP.GT.U32.AND P1, PT, R0, R13, PT ;  /* 0x0000000d0000720c */ /* 0x000fc60003f24070 */
[----:B------:R-:W-:Y:S02]  /*90c0*/  @!P6 IMAD.IADD R8, R8, 0x1, -R0 ;  /* 0x000000010808e824 */ /* 0x000fe400078e0a00 */
[----:B------:R-:W-:Y:S02]  /*90d0*/  IMAD.MOV.U32 R11, RZ, RZ, R9 ;  /* 0x000000ffff0b7224 */ /* 0x000fe400078e0009 */
[----:B------:R-:W-:Y:S02]  /*90e0*/  IMAD.MOV.U32 R5, RZ, RZ, R8 ;  /* 0x000000ffff057224 */ /* 0x000fe400078e0008 */
[----:B------:R-:W-:Y:S02]  /*90f0*/  @!P2 IMAD.MOV R11, RZ, RZ, -R11 ;  /* 0x000000ffff0ba224 */ /* 0x000fe400078e0a0b */
[----:B------:R-:W-:-:S04]  /*9100*/  IMAD.HI.U32 R10, R17, R2, RZ ;  /* 0x00000002110a7227 */ /* 0x000fc800078e00ff */
[----:B------:R-:W-:Y:S01]  /*9110*/  @!P5 IMAD.MOV R5, RZ, RZ, -R5 ;  /* 0x000000ffff05d224 */ /* 0x000fe200078e0a05 */
[----:B------:R-:W-:Y:S01]  /*9120*/  STL [R1+0x70], R11 ;  /* 0x0000700b01007387 */ /* 0x000fe20000100800 */
[----:B------:R-:W-:Y:S02]  /*9130*/  IMAD.MOV R10, RZ, RZ, -R10 ;  /* 0x000000ffff0a7224 */ /* 0x000fe400078e0a0a */
[----:B------:R-:W-:Y:S01]  /*9140*/  @!P1 IMAD.IADD R13, R13, 0x1, -R0 ;  /* 0x000000010d0d9824 */ /* 0x000fe200078e0a00 */
[----:B------:R-:W-:Y:S01]  /*9150*/  IABS R12, R28 ;  /* 0x0000001c000c7213 */ /* 0x000fe20000000000 */
[----:B------:R0:W-:Y:S01]  /*9160*/  STL [R1+0x68], R5 ;  /* 0x0000680501007387 */ /* 0x0001e20000100800 */
[----:B------:R-:W-:-:S03]  /*9170*/  IMAD R2, R0, R10, R2 ;  /* 0x0000000a00027224 */ /* 0x000fc600078e0202 */
[----:B------:R-:W-:Y:S01]  /*9180*/  IMAD.HI.U32 R10, R17, R12, RZ ;  /* 0x0000000c110a7227 */ /* 0x000fe200078e00ff */
[----:B------:R-:W-:Y:S02]  /*9190*/  ISETP.GE.AND P6, PT, R28, RZ, PT ;  /* 0x000000ff1c00720c */ /* 0x000fe40003fc6270 */
[----:B------:R-:W-:Y:S01]  /*91a0*/  ISETP.GT.U32.AND P3, PT, R0, R2, PT ;  /* 0x000000020000720c */ /* 0x000fe20003f64070 */
[----:B------:R-:W-:-:S04]  /*91b0*/  IMAD.MOV R10, RZ, RZ, -R10 ;  /* 0x000000ffff0a7224 */ /* 0x000fc800078e0a0a */
[----:B------:R-:W-:-:S05]  /*91c0*/  IMAD R12, R0, R10, R12 ;  /* 0x0000000a000c7224 */ /* 0x000fca00078e020c */
[----:B------:R-:W-:-:S03]  /*91d0*/  ISETP.GT.U32.AND P5, PT, R0, R12, PT ;  /* 0x0000000c0000720c */ /* 0x000fc60003fa4070 */
[----:B------:R-:W-:-:S05]  /*91e0*/  @!P3 IMAD.IADD R2, R2, 0x1, -R0 ;  /* 0x000000010202b824 */ /* 0x000fca00078e0a00 */
[----:B------:R-:W-:Y:S01]  /*91f0*/  ISETP.GT.U32.AND P3, PT, R0, R2, PT ;  /* 0x000000020000720c */ /* 0x000fe20003f64070 */
[----:B0-----:R-:W-:-:S04]  /*9200*/  IMAD.MOV.U32 R5, RZ, RZ, R13 ;  /* 0x000000ffff057224 */ /* 0x001fc800078e000d */
[----:B------:R-:W-:Y:S02]  /*9210*/  @!P5 IMAD.IADD R12, R12, 0x1, -R0 ;  /* 0x000000010c0cd824 */ /* 0x000fe400078e0a00 */
[----:B------:R-:W-:-:S03]  /*9220*/  @!P4 IMAD.MOV R5, RZ, RZ, -R5 ;  /* 0x000000ffff05c224 */ /* 0x000fc600078e0a05 */
[----:B------:R-:W-:-:S03]  /*9230*/  ISETP.GT.U32.AND P5, PT, R0, R12, PT ;  /* 0x0000000c0000720c */ /* 0x000fc60003fa4070 */
[----:B------:R-:W-:-:S10]  /*9240*/  @!P3 IMAD.IADD R2, R2, 0x1, -R0 ;  /* 0x000000010202b824 */ /* 0x000fd400078e0a00 */
[----:B------:R-:W-:Y:S01]  /*9250*/  @!P5 IMAD.IADD R12, R12, 0x1, -R0 ;  /* 0x000000010c0cd824 */ /* 0x000fe200078e0a00 */
[----:B--2---:R-:W-:Y:S02]  /*9260*/  IABS R4, R26 ;  /* 0x0000001a00047213 */ /* 0x004fe40000000000 */
[----:B------:R-:W-:Y:S02]  /*9270*/  ISETP.GE.AND P2, PT, R26, RZ, PT ;  /* 0x000000ff1a00720c */ /* 0x000fe40003f46270 */
[----:B---3--:R-:W-:Y:S02]  /*9280*/  IABS R6, R27 ;  /* 0x0000001b00067213 */ /* 0x008fe40000000000 */
[----:B------:R-:W-:Y:S02]  /*9290*/  ISETP.GE.AND P1, PT, R27, RZ, PT ;  /* 0x000000ff1b00720c */ /* 0x000fe40003f26270 */
[----:B------:R-:W2:Y:S04]  /*92a0*/  LDL.LU R27, [R1+0x94c] ;  /* 0x00094c00011b7983 */ /* 0x000ea80000300800 */
[----:B------:R-:W3:Y:S04]  /*92b0*/  LDL.LU R26, [R1+0x950] ;  /* 0x00095000011a7983 */ /* 0x000ee80000300800 */
[----:B------:R-:W3:Y:S04]  /*92c0*/  LDL.LU R28, [R1+0x954] ;  /* 0x00095400011c7983 */ /* 0x000ee80000300800 */
[----:B------:R0:W-:Y:S01]  /*92d0*/  STL [R1+0x50], R5 ;  /* 0x0000500501007387 */ /* 0x0001e20000100800 */
[----:B------:R-:W-:-:S04]  /*92e0*/  IMAD.HI.U32 R9, R17, R6, RZ ;  /* 0x0000000611097227 */ /* 0x000fc800078e00ff */
[----:B0-----:R-:W-:-:S04]  /*92f0*/  IMAD.MOV.U32 R5, RZ, RZ, R2 ;  /* 0x000000ffff057224 */ /* 0x001fc800078e0002 */
[----:B------:R-:W-:Y:S02]  /*9300*/  @!P0 IMAD.MOV R5, RZ, RZ, -R5 ;  /* 0x000000ffff058224 */ /* 0x000fe400078e0a05 */
[----:B------:R-:W-:-:S03]  /*9310*/  IMAD.MOV R9, RZ, RZ, -R9 ;  /* 0x000000ffff097224 */ /* 0x000fc600078e0a09 */
[----:B------:R0:W-:Y:S01]  /*9320*/  STL [R1+0x4c], R5 ;  /* 0x00004c0501007387 */ /* 0x0001e20000100800 */
[----:B------:R-:W-:Y:S02]  /*9330*/  IMAD R6, R0, R9, R6 ;  /* 0x0000000900067224 */ /* 0x000fe400078e0206 */
[----:B0-----:R-:W-:-:S04]  /*9340*/  IMAD.MOV.U32 R5, RZ, RZ, R12 ;  /* 0x000000ffff057224 */ /* 0x001fc800078e000c */
[----:B------:R-:W-:Y:S01]  /*9350*/  @!P6 IMAD.MOV R5, RZ, RZ, -R5 ;  /* 0x000000ffff05e224 */ /* 0x000fe200078e0a05 */
[----:B------:R-:W-:Y:S02]  /*9360*/  IABS R9, R3 ;  /* 0x0000000300097213 */ /* 0x000fe40000000000 */
[----:B------:R-:W-:Y:S02]  /*9370*/  ISETP.GE.AND P6, PT, R3, RZ, PT ;  /* 0x000000ff0300720c */ /* 0x000fe40003fc6270 */
[----:B------:R-:W3:Y:S01]  /*9380*/  LDL.LU R3, [R1+0x958] ;  /* 0x0009580001037983 */ /* 0x000ee20000300800 */
[----:B------:R-:W-:-:S04]  /*9390*/  IMAD.HI.U32 R10, R17, R4, RZ ;  /* 0x00000004110a7227 */ /* 0x000fc800078e00ff */
[----:B------:R-:W-:-:S04]  /*93a0*/  IMAD.MOV R10, RZ, RZ, -R10 ;  /* 0x000000ffff0a7224 */ /* 0x000fc800078e0a0a */
[----:B------:R-:W-:-:S05]  /*93b0*/  IMAD R4, R0, R10, R4 ;  /* 0x0000000a00047224 */ /* 0x000fca00078e0204 */
[C---:B------:R-:W-:Y:S02]  /*93c0*/  ISETP.GT.U32.AND P3, PT, R0.reuse, R4, PT ;  /* 0x000000040000720c */ /* 0x040fe40003f64070 */
[----:B------:R-:W-:Y:S02]  /*93d0*/  IABS R8, R29 ;  /* 0x0000001d00087213 */ /* 0x000fe40000000000 */
[----:B------:R-:W-:-:S03]  /*93e0*/  ISETP.GT.U32.AND P4, PT, R0, R6, PT ;  /* 0x000000060000720c */ /* 0x000fc60003f84070 */
[----:B------:R-:W-:-:S06]  /*93f0*/  IMAD.HI.U32 R13, R17, R8, RZ ;  /* 0x00000008110d7227 */ /* 0x000fcc00078e00ff */
[----:B------:R-:W-:Y:S02]  /*9400*/  @!P3 IMAD.IADD R4, R4, 0x1, -R0 ;  /* 0x000000010404b824 */ /* 0x000fe400078e0a00 */
[----:B------:R-:W-:Y:S02]  /*9410*/  IMAD.MOV R13, RZ, RZ, -R13 ;  /* 0x000000ffff0d7224 */ /* 0x000fe400078e0a0d */
[----:B------:R-:W-:Y:S01]  /*9420*/  IMAD.HI.U32 R2, R17, R9, RZ ;  /* 0x0000000911027227 */ /* 0x000fe200078e00ff */
[----:B------:R-:W-:-:S03]  /*9430*/  ISETP.GT.U32.AND P0, PT, R0, R4, PT ;  /* 0x000000040000720c */ /* 0x000fc60003f04070 */
[----:B------:R-:W-:Y:S02]  /*9440*/  IMAD R8, R0, R13, R8 ;  /* 0x0000000d00087224 */ /* 0x000fe400078e0208 */
[----:B------:R-:W-:Y:S01]  /*9450*/  IMAD.MOV R13, RZ, RZ, -R2 ;  /* 0x000000ffff0d7224 */ /* 0x000fe200078e0a02 */
[----:B----4-:R-:W-:Y:S01]  /*9460*/  IABS R10, R25 ;  /* 0x00000019000a7213 */ /* 0x010fe20000000000 */
[----:B------:R-:W-:Y:S02]  /*9470*/  @!P4 IMAD.IADD R6, R6, 0x1, -R0 ;  /* 0x000000010606c824 */ /* 0x000fe400078e0a00 */
[----:B------:R-:W-:-:S04]  /*9480*/  IMAD R9, R0, R13, R9 ;  /* 0x0000000d00097224 */ /* 0x000fc800078e0209 */
[----:B------:R-:W-:Y:S01]  /*9490*/  @!P0 IMAD.IADD R4, R4, 0x1, -R0 ;  /* 0x0000000104048824 */ /* 0x000fe200078e0a00 */
[C---:B------:R-:W-:Y:S01]  /*94a0*/  ISETP.GT.U32.AND P0, PT, R0.reuse, R9, PT ;  /* 0x000000090000720c */ /* 0x040fe20003f04070 */
[----:B------:R-:W-:Y:S01]  /*94b0*/  IMAD.HI.U32 R2, R17, R10, RZ ;  /* 0x0000000a11027227 */ /* 0x000fe200078e00ff */
[----:B------:R-:W-:-:S03]  /*94c0*/  ISETP.GT.U32.AND P4, PT, R0, R6, PT ;  /* 0x000000060000720c */ /* 0x000fc60003f84070 */
[----:B------:R-:W-:Y:S01]  /*94d0*/  IMAD.MOV R2, RZ, RZ, -R2 ;  /* 0x000000ffff027224 */ /* 0x000fe200078e0a02 */
[----:B------:R-:W-:-:S03]  /*94e0*/  ISETP.GT.U32.AND P5, PT, R0, R8, PT ;  /* 0x000000080000720c */ /* 0x000fc60003fa4070 */
[----:B------:R-:W-:Y:S01]  /*94f0*/  IMAD R10, R0, R2, R10 ;  /* 0x00000002000a7224 */ /* 0x000fe200078e020a */
[----:B------:R0:W-:Y:S03]  /*9500*/  STL [R1+0x34], R5 ;  /* 0x0000340501007387 */ /* 0x0001e60000100800 */
[--C-:B------:R-:W-:Y:S02]  /*9510*/  @!P0 IMAD.IADD R9, R9, 0x1, -R0.reuse ;  /* 0x0000000109098824 */ /* 0x100fe400078e0a00 */
[----:B------:R-:W-:Y:S01]  /*9520*/  @!P4 IMAD.IADD R6, R6, 0x1, -R0 ;  /* 0x000000010606c824 */ /* 0x000fe200078e0a00 */
[C---:B------:R-:W-:Y:S02]  /*9530*/  ISETP.GT.U32.AND P4, PT, R0.reuse, R10, PT ;  /* 0x0000000a0000720c */ /* 0x040fe40003f84070 */
[----:B------:R-:W-:Y:S01]  /*9540*/  ISETP.GT.U32.AND P0, PT, R0, R9, PT ;  /* 0x000000090000720c */ /* 0x000fe20003f04070 */
[----:B0-----:R-:W-:-:S02]  /*9550*/  IMAD.MOV.U32 R5, RZ, RZ, R4 ;  /* 0x000000ffff057224 */ /* 0x001fc400078e0004 */
[----:B------:R-:W-:Y:S02]  /*9560*/  @!P1 IMAD.MOV R6, RZ, RZ, -R6 ;  /* 0x000000ffff069224 */ /* 0x000fe400078e0a06 */
[----:B------:R-:W-:Y:S02]  /*9570*/  @!P2 IMAD.MOV R5, RZ, RZ, -R5 ;  /* 0x000000ffff05a224 */ /* 0x000fe400078e0a05 */
[--C-:B------:R-:W-:Y:S01]  /*9580*/  @!P5 IMAD.IADD R8, R8, 0x1, -R0.reuse ;  /* 0x000000010808d824 */ /* 0x100fe200078e0a00 */
[----:B------:R-:W-:Y:S02]  /*9590*/  ISETP.GE.AND P2, PT, R25, RZ, PT ;  /* 0x000000ff1900720c */ /* 0x000fe40003f46270 */
[----:B------:R0:W-:Y:S01]  /*95a0*/  STL [R1+0x14], R5 ;  /* 0x0000140501007387 */ /* 0x0001e20000100800 */
[--C-:B------:R-:W-:Y:S01]  /*95b0*/  @!P4 IMAD.IADD R10, R10, 0x1, -R0.reuse ;  /* 0x000000010a0ac824 */ /* 0x100fe200078e0a00 */
[C---:B------:R-:W-:Y:S02]  /*95c0*/  ISETP.GT.U32.AND P5, PT, R0.reuse, R8, PT ;  /* 0x000000080000720c */ /* 0x040fe40003fa4070 */
[----:B------:R-:W-:Y:S01]  /*95d0*/  STL [R1+0x3058], R6 ;  /* 0x0030580601007387 */ /* 0x000fe20000100800 */
[----:B------:R-:W-:Y:S01]  /*95e0*/  @!P0 IMAD.IADD R9, R9, 0x1, -R0 ;  /* 0x0000000109098824 */ /* 0x000fe200078e0a00 */
[----:B------:R-:W-:-:S02]  /*95f0*/  ISETP.GT.U32.AND P4, PT, R0, R10, PT ;  /* 0x0000000a0000720c */ /* 0x000fc40003f84070 */
[----:B------:R-:W-:-:S07]  /*9600*/  ISETP.GE.AND P3, PT, R29, RZ, PT ;  /* 0x000000ff1d00720c */ /* 0x000fce0003f66270 */
[----:B------:R-:W-:-:S04]  /*9610*/  @!P5 IMAD.IADD R8, R8, 0x1, -R0 ;  /* 0x000000010808d824 */ /* 0x000fc800078e0a00 */
[----:B------:R-:W-:Y:S02]  /*9620*/  @!P4 IMAD.IADD R10, R10, 0x1, -R0 ;  /* 0x000000010a0ac824 */ /* 0x000fe400078e0a00 */
[----:B------:R-:W-:Y:S02]  /*9630*/  @!P3 IMAD.MOV R8, RZ, RZ, -R8 ;  /* 0x000000ffff08b224 */ /* 0x000fe400078e0a08 */
[----:B------:R-:W-:Y:S02]  /*9640*/  @!P6 IMAD.MOV R9, RZ, RZ, -R9 ;  /* 0x000000ffff09e224 */ /* 0x000fe400078e0a09 */
[----:B------:R-:W-:Y:S01]  /*9650*/  @!P2 IMAD.MOV R10, RZ, RZ, -R10 ;  /* 0x000000ffff0aa224 */ /* 0x000fe200078e0a0a */
[----:B--2---:R-:W-:Y:S02]  /*9660*/  IABS R12, R27 ;  /* 0x0000001b000c7213 */ /* 0x004fe40000000000 */
[----:B------:R-:W-:Y:S02]  /*9670*/  ISETP.GE.AND P1, PT, R27, RZ, PT ;  /* 0x000000ff1b00720c */ /* 0x000fe40003f26270 */
[----:B------:R-:W2:Y:S01]  /*9680*/  LDL.LU R27, [R1+0x95c] ;  /* 0x00095c00011b7983 */ /* 0x000ea20000300800 */
[----:B------:R-:W-:-:S03]  /*9690*/  IMAD.HI.U32 R2, R17, R12, RZ ;  /* 0x0000000c11027227 */ /* 0x000fc600078e00ff */
[----:B------:R-:W4:Y:S01]  /*96a0*/  LDL.LU R25, [R1+0x960] ;  /* 0x0009600001197983 */ /* 0x000f220000300800 */
[----:B---3--:R-:W-:Y:S02]  /*96b0*/  IABS R13, R26 ;  /* 0x0000001a000d7213 */ /* 0x008fe40000000000 */
[----:B------:R-:W-:Y:S01]  /*96c0*/  ISETP.GE.AND P0, PT, R26, RZ, PT ;  /* 0x000000ff1a00720c */ /* 0x000fe20003f06270 */
[----:B------:R-:W-:Y:S01]  /*96d0*/  IMAD.MOV R2, RZ, RZ, -R2 ;  /* 0x000000ffff027224 */ /* 0x000fe200078e0a02 */
[----:B------:R-:W3:Y:S01]  /*96e0*/  LDL.LU R26, [R1+0x964] ;  /* 0x00096400011a7983 */ /* 0x000ee20000300800 */
[----:B------:R-:W-:Y:S01]  /*96f0*/  IABS R15, R28 ;  /* 0x0000001c000f7213 */ /* 0x000fe20000000000 */
[----:B------:R-:W-:-:S04]  /*9700*/  IMAD.HI.U32 R4, R17, R13, RZ ;  /* 0x0000000d11047227 */ /* 0x000fc800078e00ff */
[----:B------:R-:W-:Y:S02]  /*9710*/  IMAD R12, R0, R2, R12 ;  /* 0x00000002000c7224 */ /* 0x000fe400078e020c */
[----:B------:R-:W-:-:S03]  /*9720*/  IMAD.HI.U32 R2, R17, R15, RZ ;  /* 0x0000000f11027227 */ /* 0x000fc600078e00ff */
[C---:B------:R-:W-:Y:S01]  /*9730*/  ISETP.GT.U32.AND P5, PT, R0.reuse, R12, PT ;  /* 0x0000000c0000720c */ /* 0x040fe20003fa4070 */
[----:B------:R-:W-:Y:S02]  /*9740*/  IMAD.MOV R4, RZ, RZ, -R4 ;  /* 0x000000ffff047224 */ /* 0x000fe400078e0a04 */
[----:B------:R-:W-:Y:S02]  /*9750*/  IMAD.MOV R2, RZ, RZ, -R2 ;  /* 0x000000ffff027224 */ /* 0x000fe400078e0a02 */
[C---:B------:R-:W-:Y:S02]  /*9760*/  IMAD R13, R0.reuse, R4, R13 ;  /* 0x00000004000d7224 */ /* 0x040fe400078e020d */
[C---:B------:R-:W-:Y:S01]  /*9770*/  IMAD R15, R0.reuse, R2, R15 ;  /* 0x00000002000f7224 */ /* 0x040fe200078e020f */
[----:B------:R-:W-:Y:S02]  /*9780*/  STL [R1+0x305c], R8 ;  /* 0x00305c0801007387 */ /* 0x000fe40000100800 */
[----:B------:R-:W-:-:S02]  /*9790*/  ISETP.GT.U32.AND P3, PT, R0, R13, PT ;  /* 0x0000000d0000720c */ /* 0x000fc40003f64070 */
[----:B------:R-:W-:Y:S01]  /*97a0*/  ISETP.GT.U32.AND P6, PT, R0, R15, PT ;  /* 0x0000000f0000720c */ /* 0x000fe20003fc4070 */
[----:B------:R-:W-:Y:S01]  /*97b0*/  STL [R1+0x3060], R9 ;  /* 0x0030600901007387 */ /* 0x000fe20000100800 */
[----:B------:R-:W-:Y:S01]  /*97c0*/  ISETP.GE.AND P4, PT, R28, RZ, PT ;  /* 0x000000ff1c00720c */ /* 0x000fe20003f86270 */
[----:B------:R-:W-:Y:S02]  /*97d0*/  @!P5 IMAD.IADD R12, R12, 0x1, -R0 ;  /* 0x000000010c0cd824 */ /* 0x000fe400078e0a00 */
[----:B------:R1:W-:Y:S04]  /*97e0*/  STL [R1+0x3064], R10 ;  /* 0x0030640a01007387 */ /* 0x0003e80000100800 */
[----:B------:R-:W3:Y:S01]  /*97f0*/  LDL.LU R28, [R1+0x968] ;  /* 0x00096800011c7983 */ /* 0x000ee20000300800 */
[----:B------:R-:W-:-:S03]  /*9800*/  ISETP.GT.U32.AND P5, PT, R0, R12, PT ;  /* 0x0000000c0000720c */ /* 0x000fc60003fa4070 */
[----:B0-----:R-:W3:Y:S01]  /*9810*/  LDL.LU R5, [R1+0x96c] ;  /* 0x00096c0001057983 */ /* 0x001ee20000300800 */
[--C-:B------:R-:W-:Y:S02]  /*9820*/  @!P3 IMAD.IADD R13, R13, 0x1, -R0.reuse ;  /* 0x000000010d0db824 */ /* 0x100fe400078e0a00 */
[--C-:B------:R-:W-:Y:S01]  /*9830*/  @!P6 IMAD.IADD R15, R15, 0x1, -R0.reuse ;  /* 0x000000010f0fe824 */ /* 0x100fe200078e0a00 */
[----:B------:R-:W3:Y:S02]  /*9840*/  LDL.LU R14, [R1+0x970] ;  /* 0x00097000010e7983 */ /* 0x000ee40000300800 */
[C---:B------:R-:W-:Y:S02]  /*9850*/  ISETP.GT.U32.AND P3, PT, R0.reuse, R13, PT ;  /* 0x0000000d0000720c */ /* 0x040fe40003f64070 */
[----:B------:R-:W-:Y:S02]  /*9860*/  ISETP.GT.U32.AND P6, PT, R0, R15, PT ;  /* 0x0000000f0000720c */ /* 0x000fe40003fc4070 */
[----:B------:R-:W-:-:S04]  /*9870*/  @!P5 IMAD.IADD R12, R12, 0x1, -R0 ;  /* 0x000000010c0cd824 */ /* 0x000fc800078e0a00 */
[----:B------:R-:W-:-:S05]  /*9880*/  @!P1 IMAD.MOV R12, RZ, RZ, -R12 ;  /* 0x000000ffff0c9224 */ /* 0x000fca00078e0a0c */
[--C-:B------:R-:W-:Y:S01]  /*9890*/  @!P3 IMAD.IADD R13, R13, 0x1, -R0.reuse ;  /* 0x000000010d0db824 */ /* 0x100fe200078e0a00 */
[----:B------:R-:W-:Y:S01]  /*98a0*/  STL [R1+0x3068], R12 ;  /* 0x0030680c01007387 */ /* 0x000fe20000100800 */
[----:B------:R-:W-:Y:S01]  /*98b0*/  @!P6 IMAD.IADD R15, R15, 0x1, -R0 ;  /* 0x000000010f0fe824 */ /* 0x000fe200078e0a00 */
[----:B------:R-:W-:Y:S02]  /*98c0*/  IABS R16, R3 ;  /* 0x0000000300107213 */ /* 0x000fe40000000000 */
[----:B------:R-:W-:Y:S02]  /*98d0*/  ISETP.GE.AND P2, PT, R3, RZ, PT ;  /* 0x000000ff0300720c */ /* 0x000fe40003f46270 */
[----:B------:R-:W3:Y:S01]  /*98e0*/  LDL.LU R3, [R1+0x974] ;  /* 0x0009740001037983 */ /* 0x000ee20000300800 */
[----:B------:R-:W-:Y:S02]  /*98f0*/  @!P0 IMAD.MOV R13, RZ, RZ, -R13 ;  /* 0x000000ffff0d8224 */ /* 0x000fe400078e0a0d */
[----:B------:R-:W-:Y:S01]  /*9900*/  @!P4 IMAD.MOV R15, RZ, RZ, -R15 ;  /* 0x000000ffff0fc224 */ /* 0x000fe200078e0a0f */
[----:B-1----:R-:W3:Y:S04]  /*9910*/  LDL.LU R10, [R1+0x97c] ;  /* 0x00097c00010a7983 */ /* 0x002ee80000300800 */
[----:B------:R-:W3:Y:S04]  /*9920*/  LDL.LU R6, [R1+0x980] ;  /* 0x0009800001067983 */ /* 0x000ee80000300800 */
[----:B------:R-:W-:Y:S04]  /*9930*/  STL [R1+0x306c], R13 ;  /* 0x00306c0d01007387 */ /* 0x000fe80000100800 */
[----:B------:R0:W-:Y:S04]  /*9940*/  STL [R1+0x3070], R15 ;  /* 0x0030700f01007387 */ /* 0x0001e80000100800 */
[----:B0-----:R-:W3:Y:S04]  /*9950*/  LDL.LU R15, [R1+0x978] ;  /* 0x00097800010f7983 */ /* 0x001ee80000300800 */
[----:B------:R-:W3:Y:S04]  /*9960*/  LDL.LU R9, [R1+0x984] ;  /* 0x0009840001097983 */ /* 0x000ee80000300800 */
[----:B------:R-:W3:Y:S04]  /*9970*/  LDL.LU R8, [R1+0x988] ;  /* 0x0009880001087983 */ /* 0x000ee80000300800 */
[----:B------:R-:W3:Y:S04]  /*9980*/  LDL.LU R13, [R1+0x98c] ;  /* 0x00098c00010d7983 */ /* 0x000ee80000300800 */
[----:B------:R-:W3:Y:S01]  /*9990*/  LDL.LU R12, [R1+0x990] ;  /* 0x00099000010c7983 */ /* 0x000ee20000300800 */
[----:B------:R-:W-:-:S04]  /*99a0*/  IMAD.HI.U32 R2, R17, R16, RZ ;  /* 0x0000001011027227 */ /* 0x000fc800078e00ff */
[----:B------:R-:W-:-:S04]  /*99b0*/  IMAD.MOV R2, RZ, RZ, -R2 ;  /* 0x000000ffff027224 */ /* 0x000fc800078e0a02 */
[----:B------:R-:W-:-:S05]  /*99c0*/  IMAD R16, R0, R2, R16 ;  /* 0x0000000200107224 */ /* 0x000fca00078e0210 */
[----:B------:R-:W-:-:S13]  /*99d0*/  ISETP.GT.U32.AND P1, PT, R0, R16, PT ;  /* 0x000000100000720c */ /* 0x000fda0003f24070 */
[----:B------:R-:W-:-:S05]  /*99e0*/  @!P1 IMAD.IADD R16, R16, 0x1, -R0 ;  /* 0x0000000110109824 */ /* 0x000fca00078e0a00 */
[----:B------:R-:W-:-:S13]  /*99f0*/  ISETP.GT.U32.AND P1, PT, R0, R16, PT ;  /* 0x000000100000720c */ /* 0x000fda0003f24070 */
[----:B------:R-:W-:-:S04]  /*9a00*/  @!P1 IMAD.IADD R16, R16, 0x1, -R0 ;  /* 0x0000000110109824 */ /* 0x000fc800078e0a00 */
[----:B------:R-:W-:Y:S01]  /*9a10*/  @!P2 IMAD.MOV R16, RZ, RZ, -R16 ;  /* 0x000000ffff10a224 */ /* 0x000fe200078e0a10 */
[----:B--2---:R-:W-:Y:S02]  /*9a20*/  ISETP.GE.AND P5, PT, R27, RZ, PT ;  /* 0x000000ff1b00720c */ /* 0x004fe40003fa6270 */
[----:B------:R-:W-:Y:S02]  /*9a30*/  IABS R20, R27 ;  /* 0x0000001b00147213 */ /* 0x000fe40000000000 */
[----:B----4-:R-:W-:Y:S02]  /*9a40*/  IABS R27, R25 ;  /* 0x00000019001b7213 */ /* 0x010fe40000000000 */
[----:B---3--:R-:W-:-:S03]  /*9a50*/  IABS R21, R26 ;  /* 0x0000001a00157213 */ /* 0x008fc60000000000 */
[----:B------:R-:W-:-:S04]  /*9a60*/  IMAD.HI.U32 R4, R17, R27, RZ ;  /* 0x0000001b11047227 */ /* 0x000fc800078e00ff */
[----:B------:R-:W-:-:S04]  /*9a70*/  IMAD.HI.U32 R2, R17, R21, RZ ;  /* 0x0000001511027227 */ /* 0x000fc800078e00ff */
[----:B------:R-:W-:Y:S02]  /*9a80*/  IMAD.MOV R4, RZ, RZ, -R4 ;  /* 0x000000ffff047224 */ /* 0x000fe400078e0a04 */
[----:B------:R-:W-:Y:S02]  /*9a90*/  IMAD.MOV R2, RZ, RZ, -R2 ;  /* 0x000000ffff027224 */ /* 0x000fe400078e0a02 */
[----:B------:R-:W-:Y:S02]  /*9aa0*/  IMAD R27, R0, R4, R27 ;  /* 0x00000004001b7224 */ /* 0x000fe400078e021b */
[----:B------:R-:W-:-:S03]  /*9ab0*/  IMAD.HI.U32 R18, R17, R20, RZ ;  /* 0x0000001411127227 */ /* 0x000fc600078e00ff */
[C---:B------:R-:W-:Y:S01]  /*9ac0*/  ISETP.GT.U32.AND P0, PT, R0.reuse, R27, PT ;  /* 0x0000001b0000720c */ /* 0x040fe20003f04070 */
[----:B------:R-:W-:Y:S02]  /*9ad0*/  IMAD R21, R0, R2, R21 ;  /* 0x0000000200157224 */ /* 0x000fe400078e0215 */
[----:B------:R-:W-:-:S03]  /*9ae0*/  IMAD.MOV R18, RZ, RZ, -R18 ;  /* 0x000000ffff127224 */ /* 0x000fc600078e0a12 */
[C---:B------:R-:W-:Y:S01]  /*9af0*/  ISETP.GT.U32.AND P4, PT, R0.reuse, R21, PT ;  /* 0x000000150000720c */ /* 0x040fe20003f84070 */
[----:B------:R-:W-:-:S05]  /*9b00*/  IMAD R20, R0, R18, R20 ;  /* 0x0000001200147224 */ /* 0x000fca00078e0214 */
[----:B------:R-:W-:Y:S02]  /*9b10*/  ISETP.GT.U32.AND P6, PT, R0, R20, PT ;  /* 0x000000140000720c */ /* 0x000fe40003fc4070 */
[----:B------:R-:W-:Y:S01]  /*9b20*/  IABS R22, R28 ;  /* 0x0000001c00167213 */ /* 0x000fe20000000000 */
[----:B------:R-:W-:Y:S01]  /*9b30*/  @!P0 IMAD.IADD R27, R27, 0x1, -R0 ;  /* 0x000000011b1b8824 */ /* 0x000fe200078e0a00 */
[----:B------:R-:W-:-:S03]  /*9b40*/  IABS R23, R5 ;  /* 0x0000000500177213 */ /* 0x000fc60000000000 */
[----:B------:R-:W-:Y:S01]  /*9b50*/  IMAD.HI.U32 R2, R17, R22, RZ ;  /* 0x0000001611027227 */ /* 0x000fe200078e00ff */
[C---:B------:R-:W-:Y:S02]  /*9b60*/  ISETP.GT.U32.AND P0, PT, R0.reuse, R27, PT ;  /* 0x0000001b0000720c */ /* 0x040fe40003f04070 */
[----:B------:R-:W-:Y:S01]  /*9b70*/  IABS R24, R14 ;  /* 0x0000000e00187213 */ /* 0x000fe20000000000 */
[----:B------:R-:W-:Y:S02]  /*9b80*/  @!P4 IMAD.IADD R21, R21, 0x1, -R0 ;  /* 0x000000011515c824 */ /* 0x000fe400078e0a00 */
[----:B------:R-:W-:Y:S02]  /*9b90*/  IMAD.MOV R2, RZ, RZ, -R2 ;  /* 0x000000ffff027224 */ /* 0x000fe400078e0a02 */
[----:B------:R-:W-:Y:S01]  /*9ba0*/  IMAD.HI.U32 R4, R17, R23, RZ ;  /* 0x0000001711047227 */ /* 0x000fe200078e00ff */
[----:B------:R-:W-:-:S03]  /*9bb0*/  ISETP.GT.U32.AND P4, PT, R0, R21, PT ;  /* 0x000000150000720c */ /* 0x000fc60003f84070 */
[----:B------:R-:W-:Y:S02]  /*9bc0*/  @!P6 IMAD.IADD R20, R20, 0x1, -R0 ;  /* 0x000000011414e824 */ /* 0x000fe400078e0a00 */
[C---:B------:R-:W-:Y:S02]  /*9bd0*/  IMAD R22, R0.reuse, R2, R22 ;  /* 0x0000000200167224 */ /* 0x040fe400078e0216 */
[----:B------:R-:W-:Y:S02]  /*9be0*/  IMAD.MOV R4, RZ, RZ, -R4 ;  /* 0x000000ffff047224 */ /* 0x000fe400078e0a04 */
[----:B------:R-:W-:Y:S01]  /*9bf0*/  IMAD.HI.U32 R2, R17, R24, RZ ;  /* 0x0000001811027227 */ /* 0x000fe200078e00ff */
[----:B------:R-:W-:-:S03]  /*9c00*/  ISETP.GT.U32.AND P6, PT, R0, R20, PT ;  /* 0x000000140000720c */ /* 0x000fc60003fc4070 */
[C---:B------:R-:W-:Y:S02]  /*9c10*/  IMAD R23, R0.reuse, R4, R23 ;  /* 0x0000000400177224 */ /* 0x040fe400078e0217 */
[----:B------:R-:W-:Y:S02]  /*9c20*/  IMAD.MOV R2, RZ, RZ, -R2 ;  /* 0x000000ffff027224 */ /* 0x000fe400078e0a02 */
[----:B------:R-:W-:Y:S01]  /*9c30*/  @!P0 IMAD.IADD R27, R27, 0x1, -R0 ;  /* 0x000000011b1b8824 */ /* 0x000fe200078e0a00 */
[C---:B------:R-:W-:Y:S01]  /*9c40*/  ISETP.GT.U32.AND P0, PT, R0.reuse, R23, PT ;  /* 0x000000170000720c */ /* 0x040fe20003f04070 */
[C---:B------:R-:W-:Y:S01]  /*9c50*/  IMAD R24, R0.reuse, R2, R24 ;  /* 0x0000000200187224 */ /* 0x040fe200078e0218 */
[----:B------:R-:W-:Y:S01]  /*9c60*/  ISETP.GE.AND P3, PT, R25, RZ, PT ;  /* 0x000000ff1900720c */ /* 0x000fe20003f66270 */
[--C-:B------:R-:W-:Y:S01]  /*9c70*/  @!P4 IMAD.IADD R21, R21, 0x1, -R0.reuse ;  /* 0x000000011515c824 */ /* 0x100fe200078e0a00 */
[----:B------:R-:W-:Y:S02]  /*9c80*/  IABS R25, R3 ;  /* 0x0000000300197213 */ /* 0x000fe40000000000 */
[----:B------:R-:W-:Y:S01]  /*9c90*/  ISETP.GT.U32.AND P4, PT, R0, R24, PT ;  /* 0x000000180000720c */ /* 0x000fe20003f84070 */
[----:B------:R-:W-:Y:S01]  /*9ca0*/  @!P6 IMAD.IADD R20, R20, 0x1, -R0 ;  /* 0x000000011414e824 */ /* 0x000fe200078e0a00 */
[----:B------:R-:W-:Y:S01]  /*9cb0*/  ISETP.GT.U32.AND P6, PT, R0, R22, PT ;  /* 0x000000160000720c */ /* 0x000fe20003fc4070 */
[----:B------:R-:W-:Y:S01]  /*9cc0*/  IMAD.HI.U32 R4, R17, R25, RZ ;  /* 0x0000001911047227 */ /* 0x000fe200078e00ff */
[----:B------:R-:W-:-:S03]  /*9cd0*/  ISETP.GE.AND P1, PT, R26, RZ, PT ;  /* 0x000000ff1a00720c */ /* 0x000fc60003f26270 */
[----:B------:R-:W-:Y:S02]  /*9ce0*/  @!P0 IMAD.IADD R23, R23, 0x1, -R0 ;  /* 0x0000000117178824 */ /* 0x000fe400078e0a00 */
[----:B------:R-:W-:Y:S01]  /*9cf0*/  IMAD.MOV R4, RZ, RZ, -R4 ;  /* 0x000000ffff047224 */ /* 0x000fe200078e0a04 */
[----:B------:R-:W-:-:S03]  /*9d00*/  IABS R18, R10 ;  /* 0x0000000a00127213 */ /* 0x000fc60000000000 */
[--C-:B------:R-:W-:Y:S01]  /*9d10*/  @!P4 IMAD.IADD R24, R24, 0x1, -R0.reuse ;  /* 0x000000011818c824 */ /* 0x100fe200078e0a00 */
[C---:B------:R-:W-:Y:S01]  /*9d20*/  ISETP.GT.U32.AND P4, PT, R0.reuse, R23, PT ;  /* 0x000000170000720c */ /* 0x040fe20003f84070 */
[----:B------:R-:W-:Y:S01]  /*9d30*/  IMAD R25, R0, R4, R25 ;  /* 0x0000000400197224 */ /* 0x000fe200078e0219 */
[----:B------:R-:W-:Y:S01]  /*9d40*/  IABS R26, R15 ;  /* 0x0000000f001a7213 */ /* 0x000fe20000000000 */
[----:B------:R-:W-:-:S04]  /*9d50*/  @!P6 IMAD.IADD R22, R22, 0x1, -R0 ;  /* 0x000000011616e824 */ /* 0x000fc800078e0a00 */
[----:B------:R-:W-:Y:S01]  /*9d60*/  IMAD.HI.U32 R4, R17, R26, RZ ;  /* 0x0000001a11047227 */ /* 0x000fe200078e00ff */
[----:B------:R-:W-:-:S03]  /*9d70*/  ISETP.GE.AND P6, PT, R28, RZ, PT ;  /* 0x000000ff1c00720c */ /* 0x000fc60003fc6270 */
[----:B------:R-:W-:Y:S02]  /*9d80*/  IMAD.MOV R4, RZ, RZ, -R4 ;  /* 0x000000ffff047224 */ /* 0x000fe400078e0a04 */
[----:B------:R-:W-:-:S04]  /*9d90*/  IMAD.HI.U32 R28, R17, R18, RZ ;  /* 0x00000012111c7227 */ /* 0x000fc800078e00ff */
[C---:B------:R-:W-:Y:S01]  /*9da0*/  IMAD R26, R0.reuse, R4, R26 ;  /* 0x00000004001a7224 */ /* 0x040fe200078e021a */
[----:B------:R-:W-:Y:S01]  /*9db0*/  IABS R4, R9 ;  /* 0x0000000900047213 */ /* 0x000fe20000000000 */
[----:B------:R-:W-:Y:S02]  /*9dc0*/  IMAD.MOV R28, RZ, RZ, -R28 ;  /* 0x000000ffff1c7224 */ /* 0x000fe400078e0a1c */
[----:B------:R-:W-:Y:S01]  /*9dd0*/  @!P4 IMAD.IADD R23, R23, 0x1, -R0 ;  /* 0x000000011717c824 */ /* 0x000fe200078e0a00 */
[C---:B------:R-:W-:Y:S01]  /*9de0*/  ISETP.GT.U32.AND P4, PT, R0.reuse, R26, PT ;  /* 0x0000001a0000720c */ /* 0x040fe20003f84070 */
[----:B------:R-:W-:Y:S02]  /*9df0*/  IMAD R18, R0, R28, R18 ;  /* 0x0000001c00127224 */ /* 0x000fe400078e0212 */
[----:B------:R-:W-:-:S04]  /*9e00*/  IMAD.HI.U32 R28, R17, R4, RZ ;  /* 0x00000004111c7227 */ /* 0x000fc800078e00ff */
[----:B------:R-:W-:-:S04]  /*9e10*/  IMAD.MOV R28, RZ, RZ, -R28 ;  /* 0x000000ffff1c7224 */ /* 0x000fc800078e0a1c */
[C---:B------:R-:W-:Y:S01]  /*9e20*/  IMAD R4, R0.reuse, R28, R4 ;  /* 0x0000001c00047224 */ /* 0x040fe200078e0204 */
[----:B------:R-:W-:Y:S01]  /*9e30*/  ISETP.GT.U32.AND P0, PT, R0, R22, PT ;  /* 0x000000160000720c */ /* 0x000fe20003f04070 */
[----:B------:R-:W-:-:S03]  /*9e40*/  @!P4 IMAD.IADD R26, R26, 0x1, -R0 ;  /* 0x000000011a1ac824 */ /* 0x000fc600078e0a00 */
[C---:B------:R-:W-:Y:S02]  /*9e50*/  ISETP.GT.U32.AND P4, PT, R0.reuse, R4, PT ;  /* 0x000000040000720c */ /* 0x040fe40003f84070 */
[----:B------:R-:W-:Y:S02]  /*9e60*/  ISETP.GT.U32.AND P2, PT, R0, R24, PT ;  /* 0x000000180000720c */ /* 0x000fe40003f44070 */
[----:B------:R-:W-:-:S05]  /*9e70*/  IABS R2, R6 ;  /* 0x0000000600027213 */ /* 0x000fca0000000000 */
[----:B------:R-:W-:-:S04]  /*9e80*/  @!P0 IMAD.IADD R22, R22, 0x1, -R0 ;  /* 0x0000000116168824 */ /* 0x000fc800078e0a00 */
[----:B------:R-:W-:Y:S01]  /*9e90*/  @!P4 IMAD.IADD R4, R4, 0x1, -R0 ;  /* 0x000000010404c824 */ /* 0x000fe200078e0a00 */
[C---:B------:R-:W-:Y:S01]  /*9ea0*/  ISETP.GT.U32.AND P0, PT, R0.reuse, R25, PT ;  /* 0x000000190000720c */ /* 0x040fe20003f04070 */
[----:B------:R-:W-:Y:S02]  /*9eb0*/  @!P6 IMAD.MOV R22, RZ, RZ, -R22 ;  /* 0x000000ffff16e224 */ /* 0x000fe400078e0a16 */
[----:B------:R-:W-:Y:S01]  /*9ec0*/  IMAD.HI.U32 R19, R17, R2, RZ ;  /* 0x0000000211137227 */ /* 0x000fe200078e00ff */
[----:B------:R-:W-:-:S03]  /*9ed0*/  ISETP.GT.U32.AND P6, PT, R0, R4, PT ;  /* 0x000000040000720c */ /* 0x000fc60003fc4070 */
[----:B------:R-:W-:Y:S02]  /*9ee0*/  IMAD.MOV R19, RZ, RZ, -R19 ;  /* 0x000000ffff137224 */ /* 0x000fe400078e0a13 */
[----:B------:R-:W-:Y:S01]  /*9ef0*/  @!P2 IMAD.IADD R24, R24, 0x1, -R0 ;  /* 0x000000011818a824 */ /* 0x000fe200078e0a00 */
[C---:B------:R-:W-:Y:S01]  /*9f00*/  ISETP.GT.U32.AND P2, PT, R0.reuse, R18, PT ;  /* 0x000000120000720c */ /* 0x040fe20003f44070 */
[----:B------:R-:W-:Y:S02]  /*9f10*/  IMAD R2, R0, R19, R2 ;  /* 0x0000001300027224 */ /* 0x000fe400078e0202 */
[----:B------:R-:W-:-:S03]  /*9f20*/  @!P0 IMAD.IADD R25, R25, 0x1, -R0 ;  /* 0x0000000119198824 */ /* 0x000fc600078e0a00 */
[----:B------:R-:W-:Y:S01]  /*9f30*/  ISETP.GT.U32.AND P0, PT, R0, R2, PT ;  /* 0x000000020000720c */ /* 0x000fe20003f04070 */
[--C-:B------:R-:W-:Y:S01]  /*9f40*/  @!P6 IMAD.IADD R4, R4, 0x1, -R0.reuse ;  /* 0x000000010404e824 */ /* 0x100fe200078e0a00 */
[----:B------:R-:W-:Y:S02]  /*9f50*/  ISETP.GE.AND P6, PT, R6, RZ, PT ;  /* 0x000000ff0600720c */ /* 0x000fe40003fc6270 */
[----:B------:R-:W0:Y:S01]  /*9f60*/  S2R R6, SR_TID.X ;  /* 0x0000000000067919 */ /* 0x000e220000002100 */
[----:B------:R-:W-:Y:S02]  /*9f70*/  IABS R29, R8 ;  /* 0x00000008001d7213 */ /* 0x000fe40000000000 */
[----:B------:R-:W-:Y:S01]  /*9f80*/  @!P2 IMAD.IADD R18, R18, 0x1, -R0 ;  /* 0x000000011212a824 */ /* 0x000fe200078e0a00 */
[----:B------:R-:W-:Y:S02]  /*9f90*/  ISETP.GE.AND P2, PT, R5, RZ, PT ;  /* 0x000000ff0500720c */ /* 0x000fe40003f46270 */
[----:B------:R-:W-:-:S04]  /*9fa0*/  IMAD.HI.U32 R11, R17, R29, RZ ;  /* 0x0000001d110b7227 */ /* 0x000fc800078e00ff */
[----:B------:R-:W-:Y:S01]  /*9fb0*/  @!P3 IMAD.MOV R27, RZ, RZ, -R27 ;  /* 0x000000ffff1bb224 */ /* 0x000fe200078e0a1b */
[----:B------:R-:W-:Y:S01]  /*9fc0*/  ISETP.GT.U32.AND P3, PT, R0, R26, PT ;  /* 0x0000001a0000720c */ /* 0x000fe20003f64070 */
[----:B------:R-:W-:Y:S02]  /*9fd0*/  IMAD.MOV R11, RZ, RZ, -R11 ;  /* 0x000000ffff0b7224 */ /* 0x000fe400078e0a0b */
[----:B------:R-:W-:Y:S02]  /*9fe0*/  @!P0 IMAD.IADD R2, R2, 0x1, -R0 ;  /* 0x0000000102028824 */ /* 0x000fe400078e0a00 */
[C---:B------:R-:W-:Y:S02]  /*9ff0*/  IMAD R29, R0.reuse, R11, R29 ;  /* 0x0000000b001d7224 */ /* 0x040fe400078e021d */
[----:B------:R-:W-:Y:S01]  /*a000*/  @!P5 IMAD.MOV R20, RZ, RZ, -R20 ;  /* 0x000000ffff14d224 */ /* 0x000fe200078e0a14 */
[C---:B------:R-:W-:Y:S01]  /*a010*/  ISETP.GT.U32.AND P5, PT, R0.reuse, R2, PT ;  /* 0x000000020000720c */ /* 0x040fe20003fa4070 */
[----:B------:R-:W-:Y:S01]  /*a020*/  @!P2 IMAD.MOV R23, RZ, RZ, -R23 ;  /* 0x000000ffff17a224 */ /* 0x000fe200078e0a17 */
[----:B------:R-:W-:-:S02]  /*a030*/  ISETP.GT.U32.AND P2, PT, R0, R29, PT ;  /* 0x0000001d0000720c */ /* 0x000fc40003f44070 */
[----:B------:R-:W-:Y:S02]  /*a040*/  IABS R19, R13 ;  /* 0x0000000d00137213 */ /* 0x000fe40000000000 */
[----:B------:R-:W-:Y:S01]  /*a050*/  ISETP.GE.AND P0, PT, R14, RZ, PT ;  /* 0x000000ff0e00720c */ /* 0x000fe20003f06270 */
[----:B------:R-:W-:Y:S01]  /*a060*/  @!P3 IMAD.IADD R26, R26, 0x1, -R0 ;  /* 0x000000011a1ab824 */ /* 0x000fe200078e0a00 */
[----:B------:R-:W-:Y:S01]  /*a070*/  IABS R28, R12 ;  /* 0x0000000c001c7213 */ /* 0x000fe20000000000 */
[----:B------:R1:W-:Y:S01]  /*a080*/  STL [R1+0x3074], R16 ;  /* 0x0030741001007387 */ /* 0x0003e20000100800 */
[----:B------:R-:W-:-:S03]  /*a090*/  ISETP.GE.AND P3, PT, R15, RZ, PT ;  /* 0x000000ff0f00720c */ /* 0x000fc60003f66270 */
[----:B------:R-:W-:Y:S01]  /*a0a0*/  @!P5 IMAD.IADD R2, R2, 0x1, -R0 ;  /* 0x000000010202d824 */ /* 0x000fe200078e0a00 */
[----:B------:R-:W-:Y:S01]  /*a0b0*/  ISETP.GE.AND P5, PT, R10, RZ, PT ;  /* 0x000000ff0a00720c */ /* 0x000fe20003fa6270 */
[C---:B-1----:R-:W-:Y:S01]  /*a0c0*/  IMAD.HI.U32 R16, R17.reuse, R19, RZ ;  /* 0x0000001311107227 */ /* 0x042fe200078e00ff */
[----:B------:R-:W-:Y:S01]  /*a0d0*/  ISETP.GT.U32.AND P4, PT, R0, R25, PT ;  /* 0x000000190000720c */ /* 0x000fe20003f84070 */
[----:B------:R-:W2:Y:S02]  /*a0e0*/  LDL.LU R5, [R1+0x30d8] ;  /* 0x0030d80001057983 */ /* 0x000ea40000300800 */
[----:B------:R-:W-:Y:S02]  /*a0f0*/  IMAD.HI.U32 R17, R17, R28, RZ ;  /* 0x0000001c11117227 */ /* 0x000fe400078e00ff */
[----:B------:R-:W3:Y:S02]  /*a100*/  LDL.LU R14, [R1+0x30d4] ;  /* 0x0030d400010e7983 */ /* 0x000ee40000300800 */
[----:B------:R-:W-:-:S02]  /*a110*/  IMAD.MOV R17, RZ, RZ, -R17 ;  /* 0x000000ffff117224 */ /* 0x000fc400078e0a11 */
[----:B0-----:R-:W-:Y:S01]  /*a120*/  IMAD.SHL.U32 R10, R6, 0x2, RZ ;  /* 0x00000002060a7824 */ /* 0x001fe200078e00ff */
[----:B------:R-:W4:Y:S01]  /*a130*/  LDL.LU R11, [R1+0x30d0] ;  /* 0x0030d000010b7983 */ /* 0x000f220000300800 */
[----:B------:R-:W-:Y:S01]  /*a140*/  @!P2 IMAD.IADD R29, R29, 0x1, -R0 ;  /* 0x000000011d1da824 */ /* 0x000fe200078e0a00 */
[----:B------:R-:W-:Y:S01]  /*a150*/  ISETP.GE.AND P2, PT, R9, RZ, PT ;  /* 0x000000ff0900720c */ /* 0x000fe20003f46270 */
[----:B------:R-:W-:Y:S01]  /*a160*/  @!P1 IMAD.MOV R21, RZ, RZ, -R21 ;  /* 0x000000ffff159224 */ /* 0x000fe200078e0a15 */
[----:B------:R-:W-:Y:S01]  /*a170*/  ISETP.GT.U32.AND P1, PT, R0, R18, PT ;  /* 0x000000120000720c */ /* 0x000fe20003f24070 */
[----:B------:R-:W-:Y:S01]  /*a180*/  @!P0 IMAD.MOV R24, RZ, RZ, -R24 ;  /* 0x000000ffff188224 */ /* 0x000fe200078e0a18 */
[----:B------:R-:W-:Y:S01]  /*a190*/  LOP3.LUT R9, R6, 0x7, RZ, 0xc0, !PT ;  /* 0x0000000706097812 */ /* 0x000fe200078ec0ff */
[----:B------:R-:W-:Y:S01]  /*a1a0*/  IMAD R17, R0, R17, R28 ;  /* 0x0000001100117224 */ /* 0x000fe200078e021c */
[----:B------:R-:W-:Y:S01]  /*a1b0*/  ISETP.GE.AND P0, PT, R3, RZ, PT ;  /* 0x000000ff0300720c */ /* 0x000fe20003f06270 */
[----:B------:R-:W-:Y:S01]  /*a1c0*/  IMAD.MOV R16, RZ, RZ, -R16 ;  /* 0x000000ffff107224 */ /* 0x000fe200078e0a10 */
[----:B------:R-:W-:Y:S01]  /*a1d0*/  LOP3.LUT R28, R10, 0x10, RZ, 0xc0, !PT ;  /* 0x000000100a1c7812 */ /* 0x000fe200078ec0ff */
[----:B------:R-:W-:Y:S01]  /*a1e0*/  @!P3 IMAD.MOV R26, RZ, RZ, -R26 ;  /* 0x000000ffff1ab224 */ /* 0x000fe200078e0a1a */
[----:B------:R-:W-:Y:S01]  /*a1f0*/  ISETP.GE.AND P3, PT, R8, RZ, PT ;  /* 0x000000ff0800720c */ /* 0x000fe20003f66270 */
[----:B------:R-:W-:Y:S01]  /*a200*/  STL [R1+0x3078], R20 ;  /* 0x0030781401007387 */ /* 0x000fe20000100800 */
[----:B------:R-:W-:Y:S01]  /*a210*/  IMAD R8, R9, 0x410, RZ ;  /* 0x0000041009087824 */ /* 0x000fe200078e02ff */
[----:B------:R-:W-:Y:S01]  /*a220*/  LOP3.LUT R28, R28, 0x20, R6, 0xf8, !PT ;  /* 0x000000201c1c7812 */ /* 0x000fe200078ef806 */
[----:B------:R-:W-:Y:S01]  /*a230*/  IMAD R19, R0, R16, R19 ;  /* 0x0000001000137224 */ /* 0x000fe200078e0213 */
[----:B------:R-:W-:Y:S01]  /*a240*/  STL [R1+0x307c], R27 ;  /* 0x00307c1b01007387 */ /* 0x000fe20000100800 */
[----:B------:R-:W-:-:S03]  /*a250*/  @!P4 IMAD.IADD R25, R25, 0x1, -R0 ;  /* 0x000000011919c824 */ /* 0x000fc600078e0a00 */
[----:B------:R-:W-:Y:S01]  /*a260*/  STL [R1+0x3080], R21 ;  /* 0x0030801501007387 */ /* 0x000fe20000100800 */
[----:B------:R-:W-:-:S03]  /*a270*/  LOP3.LUT R28, R8, R28, RZ, 0x3c, !PT ;  /* 0x0000001c081c7212 */ /* 0x000fc600078e3cff */
[----:B------:R-:W-:Y:S01]  /*a280*/  STL [R1+0x3084], R22 ;  /* 0x0030841601007387 */ /* 0x000fe20000100800 */
[----:B------:R-:W-:Y:S01]  /*a290*/  ISETP.GT.U32.AND P4, PT, R0, R19, PT ;  /* 0x000000130000720c */ /* 0x000fe20003f84070 */
[----:B------:R-:W-:Y:S02]  /*a2a0*/  IMAD.SHL.U32 R8, R6, 0x200, RZ ;  /* 0x0000020006087824 */ /* 0x000fe400078e00ff */
[----:B------:R-:W-:Y:S01]  /*a2b0*/  STL [R1+0x3088], R23 ;  /* 0x0030881701007387 */ /* 0x000fe20000100800 */
[----:B------:R-:W-:-:S03]  /*a2c0*/  @!P1 IMAD.IADD R18, R18, 0x1, -R0 ;  /* 0x0000000112129824 */ /* 0x000fc600078e0a00 */
[----:B------:R0:W-:Y:S01]  /*a2d0*/  STL [R1+0x308c], R24 ;  /* 0x00308c1801007387 */ /* 0x0001e20000100800 */
[----:B------:R-:W-:-:S03]  /*a2e0*/  LOP3.LUT R6, R6, 0x3f, RZ, 0xc0, !PT ;  /* 0x0000003f06067812 */ /* 0x000fc600078ec0ff */
[----:B------:R-:W2:Y:S01]  /*a2f0*/  LDL.LU R3, [R1+0x30cc] ;  /* 0x0030cc0001037983 */ /* 0x000ea20000300800 */
[----:B------:R-:W-:Y:S01]  /*a300*/  @!P0 IMAD.MOV R25, RZ, RZ, -R25 ;  /* 0x000000ffff198224 */ /* 0x000fe200078e0a19 */
[----:B------:R-:W-:Y:S01]  /*a310*/  LOP3.LUT R28, R28, 0x2000, R8, 0xf8, !PT ;  /* 0x000020001c1c7812 */ /* 0x000fe200078ef808 */
[----:B------:R-:W-:Y:S02]  /*a320*/  @!P5 IMAD.MOV R18, RZ, RZ, -R18 ;  /* 0x000000ffff12d224 */ /* 0x000fe400078e0a12 */
[----:B------:R-:W-:Y:S01]  /*a330*/  IMAD R6, R6, UR6, RZ ;  /* 0x0000000606067c24 */ /* 0x000fe2000f8e02ff */
[----:B------:R-:W-:Y:S01]  /*a340*/  STL [R1+0x3090], R25 ;  /* 0x0030901901007387 */ /* 0x000fe20000100800 */
[----:B------:R-:W-:-:S03]  /*a350*/  ISETP.GT.U32.AND P1, PT, R0, R17, PT ;  /* 0x000000110000720c */ /* 0x000fc60003f24070 */
[----:B------:R-:W-:Y:S01]  /*a360*/  STL [R1+0x3094], R26 ;  /* 0x0030941a01007387 */ /* 0x000fe20000100800 */
[----:B------:R-:W-:-:S03]  /*a370*/  @!P4 IMAD.IADD R19, R19, 0x1, -R0 ;  /* 0x000000011313c824 */ /* 0x000fc600078e0a00 */
[----:B------:R-:W-:Y:S01]  /*a380*/  STL [R1+0x2fe8], R28 ;  /* 0x002fe81c01007387 */ /* 0x000fe20000100800 */
[----:B------:R-:W-:-:S03]  /*a390*/  ISETP.GT.U32.AND P4, PT, R0, R29, PT ;  /* 0x0000001d0000720c */ /* 0x000fc60003f84070 */
[----:B------:R-:W-:Y:S04]  /*a3a0*/  STL [R1+0x3098], R18 ;  /* 0x0030981201007387 */ /* 0x000fe80000100800 */
[----:B------:R1:W-:Y:S04]  /*a3b0*/  STL [R1+0x274], R6 ;  /* 0x0002740601007387 */ /* 0x0003e80000100800 */
[----:B0-----:R-:W3:Y:S04]  /*a3c0*/  LDL.LU R24, [R1+0x38] ;  /* 0x0000380001187983 */ /* 0x001ee80000300800 */
[----:B------:R-:W3:Y:S04]  /*a3d0*/  LDL.LU R23, [R1+0x40] ;  /* 0x0000400001177983 */ /* 0x000ee80000300800 */
[----:B------:R-:W3:Y:S04]  /*a3e0*/  LDL.LU R22, [R1+0x48] ;  /* 0x0000480001167983 */ /* 0x000ee80000300800 */
[----:B------:R-:W3:Y:S01]  /*a3f0*/  LDL.LU R21, [R1+0x44] ;  /* 0x0000440001157983 */ /* 0x000ee20000300800 */
[----:B------:R-:W-:-:S03]  /*a400*/  ISETP.GT.U32.AND P0, PT, R0, R19, PT ;  /* 0x000000130000720c */ /* 0x000fc60003f04070 */
[----:B------:R-:W3:Y:S01]  /*a410*/  LDL.LU R27, [R1+0x3c] ;  /* 0x00003c00011b7983 */ /* 0x000ee20000300800 */
[----:B------:R-:W-:-:S03]  /*a420*/  @!P1 IMAD.IADD R17, R17, 0x1, -R0 ;  /* 0x0000000111119824 */ /* 0x000fc600078e0a00 */
[----:B------:R-:W3:Y:S01]  /*a430*/  LDL.LU R20, [R1+0x10] ;  /* 0x0000100001147983 */ /* 0x000ee20000300800 */
[----:B------:R-:W-:-:S03]  /*a440*/  @!P4 IMAD.IADD R29, R29, 0x1, -R0 ;  /* 0x000000011d1dc824 */ /* 0x000fc600078e0a00 */
[----:B------:R-:W3:Y:S01]  /*a450*/  LDL.LU R16, [R1+0x20] ;  /* 0x0000200001107983 */ /* 0x000ee20000300800 */
[----:B------:R-:W-:-:S03]  /*a460*/  ISETP.GE.AND P4, PT, R13, RZ, PT ;  /* 0x000000ff0d00720c */ /* 0x000fc60003f86270 */
[----:B------:R-:W3:Y:S01]  /*a470*/  LDL.LU R15, [R1+0x30] ;  /* 0x00003000010f7983 */ /* 0x000ee20000300800 */
[----:B------:R-:W-:-:S03]  /*a480*/  ISETP.GT.U32.AND P1, PT, R0, R17, PT ;  /* 0x000000110000720c */ /* 0x000fc60003f24070 */
[----:B------:R-:W3:Y:S01]  /*a490*/  LDL.LU R13, [R1+0x24] ;  /* 0x00002400010d7983 */ /* 0x000ee20000300800 */
[----:B------:R-:W-:Y:S02]  /*a4a0*/  IMAD R9, R9, 0x90, RZ ;  /* 0x0000009009097824 */ /* 0x000fe400078e02ff */
[----:B------:R-:W-:Y:S01]  /*a4b0*/  @!P0 IMAD.IADD R19, R19, 0x1, -R0 ;  /* 0x0000000113138824 */ /* 0x000fe200078e0a00 */
[----:B------:R-:W-:Y:S02]  /*a4c0*/  ISETP.GE.AND P0, PT, R12, RZ, PT ;  /* 0x000000ff0c00720c */ /* 0x000fe40003f06270 */
[----:B------:R-:W3:Y:S01]  /*a4d0*/  LDL.LU R12, [R1+0x28] ;  /* 0x00002800010c7983 */ /* 0x000ee20000300800 */
[----:B------:R-:W-:-:S03]  /*a4e0*/  LOP3.LUT R9, R9, 0x30, R10, 0x78, !PT ;  /* 0x0000003009097812 */ /* 0x000fc600078e780a */
[----:B------:R-:W-:Y:S01]  /*a4f0*/  @!P1 IMAD.IADD R17, R17, 0x1, -R0 ;  /* 0x0000000111119824 */ /* 0x000fe200078e0a00 */
[----:B------:R-:W3:Y:S01]  /*a500*/  LDL.LU R10, [R1+0x2c] ;  /* 0x00002c00010a7983 */ /* 0x000ee20000300800 */
[----:B------:R-:W-:-:S03]  /*a510*/  LEA R0, P5, R6, UR10, 0x1 ;  /* 0x0000000a06007c11 */ /* 0x000fc6000f8a08ff */
[----:B-1----:R-:W3:Y:S04]  /*a520*/  LDL.LU R6, [R1+0x1b8] ;  /* 0x0001b80001067983 */ /* 0x002ee80000300800 */
[----:B------:R-:W3:Y:S04]  /*a530*/  LDL.LU R9, [R1+0x1bc] ;  /* 0x0001bc0001097983 */ /* 0x000ee80000300800 */
[----:B------:R-:W3:Y:S01]  /*a540*/  LDL.LU R8, [R1+0x1c0] ;  /* 0x0001c00001087983 */ /* 0x000ee20000300800 */
[----:B------:R-:W-:Y:S02]  /*a550*/  @!P6 IMAD.MOV R2, RZ, RZ, -R2 ;  /* 0x000000ffff02e224 */ /* 0x000fe400078e0a02 */
[----:B------:R-:W-:-:S02]  /*a560*/  @!P2 IMAD.MOV R4, RZ, RZ, -R4 ;  /* 0x000000ffff04a224 */ /* 0x000fc400078e0a04 */
[----:B------:R-:W-:Y:S01]  /*a570*/  @!P3 IMAD.MOV R29, RZ, RZ, -R29 ;  /* 0x000000ffff1db224 */ /* 0x000fe200078e0a1d */
[----:B------:R4:W-:Y:S01]  /*a580*/  STL [R1+0x3048], R0 ;  /* 0x0030480001007387 */ /* 0x0009e20000100800 */
[----:B------:R-:W-:Y:S02]  /*a590*/  @!P4 IMAD.MOV R19, RZ, RZ, -R19 ;  /* 0x000000ffff13c224 */ /* 0x000fe400078e0a13 */
[----:B------:R-:W-:Y:S01]  /*a5a0*/  @!P0 IMAD.MOV R17, RZ, RZ, -R17 ;  /* 0x000000ffff118224 */ /* 0x000fe200078e0a11 */
[----:B------:R-:W-:Y:S04]  /*a5b0*/  STL [R1+0x309c], R2 ;  /* 0x00309c0201007387 */ /* 0x000fe80000100800 */
[----:B------:R3:W-:Y:S04]  /*a5c0*/  STL [R1+0x30a0], R4 ;  /* 0x0030a00401007387 */ /* 0x0007e80000100800 */
[----:B------:R-:W-:Y:S04]  /*a5d0*/  STL [R1+0x30a4], R29 ;  /* 0x0030a41d01007387 */ /* 0x000fe80000100800 */
[----:B------:R-:W-:Y:S04]  /*a5e0*/  STL [R1+0x30a8], R19 ;  /* 0x0030a81301007387 */ /* 0x000fe80000100800 */
[----:B------:R-:W-:Y:S01]  /*a5f0*/  STL [R1+0x30ac], R17 ;  /* 0x0030ac1101007387 */ /* 0x000fe20000100800 */
[----:B--2---:R-:W-:-:S02]  /*a600*/  ISETP.NE.AND P1, PT, R3, RZ, PT ;  /* 0x000000ff0300720c */ /* 0x004fc40003f25270 */
[----:B------:R-:W-:-:S04]  /*a610*/  LOP3.LUT R3, RZ, R3, RZ, 0x33, !PT ;  /* 0x00000003ff037212 */ /* 0x000fc800078e33ff */
[C---:B----4-:R-:W-:Y:S02]  /*a620*/  SEL R0, R3.reuse, R11, !P1 ;  /* 0x0000000b03007207 */ /* 0x050fe40004800000 */
[C---:B---3--:R-:W-:Y:S02]  /*a630*/  SEL R4, R3.reuse, R14, !P1 ;  /* 0x0000000e03047207 */ /* 0x048fe40004800000 */
[C---:B------:R-:W-:Y:S01]  /*a640*/  SEL R2, R3.reuse, R5, !P1 ;  /* 0x0000000503027207 */ /* 0x040fe20004800000 */
[----:B------:R0:W-:Y:S04]  /*a650*/  STL [R1+0x80], R0 ;  /* 0x0000800001007387 */ /* 0x0001e80000100800 */
[----:B------:R1:W-:Y:S01]  /*a660*/  STL [R1+0x7c], R4 ;  /* 0x00007c0401007387 */ /* 0x0003e20000100800 */
[----:B0-----:R-:W-:-:S03]  /*a670*/  SEL R0, R3, R7, !P1 ;  /* 0x0000000703007207 */ /* 0x001fc60004800000 */
[----:B------:R0:W-:Y:S01]  /*a680*/  STL [R1+0x78], R2 ;  /* 0x0000780201007387 */ /* 0x0001e20000100800 */
[----:B-1----:R-:W-:-:S03]  /*a690*/  SEL R4, R3, R24, !P1 ;  /* 0x0000001803047207 */ /* 0x002fc60004800000 */
        /* <DEDUP_REMOVED lines=16> */
[----:B------:R-:W2:Y:S04]  /*a7a0*/  LDL.LU R14, [R1+0x1c] ;  /* 0x00001c00010e7983 */ /* 0x000ea80000300800 */
[----:B------:R1:W-:Y:S04]  /*a7b0*/  STL [R1+0x40], R2 ;  /* 0x0000400201007387 */ /* 0x0003e80000100800 */
[----:B------:R-:W3:Y:S04]  /*a7c0*/  LDL.LU R11, [R1+0x1b4] ;  /* 0x0001b400010b7983 */ /* 0x000ee80000300800 */
[----:B------:R4:W-:Y:S01]  /*a7d0*/  STL [R1+0x3c], R0 ;  /* 0x00003c0001007387 */ /* 0x0009e20000100800 */
[----:B------:R-:W-:-:S03]  /*a7e0*/  SEL R5, R3, R12, !P1 ;  /* 0x0000000c03057207 */ /* 0x000fc60004800000 */
[----:B------:R-:W3:Y:S04]  /*a7f0*/  LDL.LU R17, [R1+0x18] ;  /* 0x0000180001117983 */ /* 0x000ee80000300800 */
[----:B------:R-:W3:Y:S04]  /*a800*/  LDL.LU R19, [R1+0xc] ;  /* 0x00000c0001137983 */ /* 0x000ee80000300800 */
[----:B------:R-:W3:Y:S04]  /*a810*/  LDL.LU R29, [R1+0x8] ;  /* 0x00000800011d7983 */ /* 0x000ee80000300800 */
[----:B0-----:R-:W3:Y:S01]  /*a820*/  LDL.LU R4, [R1+0x94] ;  /* 0x0000940001047983 */ /* 0x001ee20000300800 */
[----:B------:R-:W-:-:S03]  /*a830*/  SEL R7, R3, R10, !P1 ;  /* 0x0000000a03077207 */ /* 0x000fc60004800000 */
[----:B-1----:R-:W3:Y:S04]  /*a840*/  LDL.LU R2, [R1+0xa0] ;  /* 0x0000a00001027983 */ /* 0x002ee80000300800 */
[----:B----4-:R-:W4:Y:S04]  /*a850*/  LDL.LU R0, [R1+0x1a0] ;  /* 0x0001a00001007983 */ /* 0x010f280000300800 */
[----:B------:R-:W4:Y:S04]  /*a860*/  LDL.LU R18, [R1+0x1a4] ;  /* 0x0001a40001127983 */ /* 0x000f280000300800 */
[----:B------:R-:W4:Y:S04]  /*a870*/  LDL.LU R28, [R1+0x1a8] ;  /* 0x0001a800011c7983 */ /* 0x000f280000300800 */
[----:B------:R0:W-:Y:S04]  /*a880*/  STL [R1+0x38], R5 ;  /* 0x0000380501007387 */ /* 0x0001e80000100800 */
[----:B------:R-:W4:Y:S01]  /*a890*/  LDL.LU R26, [R1+0x1ac] ;  /* 0x0001ac00011a7983 */ /* 0x000f220000300800 */
[----:B0-----:R-:W-:-:S03]  /*a8a0*/  SEL R5, R3, R6, !P1 ;  /* 0x0000000603057207 */ /* 0x001fc60004800000 */
[----:B------:R0:W-:Y:S04]  /*a8b0*/  STL [R1+0x30], R7 ;  /* 0x0000300701007387 */ /* 0x0001e80000100800 */
[----:B------:R-:W4:Y:S04]  /*a8c0*/  LDL.LU R6, [R1+0x1b0] ;  /* 0x0001b00001067983 */ /* 0x000f280000300800 */
[----:B------:R1:W-:Y:S01]  /*a8d0*/  STL [R1+0x2c], R5 ;  /* 0x00002c0501007387 */ /* 0x0003e20000100800 */
[----:B0-----:R-:W-:-:S03]  /*a8e0*/  SEL R7, R3, R9, !P1 ;  /* 0x0000000903077207 */ /* 0x001fc60004800000 */
[----:B------:R-:W4:Y:S01]  /*a8f0*/  LDL.LU R25, [R1+0x198] ;  /* 0x0001980001197983 */ /* 0x000f220000300800 */
[----:B-1----:R-:W-:-:S03]  /*a900*/  SEL R5, R3, R8, !P1 ;  /* 0x0000000803057207 */ /* 0x002fc60004800000 */
[----:B------:R2:W-:Y:S04]  /*a910*/  STL [R1+0x28], R7 ;  /* 0x0000280701007387 */ /* 0x0005e80000100800 */
[----:B------:R-:W4:Y:S04]  /*a920*/  LDL.LU R24, [R1+0x19c] ;  /* 0x00019c0001187983 */ /* 0x000f280000300800 */
[----:B------:R3:W-:Y:S04]  /*a930*/  STL [R1+0x24], R5 ;  /* 0x0000240501007387 */ /* 0x0007e80000100800 */
[----:B------:R-:W4:Y:S04]  /*a940*/  LDL.LU R23, [R1+0xac] ;  /* 0x0000ac0001177983 */ /* 0x000f280000300800 */
        /* <DEDUP_REMOVED lines=10> */
[----:B------:R-:W4:Y:S01]  /*a9f0*/  LDL.LU R8, [R1+0x18c] ;  /* 0x00018c0001087983 */ /* 0x000f220000300800 */
[----:B--2---:R-:W-:-:S02]  /*aa00*/  SEL R7, R3, R14, !P1 ;  /* 0x0000000e03077207 */ /* 0x004fc40004800000 */
[----:B---3--:R-:W-:-:S03]  /*aa10*/  SEL R5, R3, R11, !P1 ;  /* 0x0000000b03057207 */ /* 0x008fc60004800000 */
[----:B------:R0:W-:Y:S04]  /*aa20*/  STL [R1+0x20], R7 ;  /* 0x0000200701007387 */ /* 0x0001e80000100800 */
[----:B------:R1:W-:Y:S01]  /*aa30*/  STL [R1+0x1c], R5 ;  /* 0x00001c0501007387 */ /* 0x0003e20000100800 */
[C---:B------:R-:W-:Y:S02]  /*aa40*/  SEL R11, R3.reuse, R17, !P1 ;  /* 0x00000011030b7207 */ /* 0x040fe40004800000 */
[----:B0-----:R-:W-:-:S03]  /*aa50*/  SEL R7, R3, R19, !P1 ;  /* 0x0000001303077207 */ /* 0x001fc60004800000 */
[----:B------:R-:W-:Y:S01]  /*aa60*/  STL [R1+0x18], R11 ;  /* 0x0000180b01007387 */ /* 0x000fe20000100800 */
[----:B-1----:R-:W-:-:S03]  /*aa70*/  SEL R5, R3, R29, !P1 ;  /* 0x0000001d03057207 */ /* 0x002fc60004800000 */
[----:B------:R-:W-:Y:S01]  /*aa80*/  STL [R1+0x10], R7 ;  /* 0x0000100701007387 */ /* 0x000fe20000100800 */
[----:B------:R-:W-:-:S03]  /*aa90*/  SEL R4, R3, R4, !P1 ;  /* 0x0000000403047207 */ /* 0x000fc60004800000 */
[----:B------:R0:W-:Y:S01]  /*aaa0*/  STL [R1+0xc], R5 ;  /* 0x00000c0501007387 */ /* 0x0001e20000100800 */
[----:B------:R-:W-:-:S03]  /*aab0*/  SEL R2, R3, R2, !P1 ;  /* 0x0000000203027207 */ /* 0x000fc60004800000 */
[----:B------:R-:W-:Y:S01]  /*aac0*/  STL [R1+0x8], R4 ;  /* 0x0000080401007387 */ /* 0x000fe20000100800 */
[C---:B----4-:R-:W-:Y:S02]  /*aad0*/  SEL R0, R3.reuse, R0, !P1 ;  /* 0x0000000003007207 */ /* 0x050fe40004800000 */
[C---:B0-----:R-:W-:Y:S01]  /*aae0*/  SEL R5, R3.reuse, R18, !P1 ;  /* 0x0000001203057207 */ /* 0x041fe20004800000 */
[----:B------:R0:W-:Y:S01]  /*aaf0*/  STL [R1+0x4], R2 ;  /* 0x0000040201007387 */ /* 0x0001e20000100800 */
[----:B------:R-:W-:-:S03]  /*ab00*/  SEL R7, R3, R28, !P1 ;  /* 0x0000001c03077207 */ /* 0x000fc60004800000 */
[----:B------:R-:W-:Y:S04]  /*ab10*/  STL [R1+0x304c], R5 ;  /* 0x00304c0501007387 */ /* 0x000fe80000100800 */
[----:B------:R1:W-:Y:S01]  /*ab20*/  STL [R1], R0 ;  /* 0x0000000001007387 */ /* 0x0003e20000100800 */
[----:B------:R-:W-:-:S03]  /*ab30*/  SEL R11, R3, R26, !P1 ;  /* 0x0000001a030b7207 */ /* 0x000fc60004800000 */
[----:B------:R-:W-:Y:S04]  /*ab40*/  STL [R1+0x3050], R7 ;  /* 0x0030500701007387 */ /* 0x000fe80000100800 */
[----:B------:R-:W-:Y:S01]  /*ab50*/  STL [R1+0x3054], R11 ;  /* 0x0030540b01007387 */ /* 0x000fe20000100800 */
[----:B------:R-:W-:-:S03]  /*ab60*/  SEL R14, R3, R6, !P1 ;  /* 0x00000006030e7207 */ /* 0x000fc60004800000 */
[----:B------:R-:W2:Y:S01]  /*ab70*/  LDL.LU R6, [R1+0x188] ;  /* 0x0001880001067983 */ /* 0x000ea20000300800 */
[----:B0-----:R-:W-:-:S03]  /*ab80*/  SEL R2, R3, R25, !P1 ;  /* 0x0000001903027207 */ /* 0x001fc60004800000 */
[----:B------:R-:W-:Y:S04]  /*ab90*/  STL [R1+0x30b0], R14 ;  /* 0x0030b00e01007387 */ /* 0x000fe80000100800 */
[----:B------:R0:W-:Y:S01]  /*aba0*/  STL [R1+0x94], R2 ;  /* 0x0000940201007387 */ /* 0x0001e20000100800 */
[C---:B-1----:R-:W-:Y:S02]  /*abb0*/  SEL R0, R3.reuse, R24, !P1 ;  /* 0x0000001803007207 */ /* 0x042fe40004800000 */
[----:B------:R-:W-:-:S03]  /*abc0*/  SEL R4, R3, R23, !P1 ;  /* 0x0000001703047207 */ /* 0x000fc60004800000 */
[----:B------:R1:W-:Y:S01]  /*abd0*/  STL [R1+0xa0], R0 ;  /* 0x0000a00001007387 */ /* 0x0003e20000100800 */
[----:B0-----:R-:W-:-:S03]  /*abe0*/  SEL R2, R3, R22, !P1 ;  /* 0x0000001603027207 */ /* 0x001fc60004800000 */
[----:B------:R0:W-:Y:S01]  /*abf0*/  STL [R1+0xac], R4 ;  /* 0x0000ac0401007387 */ /* 0x0001e20000100800 */
[----:B-1----:R-:W-:-:S03]  /*ac00*/  SEL R0, R3, R21, !P1 ;  /* 0x0000001503007207 */ /* 0x002fc60004800000 */
[----:B------:R1:W-:Y:S01]  /*ac10*/  STL [R1+0xc0], R2 ;  /* 0x0000c00201007387 */ /* 0x0003e20000100800 */
[----:B0-----:R-:W-:-:S03]  /*ac20*/  SEL R4, R3, R27, !P1 ;  /* 0x0000001b03047207 */ /* 0x001fc60004800000 */
[----:B------:R0:W-:Y:S04]  /*ac30*/  STL [R1+0xd4], R0 ;  /* 0x0000d40001007387 */ /* 0x0001e80000100800 */
[----:B------:R3:W-:Y:S01]  /*ac40*/  STL [R1+0xdc], R4 ;  /* 0x0000dc0401007387 */ /* 0x0007e20000100800 */
[C---:B-1----:R-:W-:Y:S02]  /*ac50*/  SEL R2, R3.reuse, R20, !P1 ;  /* 0x0000001403027207 */ /* 0x042fe40004800000 */
[----:B0-----:R-:W-:-:S03]  /*ac60*/  SEL R0, R3, R16, !P1 ;  /* 0x0000001003007207 */ /* 0x001fc60004800000 */
[----:B------:R0:W-:Y:S01]  /*ac70*/  STL [R1+0xe8], R2 ;  /* 0x0000e80201007387 */ /* 0x0001e20000100800 */
[----:B---3--:R-:W-:-:S03]  /*ac80*/  SEL R4, R3, R15, !P1 ;  /* 0x0000000f03047207 */ /* 0x008fc60004800000 */
[----:B------:R1:W-:Y:S04]  /*ac90*/  STL [R1+0xfc], R0 ;  /* 0x0000fc0001007387 */ /* 0x0003e80000100800 */
[----:B------:R3:W-:Y:S01]  /*aca0*/  STL [R1+0x11c], R4 ;  /* 0x00011c0401007387 */ /* 0x0007e20000100800 */
[C---:B0-----:R-:W-:Y:S02]  /*acb0*/  SEL R2, R3.reuse, R13, !P1 ;  /* 0x0000000d03027207 */ /* 0x041fe40004800000 */
[----:B-1----:R-:W-:-:S03]  /*acc0*/  SEL R0, R3, R12, !P1 ;  /* 0x0000000c03007207 */ /* 0x002fc60004800000 */
[----:B------:R0:W-:Y:S01]  /*acd0*/  STL [R1+0x124], R2 ;  /* 0x0001240201007387 */ /* 0x0001e20000100800 */
[----:B---3--:R-:W-:-:S03]  /*ace0*/  SEL R4, R3, R10, !P1 ;  /* 0x0000000a03047207 */ /* 0x008fc60004800000 */
[----:B------:R1:W-:Y:S04]  /*acf0*/  STL [R1+0x12c], R0 ;  /* 0x00012c0001007387 */ /* 0x0003e80000100800 */
[----:B------:R-:W-:Y:S04]  /*ad00*/  STL [R1+0x270], R4 ;  /* 0x0002700401007387 */ /* 0x000fe80000100800 */
[----:B------:R-:W3:Y:S01]  /*ad10*/  LDL.LU R14, [R1+0x17c] ;  /* 0x00017c00010e7983 */ /* 0x000ee20000300800 */
[C---:B0-----:R-:W-:Y:S02]  /*ad20*/  SEL R2, R3.reuse, R9, !P1 ;  /* 0x0000000903027207 */ /* 0x041fe40004800000 */
[----:B-1----:R-:W-:-:S03]  /*ad30*/  SEL R0, R3, R8, !P1 ;  /* 0x0000000803007207 */ /* 0x002fc60004800000 */
[----:B------:R-:W-:Y:S04]  /*ad40*/  STL [R1+0x26c], R2 ;  /* 0x00026c0201007387 */ /* 0x000fe80000100800 */
[----:B---3--:R0:W-:Y:S04]  /*ad50*/  STL [R1+0x30c4], R14 ;  /* 0x0030c40e01007387 */ /* 0x0081e80000100800 */
[----:B------:R-:W-:Y:S04]  /*ad60*/  STL [R1+0x268], R0 ;  /* 0x0002680001007387 */ /* 0x000fe80000100800 */
[----:B0-----:R-:W3:Y:S01]  /*ad70*/  LDL.LU R14, [R1+0x180] ;  /* 0x00018000010e7983 */ /* 0x001ee20000300800 */
[----:B--2---:R-:W-:-:S03]  /*ad80*/  SEL R6, R3, R6, !P1 ;  /* 0x0000000603067207 */ /* 0x004fc60004800000 */
[----:B---3--:R0:W-:Y:S04]  /*ad90*/  STL [R1+0x30c8], R14 ;  /* 0x0030c80e01007387 */ /* 0x0081e80000100800 */
[----:B0-----:R-:W2:Y:S04]  /*ada0*/  LDL.LU R14, [R1+0x184] ;  /* 0x00018400010e7983 */ /* 0x001ea80000300800 */
[----:B------:R-:W3:Y:S04]  /*adb0*/  LDL.LU R11, [R1+0x178] ;  /* 0x00017800010b7983 */ /* 0x000ee80000300800 */
[----:B------:R-:W4:Y:S04]  /*adc0*/  LDL.LU R7, [R1+0x174] ;  /* 0x0001740001077983 */ /* 0x000f280000300800 */
[----:B------:R-:W3:Y:S04]  /*add0*/  LDL.LU R5, [R1+0x170] ;  /* 0x0001700001057983 */ /* 0x000ee80000300800 */
        /* <DEDUP_REMOVED lines=10> */
[----:B------:R0:W-:Y:S04]  /*ae80*/  STL [R1+0x264], R6 ;  /* 0x0002640601007387 */ /* 0x0001e80000100800 */
        /* <DEDUP_REMOVED lines=13> */
[----:B0-----:R-:W3:Y:S01]  /*af60*/  LDL.LU R6, [R1+0x104] ;  /* 0x0001040001067983 */ /* 0x001ee20000300800 */
[----:B--2---:R-:W-:-:S05]  /*af70*/  SEL R14, R3, R14, !P1 ;  /* 0x0000000e030e7207 */ /* 0x004fca0004800000 */
[----:B------:R0:W-:Y:S04]  /*af80*/  STL [R1+0x260], R14 ;  /* 0x0002600e01007387 */ /* 0x0001e80000100800 */
[----:B0-----:R-:W2:Y:S02]  /*af90*/  LDL.LU R14, [R1+0x30c8] ;  /* 0x0030c800010e7983 */ /* 0x001ea40000300800 */
[----:B--2---:R-:W-:-:S05]  /*afa0*/  SEL R14, R3, R14, !P1 ;  /* 0x0000000e030e7207 */ /* 0x004fca0004800000 */
[----:B------:R0:W-:Y:S04]  /*afb0*/  STL [R1+0x25c], R14 ;  /* 0x00025c0e01007387 */ /* 0x0001e80000100800 */
[----:B0-----:R-:W2:Y:S01]  /*afc0*/  LDL.LU R14, [R1+0x30c4] ;  /* 0x0030c400010e7983 */ /* 0x001ea20000300800 */
[C---:B---3--:R-:W-:Y:S02]  /*afd0*/  SEL R28, R3.reuse, R28, !P1 ;  /* 0x0000001c031c7207 */ /* 0x048fe40004800000 */
[----:B--2---:R-:W-:-:S05]  /*afe0*/  SEL R14, R3, R14, !P1 ;  /* 0x0000000e030e7207 */ /* 0x004fca0004800000 */
[----:B------:R0:W-:Y:S02]  /*aff0*/  STL [R1+0x258], R14 ;  /* 0x0002580e01007387 */ /* 0x0001e40000100800 */
[C---:B0-----:R-:W-:Y:S02]  /*b000*/  SEL R14, R3.reuse, R11, !P1 ;  /* 0x0000000b030e7207 */ /* 0x041fe40004800000 */
[C---:B----4-:R-:W-:Y:S02]  /*b010*/  SEL R11, R3.reuse, R7, !P1 ;  /* 0x00000007030b7207 */ /* 0x050fe40004800000 */
[C---:B------:R-:W-:Y:S02]  /*b020*/  SEL R7, R3.reuse, R5, !P1 ;  /* 0x0000000503077207 */ /* 0x040fe40004800000 */
[C---:B------:R-:W-:Y:S01]  /*b030*/  SEL R5, R3.reuse, R17, !P1 ;  /* 0x0000001103057207 */ /* 0x040fe20004800000 */
[----:B------:R-:W-:Y:S04]  /*b040*/  STL [R1+0x254], R14 ;  /* 0x0002540e01007387 */ /* 0x000fe80000100800 */
[----:B------:R0:W-:Y:S04]  /*b050*/  STL [R1+0x250], R11 ;  /* 0x0002500b01007387 */ /* 0x0001e80000100800 */
[----:B------:R1:W-:Y:S04]  /*b060*/  STL [R1+0x24c], R7 ;  /* 0x00024c0701007387 */ /* 0x0003e80000100800 */
[----:B------:R2:W-:Y:S01]  /*b070*/  STL [R1+0x248], R5 ;  /* 0x0002480501007387 */ /* 0x0005e20000100800 */
[----:B0-----:R-:W-:-:S02]  /*b080*/  SEL R11, R3, R19, !P1 ;  /* 0x00000013030b7207 */ /* 0x001fc40004800000 */
[----:B-1----:R-:W-:-:S03]  /*b090*/  SEL R7, R3, R29, !P1 ;  /* 0x0000001d03077207 */ /* 0x002fc60004800000 */
[----:B------:R-:W-:Y:S01]  /*b0a0*/  STL [R1+0x244], R11 ;  /* 0x0002440b01007387 */ /* 0x000fe20000100800 */
[C---:B--2---:R-:W-:Y:S02]  /*b0b0*/  SEL R5, R3.reuse, R4, !P1 ;  /* 0x0000000403057207 */ /* 0x044fe40004800000 */
[C---:B------:R-:W-:Y:S02]  /*b0c0*/  SEL R4, R3.reuse, R2, !P1 ;  /* 0x0000000203047207 */ /* 0x040fe40004800000 */
[C---:B------:R-:W-:Y:S01]  /*b0d0*/  SEL R2, R3.reuse, R0, !P1 ;  /* 0x0000000003027207 */ /* 0x040fe20004800000 */
[----:B------:R-:W-:Y:S01]  /*b0e0*/  STL [R1+0x240], R7 ;  /* 0x0002400701007387 */ /* 0x000fe20000100800 */
[----:B------:R-:W-:-:S03]  /*b0f0*/  SEL R0, R3, R18, !P1 ;  /* 0x0000001203007207 */ /* 0x000fc60004800000 */
[----:B------:R-:W-:Y:S04]  /*b100*/  STL [R1+0x23c], R5 ;  /* 0x00023c0501007387 */ /* 0x000fe80000100800 */
[----:B------:R0:W-:Y:S04]  /*b110*/  STL [R1+0x238], R4 ;  /* 0x0002380401007387 */ /* 0x0001e80000100800 */
[----:B------:R1:W-:Y:S04]  /*b120*/  STL [R1+0x234], R2 ;  /* 0x0002340201007387 */ /* 0x0003e80000100800 */
[----:B------:R-:W-:Y:S01]  /*b130*/  STL [R1+0x30b4], R28 ;  /* 0x0030b41c01007387 */ /* 0x000fe20000100800 */
[----:B0-----:R-:W-:-:S03]  /*b140*/  SEL R4, R3, R25, !P1 ;  /* 0x0000001903047207 */ /* 0x001fc60004800000 */
[----:B------:R0:W-:Y:S01]  /*b150*/  STL [R1+0x230], R0 ;  /* 0x0002300001007387 */ /* 0x0001e20000100800 */
[C---:B-1----:R-:W-:Y:S02]  /*b160*/  SEL R2, R3.reuse, R24, !P1 ;  /* 0x0000001803027207 */ /* 0x042fe40004800000 */
[----:B0-----:R-:W-:-:S05]  /*b170*/  SEL R0, R3, R26, !P1 ;  /* 0x0000001a03007207 */ /* 0x001fca0004800000 */
[----:B------:R0:W-:Y:S04]  /*b180*/  STL [R1+0x228], R0 ;  /* 0x0002280001007387 */ /* 0x0001e80000100800 */
[----:B------:R1:W-:Y:S01]  /*b190*/  STL [R1+0x224], R4 ;  /* 0x0002240401007387 */ /* 0x0003e20000100800 */
[----:B0-----:R-:W-:-:S03]  /*b1a0*/  SEL R0, R3, R23, !P1 ;  /* 0x0000001703007207 */ /* 0x001fc60004800000 */
[----:B------:R0:W-:Y:S01]  /*b1b0*/  STL [R1+0x220], R2 ;  /* 0x0002200201007387 */ /* 0x0001e20000100800 */
[----:B-1----:R-:W-:-:S03]  /*b1c0*/  SEL R4, R3, R22, !P1 ;  /* 0x0000001603047207 */ /* 0x002fc60004800000 */
[----:B------:R1:W-:Y:S04]  /*b1d0*/  STL [R1+0x21c], R0 ;  /* 0x00021c0001007387 */ /* 0x0003e80000100800 */
[----:B------:R2:W-:Y:S01]  /*b1e0*/  STL [R1+0x218], R4 ;  /* 0x0002180401007387 */ /* 0x0005e20000100800 */
[C---:B0-----:R-:W-:Y:S02]  /*b1f0*/  SEL R2, R3.reuse, R21, !P1 ;  /* 0x0000001503027207 */ /* 0x041fe40004800000 */
[----:B-1----:R-:W-:-:S03]  /*b200*/  SEL R0, R3, R27, !P1 ;  /* 0x0000001b03007207 */ /* 0x002fc60004800000 */
[----:B------:R0:W-:Y:S01]  /*b210*/  STL [R1+0x214], R2 ;  /* 0x0002140201007387 */ /* 0x0001e20000100800 */
[----:B--2---:R-:W-:-:S03]  /*b220*/  SEL R4, R3, R20, !P1 ;  /* 0x0000001403047207 */ /* 0x004fc60004800000 */
        /* <DEDUP_REMOVED lines=13> */
[----:B------:R-:W-:Y:S04]  /*b300*/  STL [R1+0x1f4], R4 ;  /* 0x0001f40401007387 */ /* 0x000fe80000100800 */
[----:B------:R-:W2:Y:S01]  /*b310*/  LDL.LU R28, [R1+0xf0] ;  /* 0x0000f000011c7983 */ /* 0x000ea20000300800 */
[C---:B0-----:R-:W-:Y:S02]  /*b320*/  SEL R2, R3.reuse, R8, !P1 ;  /* 0x0000000803027207 */ /* 0x041fe40004800000 */
[----:B-1----:R-:W-:-:S03]  /*b330*/  SEL R0, R3, R6, !P1 ;  /* 0x0000000603007207 */ /* 0x002fc60004800000 */
[----:B------:R-:W-:Y:S04]  /*b340*/  STL [R1+0x1f0], R2 ;  /* 0x0001f00201007387 */ /* 0x000fe80000100800 */
[----:B--2---:R0:W-:Y:S04]  /*b350*/  STL [R1+0x30b8], R28 ;  /* 0x0030b81c01007387 */ /* 0x0041e80000100800 */
[----:B------:R-:W-:Y:S04]  /*b360*/  STL [R1+0x1ec], R0 ;  /* 0x0001ec0001007387 */ /* 0x000fe80000100800 */
[----:B0-----:R-:W2:Y:S04]  /*b370*/  LDL.LU R28, [R1+0xf4] ;  /* 0x0000f400011c7983 */ /* 0x001ea80000300800 */
[----:B--2---:R0:W-:Y:S04]  /*b380*/  STL [R1+0x30bc], R28 ;  /* 0x0030bc1c01007387 */ /* 0x0041e80000100800 */
[----:B0-----:R-:W2:Y:S04]  /*b390*/  LDL.LU R28, [R1+0xf8] ;  /* 0x0000f800011c7983 */ /* 0x001ea80000300800 */
[----:B--2---:R0:W-:Y:S04]  /*b3a0*/  STL [R1+0x30c0], R28 ;  /* 0x0030c01c01007387 */ /* 0x0041e80000100800 */
        /* <DEDUP_REMOVED lines=27> */
[----:B------:R-:W3:Y:S01]  /*b560*/  LDL.LU R0, [R1+0x14] ;  /* 0x0000140001007983 */ /* 0x000ee20000300800 */
[----:B--2---:R-:W-:-:S05]  /*b570*/  SEL R28, R3, R28, !P1 ;  /* 0x0000001c031c7207 */ /* 0x004fca0004800000 */
[----:B------:R0:W-:Y:S04]  /*b580*/  STL [R1+0x1e8], R28 ;  /* 0x0001e81c01007387 */ /* 0x0001e80000100800 */
[----:B0-----:R-:W2:Y:S02]  /*b590*/  LDL.LU R28, [R1+0x30c0] ;  /* 0x0030c000011c7983 */ /* 0x001ea40000300800 */
[----:B--2---:R-:W-:-:S05]  /*b5a0*/  SEL R28, R3, R28, !P1 ;  /* 0x0000001c031c7207 */ /* 0x004fca0004800000 */
[----:B------:R0:W-:Y:S04]  /*b5b0*/  STL [R1+0x1e4], R28 ;  /* 0x0001e41c01007387 */ /* 0x0001e80000100800 */
[----:B0-----:R-:W2:Y:S02]  /*b5c0*/  LDL.LU R28, [R1+0x30bc] ;  /* 0x0030bc00011c7983 */ /* 0x001ea40000300800 */
[----:B--2---:R-:W-:-:S05]  /*b5d0*/  SEL R28, R3, R28, !P1 ;  /* 0x0000001c031c7207 */ /* 0x004fca0004800000 */
[----:B------:R0:W-:Y:S04]  /*b5e0*/  STL [R1+0x1e0], R28 ;  /* 0x0001e01c01007387 */ /* 0x0001e80000100800 */
[----:B0-----:R-:W2:Y:S01]  /*b5f0*/  LDL.LU R28, [R1+0x30b8] ;  /* 0x0030b800011c7983 */ /* 0x001ea20000300800 */
[C---:B---3--:R-:W-:Y:S02]  /*b600*/  SEL R14, R3.reuse, R14, !P1 ;  /* 0x0000000e030e7207 */ /* 0x048fe40004800000 */
[C---:B----4-:R-:W-:Y:S02]  /*b610*/  SEL R17, R3.reuse, R17, !P1 ;  /* 0x0000001103117207 */ /* 0x050fe40004800000 */
[C---:B------:R-:W-:Y:S02]  /*b620*/  SEL R19, R3.reuse, R19, !P1 ;  /* 0x0000001303137207 */ /* 0x040fe40004800000 */
[----:B------:R-:W-:-:S02]  /*b630*/  SEL R29, R3, R29, !P1 ;  /* 0x0000001d031d7207 */ /* 0x000fc40004800000 */
[C---:B------:R-:W-:Y:S02]  /*b640*/  SEL R4, R3.reuse, R4, !P1 ;  /* 0x0000000403047207 */ /* 0x040fe40004800000 */
[C---:B------:R-:W-:Y:S02]  /*b650*/  SEL R2, R3.reuse, R2, !P1 ;  /* 0x0000000203027207 */ /* 0x040fe40004800000 */
[C---:B------:R-:W-:Y:S02]  /*b660*/  SEL R18, R3.reuse, R18, !P1 ;  /* 0x0000001203127207 */ /* 0x040fe40004800000 */
[C---:B------:R-:W-:Y:S02]  /*b670*/  SEL R26, R3.reuse, R26, !P1 ;  /* 0x0000001a031a7207 */ /* 0x040fe40004800000 */
        /* <DEDUP_REMOVED lines=15> */
[----:B--2---:R-:W-:-:S05]  /*b770*/  SEL R28, R3, R28, !P1 ;  /* 0x0000001c031c7207 */ /* 0x004fca0004800000 */
[----:B------:R0:W-:Y:S04]  /*b780*/  STL [R1+0x1dc], R28 ;  /* 0x0001dc1c01007387 */ /* 0x0001e80000100800 */
[----:B0-----:R-:W2:Y:S04]  /*b790*/  LDL.LU R28, [R1+0x30b4] ;  /* 0x0030b400011c7983 */ /* 0x001ea80000300800 */
[----:B------:R0:W-:Y:S04]  /*b7a0*/  STL [R1+0x1d8], R14 ;  /* 0x0001d80e01007387 */ /* 0x0001e80000100800 */
[----:B0-----:R-:W3:Y:S04]  /*b7b0*/  LDL.LU R14, [R1+0x30b0] ;  /* 0x0030b000010e7983 */ /* 0x001ee80000300800 */
[----:B------:R0:W-:Y:S04]  /*b7c0*/  STL [R1+0x1d4], R17 ;  /* 0x0001d41101007387 */ /* 0x0001e80000100800 */
[----:B0-----:R-:W4:Y:S04]  /*b7d0*/  LDL.LU R17, [R1+0x30ac] ;  /* 0x0030ac0001117983 */ /* 0x001f280000300800 */
[----:B------:R0:W-:Y:S04]  /*b7e0*/  STL [R1+0x1d0], R19 ;  /* 0x0001d01301007387 */ /* 0x0001e80000100800 */
[----:B0-----:R-:W2:Y:S04]  /*b7f0*/  LDL.LU R19, [R1+0x30a8] ;  /* 0x0030a80001137983 */ /* 0x001ea80000300800 */
[----:B------:R0:W-:Y:S04]  /*b800*/  STL [R1+0x1cc], R29 ;  /* 0x0001cc1d01007387 */ /* 0x0001e80000100800 */
[----:B0-----:R-:W2:Y:S04]  /*b810*/  LDL.LU R29, [R1+0x30a4] ;  /* 0x0030a400011d7983 */ /* 0x001ea80000300800 */
[----:B------:R0:W-:Y:S04]  /*b820*/  STL [R1+0x1c8], R4 ;  /* 0x0001c80401007387 */ /* 0x0001e80000100800 */
[----:B0-----:R-:W2:Y:S04]  /*b830*/  LDL.LU R4, [R1+0x30a0] ;  /* 0x0030a00001047983 */ /* 0x001ea80000300800 */
[----:B------:R0:W-:Y:S04]  /*b840*/  STL [R1+0x1c4], R2 ;  /* 0x0001c40201007387 */ /* 0x0001e80000100800 */
[----:B0-----:R-:W3:Y:S04]  /*b850*/  LDL.LU R2, [R1+0x309c] ;  /* 0x00309c0001027983 */ /* 0x001ee80000300800 */
        /* <DEDUP_REMOVED lines=33> */
[----:B0-----:R-:W4:Y:S01]  /*ba70*/  LDL.LU R6, [R1+0x3058] ;  /* 0x0030580001067983 */ /* 0x001f220000300800 */
[----:B------:R-:W-:-:S02]  /*ba80*/  SEL R11, R3, R11, !P1 ;  /* 0x0000000b030b7207 */ /* 0x000fc40004800000 */
[----:B------:R-:W-:-:S03]  /*ba90*/  SEL R5, R3, R5, !P1 ;  /* 0x0000000503057207 */ /* 0x000fc60004800000 */
[----:B------:R0:W-:Y:S02]  /*baa0*/  STL [R1+0x17c], R11 ;  /* 0x00017c0b01007387 */ /* 0x0001e40000100800 */
[C---:B0-----:R-:W-:Y:S02]  /*bab0*/  SEL R11, R3.reuse, R7, !P1 ;  /* 0x00000007030b7207 */ /* 0x041fe40004800000 */
[----:B------:R-:W-:-:S03]  /*bac0*/  SEL R7, R3, R0, !P1 ;  /* 0x0000000003077207 */ /* 0x000fc60004800000 */
[----:B------:R-:W-:Y:S04]  /*bad0*/  STL [R1+0x178], R11 ;  /* 0x0001780b01007387 */ /* 0x000fe80000100800 */
[----:B------:R3:W-:Y:S04]  /*bae0*/  STL [R1+0x174], R5 ;  /* 0x0001740501007387 */ /* 0x0007e80000100800 */
[----:B------:R-:W-:Y:S01]  /*baf0*/  STL [R1+0x170], R7 ;  /* 0x0001700701007387 */ /* 0x000fe20000100800 */
[C---:B--2---:R-:W-:Y:S02]  /*bb00*/  SEL R4, R3.reuse, R4, !P1 ;  /* 0x0000000403047207 */ /* 0x044fe40004800000 */
[----:B---3--:R-:W-:-:S02]  /*bb10*/  SEL R5, R3, R8, !P1 ;  /* 0x0000000803057207 */ /* 0x008fc40004800000 */
[C---:B----4-:R-:W-:Y:S02]  /*bb20*/  SEL R0, R3.reuse, R6, !P1 ;  /* 0x0000000603007207 */ /* 0x050fe40004800000 */
[----:B------:R-:W-:-:S03]  /*bb30*/  SEL R6, R3, R9, !P1 ;  /* 0x0000000903067207 */ /* 0x000fc60004800000 */
        /* <DEDUP_REMOVED lines=31> */
[----:B------:R3:W-:Y:S04]  /*bd30*/  STL [R1+0x128], R5 ;  /* 0x0001280501007387 */ /* 0x0007e80000100800 */
[----:B0-----:R-:W4:Y:S01]  /*bd40*/  LDL.LU R6, [R1+0x80] ;  /* 0x0000800001067983 */ /* 0x001f220000300800 */
[----:B-1----:R-:W-:-:S02]  /*bd50*/  SEL R0, R3, R2, !P1 ;  /* 0x0000000203007207 */ /* 0x002fc40004800000 */
[C---:B------:R-:W-:Y:S01]  /*bd60*/  SEL R2, R3.reuse, R29, !P1 ;  /* 0x0000001d03027207 */ /* 0x040fe20004800000 */
[----:B------:R0:W-:Y:S04]  /*bd70*/  STL [R1+0x118], R4 ;  /* 0x0001180401007387 */ /* 0x0001e80000100800 */
[----:B------:R-:W4:Y:S04]  /*bd80*/  LDL.LU R11, [R1+0x7c] ;  /* 0x00007c00010b7983 */ /* 0x000f280000300800 */
[----:B------:R-:W4:Y:S04]  /*bd90*/  LDL.LU R7, [R1+0x78] ;  /* 0x0000780001077983 */ /* 0x000f280000300800 */
[----:B------:R1:W-:Y:S04]  /*bda0*/  STL [R1+0x110], R2 ;  /* 0x0001100201007387 */ /* 0x0003e80000100800 */
[----:B---3--:R-:W3:Y:S04]  /*bdb0*/  LDL.LU R5, [R1+0x6c] ;  /* 0x00006c0001057983 */ /* 0x008ee80000300800 */
[----:B------:R-:W3:Y:S04]  /*bdc0*/  LDL.LU R29, [R1+0x58] ;  /* 0x00005800011d7983 */ /* 0x000ee80000300800 */
[----:B0-----:R-:W3:Y:S04]  /*bdd0*/  LDL.LU R4, [R1+0x54] ;  /* 0x0000540001047983 */ /* 0x001ee80000300800 */
[----:B------:R-:W3:Y:S04]  /*bde0*/  LDL.LU R18, [R1+0x48] ;  /* 0x0000480001127983 */ /* 0x000ee80000300800 */
[----:B------:R-:W3:Y:S01]  /*bdf0*/  LDL.LU R26, [R1+0x44] ;  /* 0x00004400011a7983 */ /* 0x000ee20000300800 */
[----:B-1----:R-:W-:-:S03]  /*be00*/  SEL R2, R3, R19, !P1 ;  /* 0x0000001303027207 */ /* 0x002fc60004800000 */
        /* <DEDUP_REMOVED lines=9> */
[----:B------:R-:W3:Y:S01]  /*bea0*/  LDL.LU R8, [R1+0x20] ;  /* 0x0000200001087983 */ /* 0x000ee20000300800 */
[----:B0-----:R-:W-:-:S03]  /*beb0*/  SEL R2, R3, R17, !P1 ;  /* 0x0000001103027207 */ /* 0x001fc60004800000 */
[----:B------:R-:W3:Y:S04]  /*bec0*/  LDL.LU R3, [R1+0x64] ;  /* 0x0000640001037983 */ /* 0x000ee80000300800 */
[----:B------:R-:W3:Y:S04]  /*bed0*/  LDL.LU R17, [R1+0x60] ;  /* 0x0000600001117983 */ /* 0x000ee80000300800 */
[----:B------:R2:W-:Y:S04]  /*bee0*/  STL [R1+0xf8], R2 ;  /* 0x0000f80201007387 */ /* 0x0005e80000100800 */
[----:B------:R-:W3:Y:S04]  /*bef0*/  LDL.LU R16, [R1+0x1c] ;  /* 0x00001c0001107983 */ /* 0x000ee80000300800 */
[----:B------:R-:W3:Y:S04]  /*bf00*/  LDL.LU R9, [R1+0x18] ;  /* 0x0000180001097983 */ /* 0x000ee80000300800 */
[----:B------:R-:W3:Y:S04]  /*bf10*/  LDL.LU R10, [R1+0x10] ;  /* 0x00001000010a7983 */ /* 0x000ee80000300800 */
[----:B------:R-:W3:Y:S04]  /*bf20*/  LDL.LU R15, [R1+0xc] ;  /* 0x00000c00010f7983 */ /* 0x000ee80000300800 */
[----:B------:R-:W3:Y:S01]  /*bf30*/  LDL.LU R13, [R1+0x8] ;  /* 0x00000800010d7983 */ /* 0x000ee20000300800 */
[----:B--2---:R-:W-:-:S03]  /*bf40*/  LEA.HI.X.SX32 R2, R12, UR11, 0x1, P5 ;  /* 0x0000000b0c027c11 */ /* 0x004fc6000a8f0eff */
[----:B------:R-:W2:Y:S01]  /*bf50*/  LDL.LU R12, [R1+0x4] ;  /* 0x00000400010c7983 */ /* 0x000ea20000300800 */
[----:B----4-:R-:W-:-:S05]  /*bf60*/  IMAD R6, R6, UR12, RZ ;  /* 0x0000000c06067c24 */ /* 0x010fca000f8e02ff */
[----:B------:R0:W-:Y:S01]  /*bf70*/  STL [R1+0x114], R6 ;  /* 0x0001140601007387 */ /* 0x0001e20000100800 */
[----:B------:R-:W-:Y:S02]  /*bf80*/  IMAD R11, R11, UR12, RZ ;  /* 0x0000000c0b0b7c24 */ /* 0x000fe4000f8e02ff */
[----:B------:R-:W-:Y:S01]  /*bf90*/  IMAD R7, R7, UR12, RZ ;  /* 0x0000000c07077c24 */ /* 0x000fe2000f8e02ff */
[----:B0-----:R-:W4:Y:S04]  /*bfa0*/  LDL.LU R6, [R1] ;  /* 0x0000000001067983 */ /* 0x001f280000300800 */
[----:B------:R0:W-:Y:S01]  /*bfb0*/  STL [R1+0x10c], R11 ;  /* 0x00010c0b01007387 */ /* 0x0001e20000100800 */
[----:B---3--:R-:W-:-:S03]  /*bfc0*/  IMAD R5, R5, UR12, RZ ;  /* 0x0000000c05057c24 */ /* 0x008fc6000f8e02ff */
[----:B0-----:R-:W3:Y:S04]  /*bfd0*/  LDL.LU R11, [R1+0x3054] ;  /* 0x00305400010b7983 */ /* 0x001ee80000300800 */
[----:B------:R0:W-:Y:S04]  /*bfe0*/  STL [R1+0x104], R7 ;  /* 0x0001040701007387 */ /* 0x0001e80000100800 */
[----:B0-----:R-:W3:Y:S04]  /*bff0*/  LDL.LU R7, [R1+0x3050] ;  /* 0x0030500001077983 */ /* 0x001ee80000300800 */
[----:B------:R0:W-:Y:S04]  /*c000*/  STL [R1+0x100], R5 ;  /* 0x0001000501007387 */ /* 0x0001e80000100800 */
[----:B0-----:R-:W3:Y:S01]  /*c010*/  LDL.LU R5, [R1+0x304c] ;  /* 0x00304c0001057983 */ /* 0x001ee20000300800 */
[----:B------:R-:W-:-:S02]  /*c020*/  IMAD R19, R19, UR12, RZ ;  /* 0x0000000c13137c24 */ /* 0x000fc4000f8e02ff */
[----:B------:R-:W-:Y:S02]  /*c030*/  IMAD R3, R3, UR12, RZ ;  /* 0x0000000c03037c24 */ /* 0x000fe4000f8e02ff */
[----:B------:R-:W-:-:S03]  /*c040*/  IMAD R17, R17, UR12, RZ ;  /* 0x0000000c11117c24 */ /* 0x000fc6000f8e02ff */
[----:B------:R0:W-:Y:S04]  /*c050*/  STL [R1+0xf4], R3 ;  /* 0x0000f40301007387 */ /* 0x0001e80000100800 */
[----:B------:R1:W-:Y:S01]  /*c060*/  STL [R1+0xf0], R17 ;  /* 0x0000f01101007387 */ /* 0x0003e20000100800 */
[----:B0-----:R-:W-:-:S03]  /*c070*/  IMAD R3, R29, UR12, RZ ;  /* 0x0000000c1d037c24 */ /* 0x001fc6000f8e02ff */
[----:B------:R-:W-:Y:S01]  /*c080*/  STL [R1+0xec], R19 ;  /* 0x0000ec1301007387 */ /* 0x000fe20000100800 */
[----:B-1----:R-:W-:-:S03]  /*c090*/  IMAD R17, R4, UR12, RZ ;  /* 0x0000000c04117c24 */ /* 0x002fc6000f8e02ff */
[----:B------:R0:W-:Y:S01]  /*c0a0*/  STL [R1+0xe4], R3 ;  /* 0x0000e40301007387 */ /* 0x0001e20000100800 */
[----:B------:R-:W-:-:S03]  /*c0b0*/  IMAD R4, R18, UR12, RZ ;  /* 0x0000000c12047c24 */ /* 0x000fc6000f8e02ff */
[----:B------:R1:W-:Y:S01]  /*c0c0*/  STL [R1+0xe0], R17 ;  /* 0x0000e01101007387 */ /* 0x0003e20000100800 */
[----:B0-----:R-:W-:-:S03]  /*c0d0*/  IMAD R3, R26, UR12, RZ ;  /* 0x0000000c1a037c24 */ /* 0x001fc6000f8e02ff */
[----:B------:R0:W-:Y:S01]  /*c0e0*/  STL [R1+0xd8], R4 ;  /* 0x0000d80401007387 */ /* 0x0001e20000100800 */
[----:B-1----:R-:W-:-:S03]  /*c0f0*/  IMAD R17, R25, UR12, RZ ;  /* 0x0000000c19117c24 */ /* 0x002fc6000f8e02ff */
[----:B------:R1:W-:Y:S04]  /*c100*/  STL [R1+0xd0], R3 ;  /* 0x0000d00301007387 */ /* 0x0003e80000100800 */
[----:B------:R1:W-:Y:S01]  /*c110*/  STL [R1+0xcc], R17 ;  /* 0x0000cc1101007387 */ /* 0x0003e20000100800 */
[----:B0-----:R-:W-:Y:S02]  /*c120*/  IMAD R4, R24, UR12, RZ ;  /* 0x0000000c18047c24 */ /* 0x001fe4000f8e02ff */
[----:B-1----:R-:W-:-:S03]  /*c130*/  IMAD R3, R23, UR12, RZ ;  /* 0x0000000c17037c24 */ /* 0x002fc6000f8e02ff */
[----:B------:R-:W-:Y:S01]  /*c140*/  STL [R1+0xc8], R4 ;  /* 0x0000c80401007387 */ /* 0x000fe20000100800 */
[----:B------:R-:W-:-:S03]  /*c150*/  IMAD R17, R22, UR12, RZ ;  /* 0x0000000c16117c24 */ /* 0x000fc6000f8e02ff */
[----:B------:R0:W-:Y:S04]  /*c160*/  STL [R1+0xc4], R3 ;  /* 0x0000c40301007387 */ /* 0x0001e80000100800 */
[----:B------:R-:W-:Y:S01]  /*c170*/  STL [R1+0xbc], R17 ;  /* 0x0000bc1101007387 */ /* 0x000fe20000100800 */
[----:B0-----:R-:W-:-:S03]  /*c180*/  IMAD R3, R20, UR12, RZ ;  /* 0x0000000c14037c24 */ /* 0x001fc6000f8e02ff */
[----:B------:R-:W3:Y:S01]  /*c190*/  LDL.LU R20, [R1+0x94] ;  /* 0x0000940001147983 */ /* 0x000ee20000300800 */
[----:B------:R-:W-:-:S05]  /*c1a0*/  IMAD R4, R21, UR12, RZ ;  /* 0x0000000c15047c24 */ /* 0x000fca000f8e02ff */
[----:B------:R0:W-:Y:S04]  /*c1b0*/  STL [R1+0xb8], R4 ;  /* 0x0000b80401007387 */ /* 0x0001e80000100800 */
[----:B------:R1:W-:Y:S01]  /*c1c0*/  STL [R1+0xb4], R3 ;  /* 0x0000b40301007387 */ /* 0x0003e20000100800 */
[----:B0-----:R-:W-:Y:S02]  /*c1d0*/  IMAD R4, R27, UR12, RZ ;  /* 0x0000000c1b047c24 */ /* 0x001fe4000f8e02ff */
[----:B-1----:R-:W-:Y:S02]  /*c1e0*/  IMAD R3, R8, UR12, RZ ;  /* 0x0000000c08037c24 */ /* 0x002fe4000f8e02ff */
[----:B------:R-:W3:Y:S04]  /*c1f0*/  LDL.LU R8, [R1+0xa0] ;  /* 0x0000a00001087983 */ /* 0x000ee80000300800 */
[----:B------:R0:W-:Y:S04]  /*c200*/  STL [R1+0xb0], R4 ;  /* 0x0000b00401007387 */ /* 0x0001e80000100800 */
[----:B------:R1:W-:Y:S01]  /*c210*/  STL [R1+0xa8], R3 ;  /* 0x0000a80301007387 */ /* 0x0003e20000100800 */
[----:B0-----:R-:W-:-:S02]  /*c220*/  IMAD R4, R16, UR12, RZ ;  /* 0x0000000c10047c24 */ /* 0x001fc4000f8e02ff */
[----:B-1----:R-:W-:Y:S02]  /*c230*/  IMAD R3, R9, UR12, RZ ;  /* 0x0000000c09037c24 */ /* 0x002fe4000f8e02ff */
[----:B------:R-:W3:Y:S04]  /*c240*/  LDL.LU R9, [R1+0xac] ;  /* 0x0000ac0001097983 */ /* 0x000ee80000300800 */
[----:B------:R0:W-:Y:S04]  /*c250*/  STL [R1+0xa4], R4 ;  /* 0x0000a40401007387 */ /* 0x0001e80000100800 */
[----:B------:R1:W-:Y:S01]  /*c260*/  STL [R1+0x9c], R3 ;  /* 0x00009c0301007387 */ /* 0x0003e20000100800 */
[----:B0-----:R-:W-:-:S03]  /*c270*/  IMAD R4, R10, UR12, RZ ;  /* 0x0000000c0a047c24 */ /* 0x001fc6000f8e02ff */
[----:B------:R-:W3:Y:S01]  /*c280*/  LDL.LU R10, [R1+0xc0] ;  /* 0x0000c000010a7983 */ /* 0x000ee20000300800 */
[----:B-1----:R-:W-:-:S03]  /*c290*/  IMAD R3, R15, UR12, RZ ;  /* 0x0000000c0f037c24 */ /* 0x002fc6000f8e02ff */
[----:B------:R0:W-:Y:S04]  /*c2a0*/  STL [R1+0x98], R4 ;  /* 0x0000980401007387 */ /* 0x0001e80000100800 */
[----:B------:R-:W3:Y:S04]  /*c2b0*/  LDL.LU R21, [R1+0xd4] ;  /* 0x0000d40001157983 */ /* 0x000ee80000300800 */
[----:B------:R2:W-:Y:S01]  /*c2c0*/  STL [R1+0x90], R3 ;  /* 0x0000900301007387 */ /* 0x0005e20000100800 */
[----:B0-----:R-:W-:Y:S02]  /*c2d0*/  IMAD R4, R13, UR12, RZ ;  /* 0x0000000c0d047c24 */ /* 0x001fe4000f8e02ff */
[----:B--2---:R-:W-:-:S02]  /*c2e0*/  IMAD R3, R12, UR12, RZ ;  /* 0x0000000c0c037c24 */ /* 0x004fc4000f8e02ff */
[----:B------:R-:W2:Y:S04]  /*c2f0*/  LDL.LU R12, [R1+0xdc] ;  /* 0x0000dc00010c7983 */ /* 0x000ea80000300800 */
[----:B------:R4:W-:Y:S04]  /*c300*/  STL [R1+0x8c], R4 ;  /* 0x00008c0401007387 */ /* 0x0009e80000100800 */
[----:B------:R3:W-:Y:S04]  /*c310*/  STL [R1+0x88], R3 ;  /* 0x0000880301007387 */ /* 0x0007e80000100800 */
[----:B------:R-:W2:Y:S01]  /*c320*/  LDL.LU R13, [R1+0xe8] ;  /* 0x0000e800010d7983 */ /* 0x000ea20000300800 */
[----:B----4-:R-:W-:-:S05]  /*c330*/  IMAD R4, R6, UR12, RZ ;  /* 0x0000000c06047c24 */ /* 0x010fca000f8e02ff */
[----:B------:R-:W-:Y:S04]  /*c340*/  STL [R1+0x84], R4 ;  /* 0x0000840401007387 */ /* 0x000fe80000100800 */
[----:B------:R-:W4:Y:S04]  /*c350*/  LDL.LU R17, [R1+0xfc] ;  /* 0x0000fc0001117983 */ /* 0x000f280000300800 */
[----:B------:R-:W4:Y:S01]  /*c360*/  LDL.LU R19, [R1+0x11c] ;  /* 0x00011c0001137983 */ /* 0x000f220000300800 */
[----:B---3--:R-:W-:-:S05]  /*c370*/  IMAD R3, R5, UR12, RZ ;  /* 0x0000000c05037c24 */ /* 0x008fca000f8e02ff */
[----:B------:R0:W-:Y:S04]  /*c380*/  STL [R1+0x80], R3 ;  /* 0x0000800301007387 */ /* 0x0001e80000100800 */
[----:B------:R-:W3:Y:S04]  /*c390*/  LDL.LU R15, [R1+0x124] ;  /* 0x00012400010f7983 */ /* 0x000ee80000300800 */
[----:B------:R-:W3:Y:S01]  /*c3a0*/  LDL.LU R29, [R1+0x12c] ;  /* 0x00012c00011d7983 */ /* 0x000ee20000300800 */
[----:B0-----:R-:W-:-:S03]  /*c3b0*/  IMAD R3, R7, UR12, RZ ;  /* 0x0000000c07037c24 */ /* 0x001fc6000f8e02ff */
[----:B------:R-:W3:Y:S04]  /*c3c0*/  LDL.LU R4, [R1+0x270] ;  /* 0x0002700001047983 */ /* 0x000ee80000300800 */
        /* <DEDUP_REMOVED lines=8> */
[----:B0-----:R-:W-:-:S05]  /*c450*/  IMAD R3, R14, UR12, RZ ;  /* 0x0000000c0e037c24 */ /* 0x001fca000f8e02ff */
[----:B------:R0:W-:Y:S04]  /*c460*/  STL [R1+0x74], R3 ;  /* 0x0000740301007387 */ /* 0x0001e80000100800 */
[----:B------:R-:W3:Y:S04]  /*c470*/  LDL.LU R6, [R1+0x258] ;  /* 0x0002580001067983 */ /* 0x000ee80000300800 */
[----:B------:R-:W3:Y:S01]  /*c480*/  LDL.LU R24, [R1+0x254] ;  /* 0x0002540001187983 */ /* 0x000ee20000300800 */
[----:B0-----:R-:W-:-:S03]  /*c490*/  IMAD R3, R20, UR12, RZ ;  /* 0x0000000c14037c24 */ /* 0x001fc6000f8e02ff */
[----:B------:R-:W3:Y:S04]  /*c4a0*/  LDL.LU R20, [R1+0x250] ;  /* 0x0002500001147983 */ /* 0x000ee80000300800 */
[----:B------:R0:W-:Y:S04]  /*c4b0*/  STL [R1+0x70], R3 ;  /* 0x0000700301007387 */ /* 0x0001e80000100800 */
[----:B------:R-:W3:Y:S01]  /*c4c0*/  LDL.LU R23, [R1+0x24c] ;  /* 0x00024c0001177983 */ /* 0x000ee20000300800 */
[----:B0-----:R-:W-:-:S03]  /*c4d0*/  IMAD R3, R8, UR12, RZ ;  /* 0x0000000c08037c24 */ /* 0x001fc6000f8e02ff */
[----:B------:R-:W3:Y:S04]  /*c4e0*/  LDL.LU R8, [R1+0x248] ;  /* 0x0002480001087983 */ /* 0x000ee80000300800 */
[----:B------:R0:W-:Y:S02]  /*c4f0*/  STL [R1+0x6c], R3 ;  /* 0x00006c0301007387 */ /* 0x0001e40000100800 */
[----:B0-----:R-:W-:Y:S02]  /*c500*/  IMAD R3, R9, UR12, RZ ;  /* 0x0000000c09037c24 */ /* 0x001fe4000f8e02ff */
[----:B------:R-:W3:Y:S04]  /*c510*/  LDL.LU R9, [R1+0x244] ;  /* 0x0002440001097983 */ /* 0x000ee80000300800 */
[----:B------:R0:W-:Y:S01]  /*c520*/  STL [R1+0x68], R3 ;  /* 0x0000680301007387 */ /* 0x0001e20000100800 */
[----:B------:R-:W-:-:S03]  /*c530*/  IMAD R5, R10, UR12, RZ ;  /* 0x0000000c0a057c24 */ /* 0x000fc6000f8e02ff */
[----:B------:R-:W3:Y:S04]  /*c540*/  LDL.LU R10, [R1+0x240] ;  /* 0x00024000010a7983 */ /* 0x000ee80000300800 */
[----:B------:R2:W-:Y:S01]  /*c550*/  STL [R1+0x64], R5 ;  /* 0x0000640501007387 */ /* 0x0005e20000100800 */
[----:B0-----:R-:W-:-:S03]  /*c560*/  IMAD R3, R21, UR12, RZ ;  /* 0x0000000c15037c24 */ /* 0x001fc6000f8e02ff */
[----:B------:R-:W3:Y:S04]  /*c570*/  LDL.LU R22, [R1+0x23c] ;  /* 0x00023c0001167983 */ /* 0x000ee80000300800 */
[----:B------:R-:W3:Y:S04]  /*c580*/  LDL.LU R21, [R1+0x238] ;  /* 0x0002380001157983 */ /* 0x000ee80000300800 */
[----:B------:R0:W-:Y:S01]  /*c590*/  STL [R1+0x60], R3 ;  /* 0x0000600301007387 */ /* 0x0001e20000100800 */
[----:B--2---:R-:W-:-:S03]  /*c5a0*/  IMAD R5, R12, UR12, RZ ;  /* 0x0000000c0c057c24 */ /* 0x004fc6000f8e02ff */
[----:B------:R-:W2:Y:S04]  /*c5b0*/  LDL.LU R12, [R1+0x234] ;  /* 0x00023400010c7983 */ /* 0x000ea80000300800 */
[----:B------:R1:W-:Y:S01]  /*c5c0*/  STL [R1+0x5c], R5 ;  /* 0x00005c0501007387 */ /* 0x0003e20000100800 */
[----:B0-----:R-:W-:-:S03]  /*c5d0*/  IMAD R3, R13, UR12, RZ ;  /* 0x0000000c0d037c24 */ /* 0x001fc6000f8e02ff */
[----:B------:R-:W2:Y:S04]  /*c5e0*/  LDL.LU R13, [R1+0x230] ;  /* 0x00023000010d7983 */ /* 0x000ea80000300800 */
[----:B------:R3:W-:Y:S01]  /*c5f0*/  STL [R1+0x58], R3 ;  /* 0x0000580301007387 */ /* 0x0007e20000100800 */
[----:B----4-:R-:W-:Y:S02]  /*c600*/  IMAD R7, R17, UR12, RZ ;  /* 0x0000000c11077c24 */ /* 0x010fe4000f8e02ff */
[----:B-1----:R-:W-:-:S03]  /*c610*/  IMAD R5, R19, UR12, RZ ;  /* 0x0000000c13057c24 */ /* 0x002fc6000f8e02ff */
[----:B------:R-:W-:Y:S01]  /*c620*/  STL [R1+0x54], R7 ;  /* 0x0000540701007387 */ /* 0x000fe20000100800 */
[----:B---3--:R-:W-:-:S03]  /*c630*/  IMAD R3, R15, UR12, RZ ;  /* 0x0000000c0f037c24 */ /* 0x008fc6000f8e02ff */
[----:B------:R-:W3:Y:S04]  /*c640*/  LDL.LU R15, [R1+0x228] ;  /* 0x00022800010f7983 */ /* 0x000ee80000300800 */
[----:B------:R0:W-:Y:S01]  /*c650*/  STL [R1+0x50], R5 ;  /* 0x0000500501007387 */ /* 0x0001e20000100800 */
[----:B------:R-:W-:-:S03]  /*c660*/  IMAD R4, R4, UR12, RZ ;  /* 0x0000000c04047c24 */ /* 0x000fc6000f8e02ff */
[----:B------:R1:W-:Y:S01]  /*c670*/  STL [R1+0x4c], R3 ;  /* 0x00004c0301007387 */ /* 0x0003e20000100800 */
[----:B0-----:R-:W-:Y:S02]  /*c680*/  IMAD R5, R29, UR12, RZ ;  /* 0x0000000c1d057c24 */ /* 0x001fe4000f8e02ff */
[----:B-1----:R-:W-:-:S03]  /*c690*/  IMAD R3, R16, UR12, RZ ;  /* 0x0000000c10037c24 */ /* 0x002fc6000f8e02ff */
[----:B------:R0:W-:Y:S04]  /*c6a0*/  STL [R1+0x48], R5 ;  /* 0x0000480501007387 */ /* 0x0001e80000100800 */
[----:B------:R-:W4:Y:S04]  /*c6b0*/  LDL.LU R16, [R1+0x224] ;  /* 0x0002240001107983 */ /* 0x000f280000300800 */
[----:B------:R1:W-:Y:S04]  /*c6c0*/  STL [R1+0x44], R4 ;  /* 0x0000440401007387 */ /* 0x0003e80000100800 */
[----:B------:R1:W-:Y:S01]  /*c6d0*/  STL [R1+0x40], R3 ;  /* 0x0000400301007387 */ /* 0x0003e20000100800 */
[----:B0-----:R-:W-:-:S02]  /*c6e0*/  IMAD R5, R26, UR12, RZ ;  /* 0x0000000c1a057c24 */ /* 0x001fc4000f8e02ff */
[----:B-1----:R-:W-:Y:S02]  /*c6f0*/  IMAD R4, R18, UR12, RZ ;  /* 0x0000000c12047c24 */ /* 0x002fe4000f8e02ff */
[----:B------:R-:W-:Y:S02]  /*c700*/  IMAD R3, R27, UR12, RZ ;  /* 0x0000000c1b037c24 */ /* 0x000fe4000f8e02ff */
[----:B------:R-:W4:Y:S04]  /*c710*/  LDL.LU R27, [R1+0x220] ;  /* 0x00022000011b7983 */ /* 0x000f280000300800 */
[----:B------:R0:W-:Y:S04]  /*c720*/  STL [R1+0x3c], R4 ;  /* 0x00003c0401007387 */ /* 0x0001e80000100800 */
[----:B------:R1:W-:Y:S04]  /*c730*/  STL [R1+0x38], R3 ;  /* 0x0000380301007387 */ /* 0x0003e80000100800 */
[----:B------:R-:W-:Y:S01]  /*c740*/  STL [R1+0x34], R5 ;  /* 0x0000340501007387 */ /* 0x000fe20000100800 */
[----:B0-----:R-:W-:-:S02]  /*c750*/  IMAD R4, R25, UR12, RZ ;  /* 0x0000000c19047c24 */ /* 0x001fc4000f8e02ff */
[----:B-1----:R-:W-:Y:S02]  /*c760*/  IMAD R3, R6, UR12, RZ ;  /* 0x0000000c06037c24 */ /* 0x002fe4000f8e02ff */
[----:B------:R-:W4:Y:S04]  /*c770*/  LDL.LU R6, [R1+0x21c] ;  /* 0x00021c0001067983 */ /* 0x000f280000300800 */
[----:B------:R-:W-:Y:S04]  /*c780*/  STL [R1+0x30], R4 ;  /* 0x0000300401007387 */ /* 0x000fe80000100800 */
[----:B------:R0:W-:Y:S02]  /*c790*/  STL [R1+0x2c], R3 ;  /* 0x00002c0301007387 */ /* 0x0001e40000100800 */
[----:B0-----:R-:W-:-:S02]  /*c7a0*/  IMAD R3, R20, UR12, RZ ;  /* 0x0000000c14037c24 */ /* 0x001fc4000f8e02ff */
[----:B------:R-:W4:Y:S01]  /*c7b0*/  LDL.LU R20, [R1+0x218] ;  /* 0x0002180001147983 */ /* 0x000f220000300800 */
[----:B------:R-:W-:-:S05]  /*c7c0*/  IMAD R4, R24, UR12, RZ ;  /* 0x0000000c18047c24 */ /* 0x000fca000f8e02ff */
[----:B------:R0:W-:Y:S04]  /*c7d0*/  STL [R1+0x28], R4 ;  /* 0x0000280401007387 */ /* 0x0001e80000100800 */
[----:B------:R1:W-:Y:S01]  /*c7e0*/  STL [R1+0x24], R3 ;  /* 0x0000240301007387 */ /* 0x0003e20000100800 */
[----:B0-----:R-:W-:Y:S02]  /*c7f0*/  IMAD R4, R23, UR12, RZ ;  /* 0x0000000c17047c24 */ /* 0x001fe4000f8e02ff */
[----:B-1----:R-:W-:Y:S02]  /*c800*/  IMAD R3, R8, UR12, RZ ;  /* 0x0000000c08037c24 */ /* 0x002fe4000f8e02ff */
[----:B------:R-:W4:Y:S04]  /*c810*/  LDL.LU R8, [R1+0x214] ;  /* 0x0002140001087983 */ /* 0x000f280000300800 */
[----:B------:R0:W-:Y:S04]  /*c820*/  STL [R1+0x20], R4 ;  /* 0x0000200401007387 */ /* 0x0001e80000100800 */
[----:B------:R1:W-:Y:S01]  /*c830*/  STL [R1+0x1c], R3 ;  /* 0x00001c0301007387 */ /* 0x0003e20000100800 */
[----:B0-----:R-:W-:-:S03]  /*c840*/  IMAD R4, R9, UR12, RZ ;  /* 0x0000000c09047c24 */ /* 0x001fc6000f8e02ff */
[----:B------:R-:W4:Y:S04]  /*c850*/  LDL.LU R9, [R1+0x210] ;  /* 0x0002100001097983 */ /* 0x000f280000300800 */
[----:B------:R0:W-:Y:S01]  /*c860*/  STL [R1+0x18], R4 ;  /* 0x0000180401007387 */ /* 0x0001e20000100800 */
[----:B-1----:R-:W-:-:S03]  /*c870*/  IMAD R3, R10, UR12, RZ ;  /* 0x0000000c0a037c24 */ /* 0x002fc6000f8e02ff */
[----:B------:R-:W4:Y:S04]  /*c880*/  LDL.LU R10, [R1+0x20c] ;  /* 0x00020c00010a7983 */ /* 0x000f280000300800 */
[----:B------:R1:W-:Y:S01]  /*c890*/  STL [R1+0x14], R3 ;  /* 0x0000140301007387 */ /* 0x0003e20000100800 */
[----:B0-----:R-:W-:-:S03]  /*c8a0*/  IMAD R4, R22, UR12, RZ ;  /* 0x0000000c16047c24 */ /* 0x001fc6000f8e02ff */
[----:B------:R-:W4:Y:S01]  /*c8b0*/  LDL.LU R22, [R1+0x208] ;  /* 0x0002080001167983 */ /* 0x000f220000300800 */
[----:B-1----:R-:W-:-:S03]  /*c8c0*/  IMAD R3, R21, UR12, RZ ;  /* 0x0000000c15037c24 */ /* 0x002fc6000f8e02ff */
[----:B------:R2:W-:Y:S04]  /*c8d0*/  STL [R1+0x10], R4 ;  /* 0x0000100401007387 */ /* 0x0005e80000100800 */
[----:B------:R0:W-:Y:S01]  /*c8e0*/  STL [R1+0xc], R3 ;  /* 0x00000c0301007387 */ /* 0x0001e20000100800 */
[----:B------:R-:W-:Y:S02]  /*c8f0*/  IMAD R28, R28, UR12, RZ ;  /* 0x0000000c1c1c7c24 */ /* 0x000fe4000f8e02ff */
[----:B--2---:R-:W-:Y:S02]  /*c900*/  IMAD R4, R12, UR12, RZ ;  /* 0x0000000c0c047c24 */ /* 0x004fe4000f8e02ff */
[----:B------:R-:W2:Y:S04]  /*c910*/  LDL.LU R12, [R1+0x204] ;  /* 0x00020400010c7983 */ /* 0x000ea80000300800 */
[----:B------:R-:W-:Y:S01]  /*c920*/  STL [R1+0x8], R4 ;  /* 0x0000080401007387 */ /* 0x000fe20000100800 */
[----:B0-----:R-:W-:-:S03]  /*c930*/  IMAD R3, R13, UR12, RZ ;  /* 0x0000000c0d037c24 */ /* 0x001fc6000f8e02ff */
[----:B------:R-:W2:Y:S04]  /*c940*/  LDL.LU R13, [R1+0x200] ;  /* 0x00020000010d7983 */ /* 0x000ea80000300800 */
[----:B------:R3:W-:Y:S04]  /*c950*/  STL [R1+0x4], R3 ;  /* 0x0000040301007387 */ /* 0x0007e80000100800 */
[----:B------:R-:W-:Y:S04]  /*c960*/  STL [R1+0x3008], R28 ;  /* 0x0030081c01007387 */ /* 0x000fe80000100800 */
[----:B------:R-:W2:Y:S01]  /*c970*/  LDL.LU R24, [R1+0x1fc] ;  /* 0x0001fc0001187983 */ /* 0x000ea20000300800 */
[----:B---3--:R-:W-:-:S03]  /*c980*/  IMAD R3, R15, UR12, RZ ;  /* 0x0000000c0f037c24 */ /* 0x008fc6000f8e02ff */
[----:B------:R-:W3:Y:S04]  /*c990*/  LDL.LU R15, [R1+0x1f8] ;  /* 0x0001f800010f7983 */ /* 0x000ee80000300800 */
[----:B------:R-:W-:Y:S01]  /*c9a0*/  STL [R1+0x3004], R3 ;  /* 0x0030040301007387 */ /* 0x000fe20000100800 */
[----:B----4-:R-:W-:-:S03]  /*c9b0*/  IMAD R4, R16, UR12, RZ ;  /* 0x0000000c10047c24 */ /* 0x010fc6000f8e02ff */
[----:B------:R-:W4:Y:S04]  /*c9c0*/  LDL.LU R16, [R1+0x1f4] ;  /* 0x0001f40001107983 */ /* 0x000f280000300800 */
[----:B------:R-:W-:Y:S04]  /*c9d0*/  STL [R1+0x3000], R4 ;  /* 0x0030000401007387 */ /* 0x000fe80000100800 */
[----:B------:R-:W4:Y:S04]  /*c9e0*/  LDL.LU R26, [R1+0x1f0] ;  /* 0x0001f000011a7983 */ /* 0x000f280000300800 */
[----:B------:R-:W4:Y:S01]  /*c9f0*/  LDL.LU R25, [R1+0x1ec] ;  /* 0x0001ec0001197983 */ /* 0x000f220000300800 */
[----:B------:R-:W-:-:S05]  /*ca00*/  IMAD R5, R27, UR12, RZ ;  /* 0x0000000c1b057c24 */ /* 0x000fca000f8e02ff */
[----:B------:R-:W-:Y:S04]  /*ca10*/  STL [R1+0x2ffc], R5 ;  /* 0x002ffc0501007387 */ /* 0x000fe80000100800 */
[----:B------:R-:W4:Y:S01]  /*ca20*/  LDL.LU R27, [R1+0x1e8] ;  /* 0x0001e800011b7983 */ /* 0x000f220000300800 */
[----:B------:R-:W-:-:S05]  /*ca30*/  IMAD R6, R6, UR12, RZ ;  /* 0x0000000c06067c24 */ /* 0x000fca000f8e02ff */
[----:B------:R-:W-:Y:S01]  /*ca40*/  STL [R1+0x2ff8], R6 ;  /* 0x002ff80601007387 */ /* 0x000fe20000100800 */
[----:B------:R-:W-:-:S03]  /*ca50*/  IMAD R7, R20, UR12, RZ ;  /* 0x0000000c14077c24 */ /* 0x000fc6000f8e02ff */
[----:B------:R-:W4:Y:S04]  /*ca60*/  LDL.LU R20, [R1+0x1e4] ;  /* 0x0001e40001147983 */ /* 0x000f280000300800 */
[----:B------:R-:W-:Y:S01]  /*ca70*/  STL [R1+0x2ff4], R7 ;  /* 0x002ff40701007387 */ /* 0x000fe20000100800 */
[----:B------:R-:W-:-:S05]  /*ca80*/  IMAD R8, R8, UR12, RZ ;  /* 0x0000000c08087c24 */ /* 0x000fca000f8e02ff */
[----:B------:R0:W-:Y:S01]  /*ca90*/  STL [R1+0x2ff0], R8 ;  /* 0x002ff00801007387 */ /* 0x0001e20000100800 */
[----:B------:R-:W-:-:S05]  /*caa0*/  IMAD R9, R9, UR12, RZ ;  /* 0x0000000c09097c24 */ /* 0x000fca000f8e02ff */
[----:B------:R-:W-:Y:S04]  /*cab0*/  STL [R1+0x2fec], R9 ;  /* 0x002fec0901007387 */ /* 0x000fe80000100800 */
[----:B------:R-:W4:Y:S01]  /*cac0*/  LDL.LU R21, [R1+0x1e0] ;  /* 0x0001e00001157983 */ /* 0x000f220000300800 */
[----:B------:R-:W-:Y:S02]  /*cad0*/  IMAD R10, R10, UR12, RZ ;  /* 0x0000000c0a0a7c24 */ /* 0x000fe4000f8e02ff */
[----:B------:R-:W-:-:S03]  /*cae0*/  IMAD R11, R22, UR12, RZ ;  /* 0x0000000c160b7c24 */ /* 0x000fc6000f8e02ff */
[----:B------:R-:W-:Y:S04]  /*caf0*/  STL [R1+0x300c], R10 ;  /* 0x00300c0a01007387 */ /* 0x000fe80000100800 */
[----:B------:R-:W-:Y:S04]  /*cb00*/  STL [R1+0x3010], R11 ;  /* 0x0030100b01007387 */ /* 0x000fe80000100800 */
[----:B------:R-:W4:Y:S01]  /*cb10*/  LDL.LU R22, [R1+0x1dc] ;  /* 0x0001dc0001167983 */ /* 0x000f220000300800 */
[----:B--2---:R-:W-:-:S05]  /*cb20*/  IMAD R12, R12, UR12, RZ ;  /* 0x0000000c0c0c7c24 */ /* 0x004fca000f8e02ff */
[----:B------:R-:W-:Y:S04]  /*cb30*/  STL [R1+0x3014], R12 ;  /* 0x0030140c01007387 */ /* 0x000fe80000100800 */
[----:B------:R-:W2:Y:S01]  /*cb40*/  LDL.LU R23, [R1+0x1d8] ;  /* 0x0001d80001177983 */ /* 0x000ea20000300800 */
[----:B------:R-:W-:-:S05]  /*cb50*/  IMAD R13, R13, UR12, RZ ;  /* 0x0000000c0d0d7c24 */ /* 0x000fca000f8e02ff */
[----:B------:R-:W-:Y:S01]  /*cb60*/  STL [R1+0x3018], R13 ;  /* 0x0030180d01007387 */ /* 0x000fe20000100800 */
[----:B------:R-:W-:-:S05]  /*cb70*/  IMAD R14, R24, UR12, RZ ;  /* 0x0000000c180e7c24 */ /* 0x000fca000f8e02ff */
[----:B------:R-:W-:Y:S04]  /*cb80*/  STL [R1+0x301c], R14 ;  /* 0x00301c0e01007387 */ /* 0x000fe80000100800 */
[----:B------:R-:W2:Y:S01]  /*cb90*/  LDL.LU R24, [R1+0x1d4] ;  /* 0x0001d40001187983 */ /* 0x000ea20000300800 */
[----:B---3--:R-:W-:-:S05]  /*cba0*/  IMAD R15, R15, UR12, RZ ;  /* 0x0000000c0f0f7c24 */ /* 0x008fca000f8e02ff */
[----:B------:R-:W-:Y:S01]  /*cbb0*/  STL [R1+0x3020], R15 ;  /* 0x0030200f01007387 */ /* 0x000fe20000100800 */
[----:B----4-:R-:W-:Y:S02]  /*cbc0*/  IMAD R16, R16, UR12, RZ ;  /* 0x0000000c10107c24 */ /* 0x010fe4000f8e02ff */
[----:B------:R-:W-:-:S03]  /*cbd0*/  IMAD R17, R26, UR12, RZ ;  /* 0x0000000c1a117c24 */ /* 0x000fc6000f8e02ff */
[----:B------:R-:W-:Y:S01]  /*cbe0*/  STL [R1+0x3024], R16 ;  /* 0x0030241001007387 */ /* 0x000fe20000100800 */
[----:B------:R-:W-:-:S03]  /*cbf0*/  IMAD R18, R25, UR12, RZ ;  /* 0x0000000c19127c24 */ /* 0x000fc6000f8e02ff */
[----:B------:R-:W-:Y:S04]  /*cc00*/  STL [R1+0x3028], R17 ;  /* 0x0030281101007387 */ /* 0x000fe80000100800 */
[----:B------:R-:W3:Y:S04]  /*cc10*/  LDL.LU R25, [R1+0x1d0] ;  /* 0x0001d00001197983 */ /* 0x000ee80000300800 */
[----:B------:R-:W-:Y:S04]  /*cc20*/  STL [R1+0x302c], R18 ;  /* 0x00302c1201007387 */ /* 0x000fe80000100800 */
[----:B------:R-:W4:Y:S01]  /*cc30*/  LDL.LU R26, [R1+0x1cc] ;  /* 0x0001cc00011a7983 */ /* 0x000f220000300800 */
[----:B------:R-:W-:-:S05]  /*cc40*/  IMAD R19, R27, UR12, RZ ;  /* 0x0000000c1b137c24 */ /* 0x000fca000f8e02ff */
[----:B------:R-:W-:Y:S04]  /*cc50*/  STL [R1+0x3030], R19 ;  /* 0x0030301301007387 */ /* 0x000fe80000100800 */
[----:B------:R-:W3:Y:S04]  /*cc60*/  LDL.LU R27, [R1+0x1c8] ;  /* 0x0001c800011b7983 */ /* 0x000ee80000300800 */
[----:B------:R-:W3:Y:S04]  /*cc70*/  LDL.LU R29, [R1+0x1c4] ;  /* 0x0001c400011d7983 */ /* 0x000ee80000300800 */
[----:B0-----:R-:W3:Y:S01]  /*cc80*/  LDL.LU R8, [R1+0x1bc] ;  /* 0x0001bc0001087983 */ /* 0x001ee20000300800 */
[----:B------:R-:W-:-:S05]  /*cc90*/  IMAD R20, R20, UR12, RZ ;  /* 0x0000000c14147c24 */ /* 0x000fca000f8e02ff */
[----:B------:R0:W-:Y:S04]  /*cca0*/  STL [R1+0x3034], R20 ;  /* 0x0030341401007387 */ /* 0x0001e80000100800 */
[----:B0-----:R-:W3:Y:S04]  /*ccb0*/  LDL.LU R20, [R1+0x1c0] ;  /* 0x0001c00001147983 */ /* 0x001ee80000300800 */
[----:B------:R-:W4:Y:S04]  /*ccc0*/  LDL.LU R19, [R1+0x1b8] ;  /* 0x0001b80001137983 */ /* 0x000f280000300800 */
[----:B------:R-:W4:Y:S04]  /*ccd0*/  LDL.LU R7, [R1+0x1b4] ;  /* 0x0001b40001077983 */ /* 0x000f280000300800 */
[----:B------:R-:W4:Y:S01]  /*cce0*/  LDL.LU R6, [R1+0x1b0] ;  /* 0x0001b00001067983 */ /* 0x000f220000300800 */
[----:B------:R-:W-:-:S05]  /*ccf0*/  IMAD R21, R21, UR12, RZ ;  /* 0x0000000c15157c24 */ /* 0x000fca000f8e02ff */
[----:B------:R3:W-:Y:S04]  /*cd00*/  STL [R1+0x3038], R21 ;  /* 0x0030381501007387 */ /* 0x0007e80000100800 */
[----:B------:R-:W4:Y:S04]  /*cd10*/  LDL.LU R5, [R1+0x1ac] ;  /* 0x0001ac0001057983 */ /* 0x000f280000300800 */
[----:B------:R-:W4:Y:S01]  /*cd20*/  LDL.LU R4, [R1+0x1a8] ;  /* 0x0001a80001047983 */ /* 0x000f220000300800 */
[----:B------:R-:W-:-:S05]  /*cd30*/  IMAD R22, R22, UR12, RZ ;  /* 0x0000000c16167c24 */ /* 0x000fca000f8e02ff */
[----:B------:R-:W-:Y:S04]  /*cd40*/  STL [R1+0x303c], R22 ;  /* 0x00303c1601007387 */ /* 0x000fe80000100800 */
[----:B------:R-:W4:Y:S04]  /*cd50*/  LDL.LU R28, [R1+0x1a4] ;  /* 0x0001a400011c7983 */ /* 0x000f280000300800 */
[----:B------:R-:W4:Y:S04]  /*cd60*/  LDL.LU R18, [R1+0x1a0] ;  /* 0x0001a00001127983 */ /* 0x000f280000300800 */
[----:B------:R-:W4:Y:S01]  /*cd70*/  LDL.LU R3, [R1+0x19c] ;  /* 0x00019c0001037983 */ /* 0x000f220000300800 */
[----:B--2---:R-:W-:-:S05]  /*cd80*/  IMAD R23, R23, UR12, RZ ;  /* 0x0000000c17177c24 */ /* 0x004fca000f8e02ff */
[----:B------:R-:W-:Y:S04]  /*cd90*/  STL [R1+0x3040], R23 ;  /* 0x0030401701007387 */ /* 0x000fe80000100800 */
[----:B------:R-:W2:Y:S04]  /*cda0*/  LDL.LU R17, [R1+0x198] ;  /* 0x0001980001117983 */ /* 0x000ea80000300800 */
[----:B------:R-:W2:Y:S04]  /*cdb0*/  LDL.LU R14, [R1+0x194] ;  /* 0x00019400010e7983 */ /* 0x000ea80000300800 */
[----:B------:R-:W2:Y:S04]  /*cdc0*/  LDL.LU R16, [R1+0x190] ;  /* 0x0001900001107983 */ /* 0x000ea80000300800 */
[----:B------:R-:W2:Y:S01]  /*cdd0*/  LDL.LU R15, [R1+0x18c] ;  /* 0x00018c00010f7983 */ /* 0x000ea20000300800 */
[----:B------:R-:W-:-:S03]  /*cde0*/  IMAD R24, R24, UR12, RZ ;  /* 0x0000000c18187c24 */ /* 0x000fc6000f8e02ff */
[----:B------:R-:W2:Y:S04]  /*cdf0*/  LDL.LU R13, [R1+0x188] ;  /* 0x00018800010d7983 */ /* 0x000ea80000300800 */
[----:B------:R-:W-:Y:S04]  /*ce00*/  STL [R1+0x3044], R24 ;  /* 0x0030441801007387 */ /* 0x000fe80000100800 */
[----:B------:R-:W2:Y:S04]  /*ce10*/  LDL.LU R12, [R1+0x184] ;  /* 0x00018400010c7983 */ /* 0x000ea80000300800 */
[----:B------:R-:W2:Y:S04]  /*ce20*/  LDL.LU R11, [R1+0x180] ;  /* 0x00018000010b7983 */ /* 0x000ea80000300800 */
[----:B------:R-:W2:Y:S04]  /*ce30*/  LDL.LU R10, [R1+0x17c] ;  /* 0x00017c00010a7983 */ /* 0x000ea80000300800 */
[----:B------:R-:W2:Y:S01]  /*ce40*/  LDL.LU R9, [R1+0x178] ;  /* 0x0001780001097983 */ /* 0x000ea20000300800 */
[----:B---3--:R-:W-:-:S02]  /*ce50*/  IMAD R21, R20, UR12, RZ ;  /* 0x0000000c14157c24 */ /* 0x008fc4000f8e02ff */
[----:B------:R-:W-:Y:S02]  /*ce60*/  IMAD R20, R8, UR12, RZ ;  /* 0x0000000c08147c24 */ /* 0x000fe4000f8e02ff */
[----:B------:R-:W3:Y:S01]  /*ce70*/  LDL.LU R8, [R1+0x174] ;  /* 0x0001740001087983 */ /* 0x000ee20000300800 */
[----:B----4-:R-:W-:-:S03]  /*ce80*/  IMAD R19, R19, UR12, RZ ;  /* 0x0000000c13137c24 */ /* 0x010fc6000f8e02ff */
[----:B------:R-:W-:Y:S04]  /*ce90*/  STL [R1+0x94], R21 ;  /* 0x0000941501007387 */ /* 0x000fe80000100800 */
[----:B------:R0:W-:Y:S02]  /*cea0*/  STL [R1+0xa0], R20 ;  /* 0x0000a01401007387 */ /* 0x0001e40000100800 */
[----:B0-----:R-:W-:Y:S02]  /*ceb0*/  IMAD R20, R7, UR12, RZ ;  /* 0x0000000c07147c24 */ /* 0x001fe4000f8e02ff */
[----:B------:R-:W4:Y:S04]  /*cec0*/  LDL.LU R7, [R1+0x170] ;  /* 0x0001700001077983 */ /* 0x000f280000300800 */
[----:B------:R0:W-:Y:S04]  /*ced0*/  STL [R1+0xac], R19 ;  /* 0x0000ac1301007387 */ /* 0x0001e80000100800 */
[----:B------:R1:W-:Y:S01]  /*cee0*/  STL [R1+0xc0], R20 ;  /* 0x0000c01401007387 */ /* 0x0003e20000100800 */
[----:B0-----:R-:W-:-:S03]  /*cef0*/  IMAD R19, R6, UR12, RZ ;  /* 0x0000000c06137c24 */ /* 0x001fc6000f8e02ff */
[----:B------:R-:W4:Y:S01]  /*cf00*/  LDL.LU R6, [R1+0x16c] ;  /* 0x00016c0001067983 */ /* 0x000f220000300800 */
[----:B-1----:R-:W-:-:S03]  /*cf10*/  IMAD R20, R5, UR12, RZ ;  /* 0x0000000c05147c24 */ /* 0x002fc6000f8e02ff */
[----:B------:R0:W-:Y:S04]  /*cf20*/  STL [R1+0xd4], R19 ;  /* 0x0000d41301007387 */ /* 0x0001e80000100800 */
[----:B------:R-:W4:Y:S01]  /*cf30*/  LDL.LU R5, [R1+0x168] ;  /* 0x0001680001057983 */ /* 0x000f220000300800 */
[----:B0-----:R-:W-:-:S03]  /*cf40*/  IMAD R19, R4, UR12, RZ ;  /* 0x0000000c04137c24 */ /* 0x001fc6000f8e02ff */
[----:B------:R0:W-:Y:S04]  /*cf50*/  STL [R1+0xdc], R20 ;  /* 0x0000dc1401007387 */ /* 0x0001e80000100800 */
[----:B------:R-:W4:Y:S04]  /*cf60*/  LDL.LU R4, [R1+0x164] ;  /* 0x0001640001047983 */ /* 0x000f280000300800 */
[----:B------:R1:W-:Y:S01]  /*cf70*/  STL [R1+0xe8], R19 ;  /* 0x0000e81301007387 */ /* 0x0003e20000100800 */
[----:B0-----:R-:W-:-:S03]  /*cf80*/  IMAD R20, R28, UR12, RZ ;  /* 0x0000000c1c147c24 */ /* 0x001fc6000f8e02ff */
[----:B------:R-:W4:Y:S01]  /*cf90*/  LDL.LU R28, [R1+0x160] ;  /* 0x00016000011c7983 */ /* 0x000f220000300800 */
[----:B-1----:R-:W-:Y:S02]  /*cfa0*/  IMAD R19, R18, UR12, RZ ;  /* 0x0000000c12137c24 */ /* 0x002fe4000f8e02ff */
[----:B------:R-:W-:Y:S01]  /*cfb0*/  IMAD R18, R3, UR12, RZ ;  /* 0x0000000c03127c24 */ /* 0x000fe2000f8e02ff */
[----:B------:R-:W-:Y:S04]  /*cfc0*/  STL [R1+0xfc], R20 ;  /* 0x0000fc1401007387 */ /* 0x000fe80000100800 */
[----:B------:R-:W4:Y:S04]  /*cfd0*/  LDL.LU R3, [R1+0x15c] ;  /* 0x00015c0001037983 */ /* 0x000f280000300800 */
[----:B------:R-:W-:Y:S04]  /*cfe0*/  STL [R1+0x11c], R19 ;  /* 0x00011c1301007387 */ /* 0x000fe80000100800 */
[----:B------:R0:W-:Y:S01]  /*cff0*/  STL [R1+0x124], R18 ;  /* 0x0001241201007387 */ /* 0x0001e20000100800 */
[----:B--2---:R-:W-:-:S02]  /*d000*/  IMAD R17, R17, UR12, RZ ;  /* 0x0000000c11117c24 */ /* 0x004fc4000f8e02ff */
[----:B0-----:R-:W-:Y:S02]  /*d010*/  IMAD R18, R14, UR12, RZ ;  /* 0x0000000c0e127c24 */ /* 0x001fe4000f8e02ff */
[----:B------:R-:W2:Y:S04]  /*d020*/  LDL.LU R14, [R1+0x158] ;  /* 0x00015800010e7983 */ /* 0x000ea80000300800 */
[----:B------:R0:W-:Y:S01]  /*d030*/  STL [R1+0x12c], R17 ;  /* 0x00012c1101007387 */ /* 0x0001e20000100800 */
[----:B------:R-:W-:-:S03]  /*d040*/  IMAD R15, R15, UR12, RZ ;  /* 0x0000000c0f0f7c24 */ /* 0x000fc6000f8e02ff */
[----:B------:R-:W-:Y:S01]  /*d050*/  STL [R1+0x194], R18 ;  /* 0x0001941201007387 */ /* 0x000fe20000100800 */
[----:B0-----:R-:W-:Y:S02]  /*d060*/  IMAD R17, R16, UR12, RZ ;  /* 0x0000000c10117c24 */ /* 0x001fe4000f8e02ff */
[----:B------:R-:W-:-:S03]  /*d070*/  IMAD R16, R13, UR12, RZ ;  /* 0x0000000c0d107c24 */ /* 0x000fc6000f8e02ff */
[----:B------:R-:W-:Y:S04]  /*d080*/  STL [R1+0x190], R17 ;  /* 0x0001901101007387 */ /* 0x000fe80000100800 */
[----:B------:R-:W2:Y:S01]  /*d090*/  LDL.LU R13, [R1+0x154] ;  /* 0x00015400010d7983 */ /* 0x000ea20000300800 */
[----:B------:R-:W-:-:S03]  /*d0a0*/  IMAD R11, R11, UR12, RZ ;  /* 0x0000000c0b0b7c24 */ /* 0x000fc6000f8e02ff */
[----:B------:R0:W-:Y:S01]  /*d0b0*/  STL [R1+0x18c], R15 ;  /* 0x00018c0f01007387 */ /* 0x0001e20000100800 */
[----:B------:R-:W-:-:S03]  /*d0c0*/  IMAD R10, R10, UR12, RZ ;  /* 0x0000000c0a0a7c24 */ /* 0x000fc6000f8e02ff */
[----:B------:R-:W-:Y:S01]  /*d0d0*/  STL [R1+0x188], R16 ;  /* 0x0001881001007387 */ /* 0x000fe20000100800 */
[----:B0-----:R-:W-:-:S03]  /*d0e0*/  IMAD R15, R12, UR12, RZ ;  /* 0x0000000c0c0f7c24 */ /* 0x001fc6000f8e02ff */
[----:B------:R-:W2:Y:S04]  /*d0f0*/  LDL.LU R12, [R1+0x150] ;  /* 0x00015000010c7983 */ /* 0x000ea80000300800 */
[----:B------:R-:W-:Y:S04]  /*d100*/  STL [R1+0x184], R15 ;  /* 0x0001840f01007387 */ /* 0x000fe80000100800 */
[----:B------:R0:W-:Y:S04]  /*d110*/  STL [R1+0x180], R11 ;  /* 0x0001800b01007387 */ /* 0x0001e80000100800 */
[----:B------:R-:W2:Y:S01]  /*d120*/  LDL.LU R21, [R1+0x14c] ;  /* 0x00014c0001157983 */ /* 0x000ea20000300800 */
[----:B------:R-:W-:-:S03]  /*d130*/  IMAD R9, R9, UR12, RZ ;  /* 0x0000000c09097c24 */ /* 0x000fc6000f8e02ff */
[----:B0-----:R-:W2:Y:S04]  /*d140*/  LDL.LU R11, [R1+0x148] ;  /* 0x00014800010b7983 */ /* 0x001ea80000300800 */
[----:B------:R0:W-:Y:S04]  /*d150*/  STL [R1+0x17c], R10 ;  /* 0x00017c0a01007387 */ /* 0x0001e80000100800 */
[----:B------:R-:W2:Y:S04]  /*d160*/  LDL.LU R20, [R1+0x144] ;  /* 0x0001440001147983 */ /* 0x000ea80000300800 */
[----:B0-----:R-:W2:Y:S04]  /*d170*/  LDL.LU R10, [R1+0x140] ;  /* 0x00014000010a7983 */ /* 0x001ea80000300800 */
[----:B------:R3:W-:Y:S04]  /*d180*/  STL [R1+0x178], R9 ;  /* 0x0001780901007387 */ /* 0x0007e80000100800 */
[----:B------:R-:W2:Y:S01]  /*d190*/  LDL.LU R19, [R1+0x13c] ;  /* 0x00013c0001137983 */ /* 0x000ea20000300800 */
[----:B---3--:R-:W-:-:S03]  /*d1a0*/  IMAD R9, R8, UR12, RZ ;  /* 0x0000000c08097c24 */ /* 0x008fc6000f8e02ff */
[----:B------:R-:W3:Y:S04]  /*d1b0*/  LDL.LU R8, [R1+0x138] ;  /* 0x0001380001087983 */ /* 0x000ee80000300800 */
[----:B------:R0:W-:Y:S01]  /*d1c0*/  STL [R1+0x174], R9 ;  /* 0x0001740901007387 */ /* 0x0001e20000100800 */
[----:B----4-:R-:W-:-:S03]  /*d1d0*/  IMAD R15, R7, UR12, RZ ;  /* 0x0000000c070f7c24 */ /* 0x010fc6000f8e02ff */
[----:B------:R-:W4:Y:S04]  /*d1e0*/  LDL.LU R7, [R1+0x134] ;  /* 0x0001340001077983 */ /* 0x000f280000300800 */
[----:B------:R-:W-:Y:S04]  /*d1f0*/  STL [R1+0x170], R15 ;  /* 0x0001700f01007387 */ /* 0x000fe80000100800 */
[----:B------:R-:W4:Y:S01]  /*d200*/  LDL.LU R18, [R1+0x130] ;  /* 0x0001300001127983 */ /* 0x000f220000300800 */
[----:B0-----:R-:W-:-:S03]  /*d210*/  IMAD R9, R6, UR12, RZ ;  /* 0x0000000c06097c24 */ /* 0x001fc6000f8e02ff */
[----:B------:R-:W4:Y:S04]  /*d220*/  LDL.LU R6, [R1+0x128] ;  /* 0x0001280001067983 */ /* 0x000f280000300800 */
[----:B------:R0:W-:Y:S02]  /*d230*/  STL [R1+0x16c], R9 ;  /* 0x00016c0901007387 */ /* 0x0001e40000100800 */
[----:B0-----:R-:W-:Y:S02]  /*d240*/  IMAD R9, R5, UR12, RZ ;  /* 0x0000000c05097c24 */ /* 0x001fe4000f8e02ff */
[----:B------:R-:W-:Y:S02]  /*d250*/  IMAD R5, R4, UR12, RZ ;  /* 0x0000000c04057c24 */ /* 0x000fe4000f8e02ff */
[----:B------:R-:W4:Y:S04]  /*d260*/  LDL.LU R4, [R1+0x118] ;  /* 0x0001180001047983 */ /* 0x000f280000300800 */
[----:B------:R0:W-:Y:S04]  /*d270*/  STL [R1+0x168], R9 ;  /* 0x0001680901007387 */ /* 0x0001e80000100800 */
[----:B------:R1:W-:Y:S01]  /*d280*/  STL [R1+0x164], R5 ;  /* 0x0001640501007387 */ /* 0x0003e20000100800 */
[----:B0-----:R-:W-:-:S03]  /*d290*/  IMAD R9, R28, UR12, RZ ;  /* 0x0000000c1c097c24 */ /* 0x001fc6000f8e02ff */
[----:B-1----:R-:W4:Y:S01]  /*d2a0*/  LDL.LU R5, [R1+0x110] ;  /* 0x0001100001057983 */ /* 0x002f220000300800 */
[----:B------:R-:W-:-:S03]  /*d2b0*/  IMAD R15, R3, UR12, RZ ;  /* 0x0000000c030f7c24 */ /* 0x000fc6000f8e02ff */
[----:B------:R-:W4:Y:S04]  /*d2c0*/  LDL.LU R28, [R1+0x108] ;  /* 0x00010800011c7983 */ /* 0x000f280000300800 */
[----:B------:R0:W-:Y:S04]  /*d2d0*/  STL [R1+0x160], R9 ;  /* 0x0001600901007387 */ /* 0x0001e80000100800 */
[----:B------:R-:W4:Y:S04]  /*d2e0*/  LDL.LU R3, [R1+0xf8] ;  /* 0x0000f80001037983 */ /* 0x000f280000300800 */
[----:B0-----:R-:W4:Y:S04]  /*d2f0*/  LDL.LU R9, [R1+0x114] ;  /* 0x0001140001097983 */ /* 0x001f280000300800 */
[----:B------:R0:W-:Y:S04]  /*d300*/  STL [R1+0x15c], R15 ;  /* 0x00015c0f01007387 */ /* 0x0001e80000100800 */
[----:B------:R-:W4:Y:S04]  /*d310*/  LDL.LU R17, [R1+0x10c] ;  /* 0x00010c0001117983 */ /* 0x000f280000300800 */
[----:B------:R-:W4:Y:S01]  /*d320*/  LDL.LU R16, [R1+0x104] ;  /* 0x0001040001107983 */ /* 0x000f220000300800 */
[----:B--2---:R-:W-:-:S05]  /*d330*/  IMAD R14, R14, UR12, RZ ;  /* 0x0000000c0e0e7c24 */ /* 0x004fca000f8e02ff */
[----:B------:R1:W-:Y:S04]  /*d340*/  STL [R1+0x158], R14 ;  /* 0x0001580e01007387 */ /* 0x0003e80000100800 */
[----:B0-----:R-:W2:Y:S04]  /*d350*/  LDL.LU R15, [R1+0x100] ;  /* 0x00010000010f7983 */ /* 0x001ea80000300800 */
[----:B-1----:R-:W2:Y:S01]  /*d360*/  LDL.LU R14, [R1+0xf4] ;  /* 0x0000f400010e7983 */ /* 0x002ea20000300800 */
[----:B------:R-:W-:-:S03]  /*d370*/  IMAD R22, R13, UR12, RZ ;  /* 0x0000000c0d167c24 */ /* 0x000fc6000f8e02ff */
[----:B------:R-:W2:Y:S04]  /*d380*/  LDL.LU R13, [R1+0xf0] ;  /* 0x0000f000010d7983 */ /* 0x000ea80000300800 */
[----:B------:R0:W-:Y:S01]  /*d390*/  STL [R1+0x154], R22 ;  /* 0x0001541601007387 */ /* 0x0001e20000100800 */
[----:B------:R-:W-:-:S03]  /*d3a0*/  IMAD R23, R12, UR12, RZ ;  /* 0x0000000c0c177c24 */ /* 0x000fc6000f8e02ff */
[----:B------:R-:W2:Y:S04]  /*d3b0*/  LDL.LU R12, [R1+0xec] ;  /* 0x0000ec00010c7983 */ /* 0x000ea80000300800 */
[----:B------:R-:W-:Y:S01]  /*d3c0*/  STL [R1+0x150], R23 ;  /* 0x0001501701007387 */ /* 0x000fe20000100800 */
[----:B0-----:R-:W-:Y:S02]  /*d3d0*/  IMAD R22, R21, UR12, RZ ;  /* 0x0000000c15167c24 */ /* 0x001fe4000f8e02ff */
[----:B------:R-:W-:Y:S02]  /*d3e0*/  IMAD R21, R11, UR12, RZ ;  /* 0x0000000c0b157c24 */ /* 0x000fe4000f8e02ff */
[----:B------:R-:W2:Y:S04]  /*d3f0*/  LDL.LU R11, [R1+0xe4] ;  /* 0x0000e400010b7983 */ /* 0x000ea80000300800 */
[----:B------:R-:W-:Y:S01]  /*d400*/  STL [R1+0x14c], R22 ;  /* 0x00014c1601007387 */ /* 0x000fe20000100800 */
[----:B------:R-:W-:-:S03]  /*d410*/  IMAD R20, R20, UR12, RZ ;  /* 0x0000000c14147c24 */ /* 0x000fc6000f8e02ff */
[----:B------:R0:W-:Y:S02]  /*d420*/  STL [R1+0x148], R21 ;  /* 0x0001481501007387 */ /* 0x0001e40000100800 */
[----:B0-----:R-:W-:Y:S02]  /*d430*/  IMAD R21, R10, UR12, RZ ;  /* 0x0000000c0a157c24 */ /* 0x001fe4000f8e02ff */
[----:B------:R-:W2:Y:S04]  /*d440*/  LDL.LU R10, [R1+0xe0] ;  /* 0x0000e000010a7983 */ /* 0x000ea80000300800 */
[----:B------:R0:W-:Y:S04]  /*d450*/  STL [R1+0x144], R20 ;  /* 0x0001441401007387 */ /* 0x0001e80000100800 */
[----:B------:R-:W-:Y:S01]  /*d460*/  STL [R1+0x140], R21 ;  /* 0x0001401501007387 */ /* 0x000fe20000100800 */
[----:B0-----:R-:W-:-:S02]  /*d470*/  IMAD R20, R19, UR12, RZ ;  /* 0x0000000c13147c24 */ /* 0x001fc4000f8e02ff */
[----:B---3--:R-:W-:Y:S02]  /*d480*/  IMAD R19, R8, UR12, RZ ;  /* 0x0000000c08137c24 */ /* 0x008fe4000f8e02ff */
[----:B------:R-:W3:Y:S04]  /*d490*/  LDL.LU R8, [R1+0xd8] ;  /* 0x0000d80001087983 */ /* 0x000ee80000300800 */
[----:B------:R4:W-:Y:S04]  /*d4a0*/  STL [R1+0x13c], R20 ;  /* 0x00013c1401007387 */ /* 0x0009e80000100800 */
[----:B------:R0:W-:Y:S01]  /*d4b0*/  STL [R1+0x138], R19 ;  /* 0x0001381301007387 */ /* 0x0001e20000100800 */
[----:B----4-:R-:W-:-:S03]  /*d4c0*/  IMAD R20, R7, UR12, RZ ;  /* 0x0000000c07147c24 */ /* 0x010fc6000f8e02ff */
[----:B------:R-:W4:Y:S01]  /*d4d0*/  LDL.LU R7, [R1+0xd0] ;  /* 0x0000d00001077983 */ /* 0x000f220000300800 */
[----:B0-----:R-:W-:-:S03]  /*d4e0*/  IMAD R19, R18, UR12, RZ ;  /* 0x0000000c12137c24 */ /* 0x001fc6000f8e02ff */
[----:B------:R-:W-:Y:S01]  /*d4f0*/  STL [R1+0x134], R20 ;  /* 0x0001341401007387 */ /* 0x000fe20000100800 */
[----:B------:R-:W-:-:S03]  /*d500*/  IMAD R18, R6, UR12, RZ ;  /* 0x0000000c06127c24 */ /* 0x000fc6000f8e02ff */
[----:B------:R-:W2:Y:S04]  /*d510*/  LDL.LU R6, [R1+0xcc] ;  /* 0x0000cc0001067983 */ /* 0x000ea80000300800 */
[----:B------:R0:W-:Y:S04]  /*d520*/  STL [R1+0x130], R19 ;  /* 0x0001301301007387 */ /* 0x0001e80000100800 */
[----:B------:R1:W-:Y:S01]  /*d530*/  STL [R1+0x128], R18 ;  /* 0x0001281201007387 */ /* 0x0003e20000100800 */
[----:B0-----:R-:W-:-:S03]  /*d540*/  IMAD R19, R0, UR12, RZ ;  /* 0x0000000c00137c24 */ /* 0x001fc6000f8e02ff */
[----:B------:R-:W2:Y:S01]  /*d550*/  LDL.LU R0, [R1+0x3048] ;  /* 0x0030480001007983 */ /* 0x000ea20000300800 */
[----:B-1----:R-:W-:-:S03]  /*d560*/  IMAD R18, R4, UR12, RZ ;  /* 0x0000000c04127c24 */ /* 0x002fc6000f8e02ff */
[----:B------:R-:W3:Y:S04]  /*d570*/  LDL.LU R4, [R1+0xc8] ;  /* 0x0000c80001047983 */ /* 0x000ee80000300800 */
[----:B------:R-:W-:Y:S04]  /*d580*/  STL [R1+0x120], R19 ;  /* 0x0001201301007387 */ /* 0x000fe80000100800 */
[----:B------:R0:W-:Y:S02]  /*d590*/  STL [R1+0x118], R18 ;  /* 0x0001181201007387 */ /* 0x0001e40000100800 */
[----:B0-----:R-:W-:-:S02]  /*d5a0*/  IMAD R18, R28, UR12, RZ ;  /* 0x0000000c1c127c24 */ /* 0x001fc4000f8e02ff */
[----:B------:R-:W3:Y:S01]  /*d5b0*/  LDL.LU R28, [R1+0xc4] ;  /* 0x0000c400011c7983 */ /* 0x000ee20000300800 */
[----:B------:R-:W-:-:S05]  /*d5c0*/  IMAD R5, R5, UR12, RZ ;  /* 0x0000000c05057c24 */ /* 0x000fca000f8e02ff */
[----:B------:R0:W-:Y:S04]  /*d5d0*/  STL [R1+0x110], R5 ;  /* 0x0001100501007387 */ /* 0x0001e80000100800 */
[----:B------:R2:W-:Y:S01]  /*d5e0*/  STL [R1+0x108], R18 ;  /* 0x0001081201007387 */ /* 0x0005e20000100800 */
[----:B0-----:R-:W-:-:S03]  /*d5f0*/  IMAD R5, R3, UR12, RZ ;  /* 0x0000000c03057c24 */ /* 0x001fc6000f8e02ff */
[----:B------:R-:W3:Y:S04]  /*d600*/  LDL.LU R3, [R1+0xbc] ;  /* 0x0000bc0001037983 */ /* 0x000ee80000300800 */
[----:B------:R0:W-:Y:S01]  /*d610*/  STL [R1+0xf8], R5 ;  /* 0x0000f80501007387 */ /* 0x0001e20000100800 */
[-C--:B--2---:R-:W-:Y:S02]  /*d620*/  LEA R18, P2, R9, R0.reuse, 0x1 ;  /* 0x0000000009127211 */ /* 0x084fe400078408ff */
[----:B0-----:R-:W-:-:S03]  /*d630*/  LEA R5, P3, R17, R0, 0x1 ;  /* 0x0000000011057211 */ /* 0x001fc600078608ff */
[----:B------:R-:W-:Y:S04]  /*d640*/  STL [R1+0x2fb8], R18 ;  /* 0x002fb81201007387 */ /* 0x000fe80000100800 */
[----:B------:R0:W-:Y:S01]  /*d650*/  STL [R1+0x2fa0], R5 ;  /* 0x002fa00501007387 */ /* 0x0001e20000100800 */
[----:B------:R-:W-:-:S03]  /*d660*/  LEA R19, P4, R16, R0, 0x1 ;  /* 0x0000000010137211 */ /* 0x000fc600078808ff */
[----:B0-----:R-:W2:Y:S01]  /*d670*/  LDL.LU R5, [R1+0xb8] ;  /* 0x0000b80001057983 */ /* 0x001ea20000300800 */
[----:B------:R-:W-:-:S03]  /*d680*/  LEA R18, P5, R15, R0, 0x1 ;  /* 0x000000000f127211 */ /* 0x000fc600078a08ff */
[----:B------:R0:W-:Y:S04]  /*d690*/  STL [R1+0x2fa4], R19 ;  /* 0x002fa41301007387 */ /* 0x0001e80000100800 */
[----:B------:R1:W-:Y:S04]  /*d6a0*/  STL [R1+0x2fa8], R18 ;  /* 0x002fa81201007387 */ /* 0x0003e80000100800 */
[----:B------:R-:W2:Y:S01]  /*d6b0*/  LDL.LU R20, [R1+0xb4] ;  /* 0x0000b40001147983 */ /* 0x000ea20000300800 */
[-C--:B0-----:R-:W-:Y:S02]  /*d6c0*/  LEA R19, P6, R14, R0.reuse, 0x1 ;  /* 0x000000000e137211 */ /* 0x081fe400078c08ff */
[----:B-1----:R-:W-:-:S03]  /*d6d0*/  LEA R18, P0, R13, R0, 0x1 ;  /* 0x000000000d127211 */ /* 0x002fc600078008ff */
[----:B------:R0:W-:Y:S04]  /*d6e0*/  STL [R1+0x2fac], R19 ;  /* 0x002fac1301007387 */ /* 0x0001e80000100800 */
[----:B------:R1:W-:Y:S01]  /*d6f0*/  STL [R1+0x2fb0], R18 ;  /* 0x002fb01201007387 */ /* 0x0003e20000100800 */
[----:B0-----:R-:W-:Y:S02]  /*d700*/  LEA R19, P1, R12, R0, 0x1 ;  /* 0x000000000c137211 */ /* 0x001fe400078208ff */
[----:B-1----:R-:W-:Y:S02]  /*d710*/  LEA.HI.X.SX32 R18, R9, R2, 0x1, P2 ;  /* 0x0000000209127211 */ /* 0x002fe400010f0eff */
[----:B------:R-:W2:Y:S04]  /*d720*/  LDL.LU R9, [R1+0xb0] ;  /* 0x0000b00001097983 */ /* 0x000ea80000300800 */
[----:B------:R0:W-:Y:S04]  /*d730*/  STL [R1+0x2fb4], R19 ;  /* 0x002fb41301007387 */ /* 0x0001e80000100800 */
[----:B------:R1:W-:Y:S04]  /*d740*/  STL [R1+0x2f9c], R18 ;  /* 0x002f9c1201007387 */ /* 0x0003e80000100800 */
[----:B0-----:R-:W2:Y:S01]  /*d750*/  LDL.LU R19, [R1+0xa8] ;  /* 0x0000a80001137983 */ /* 0x001ea20000300800 */
[----:B------:R-:W-:-:S02]  /*d760*/  LEA R21, P2, R11, R0, 0x1 ;  /* 0x000000000b157211 */ /* 0x000fc400078408ff */
[----:B-1----:R-:W-:-:S03]  /*d770*/  LEA.HI.X.SX32 R18, R17, R2, 0x1, P3 ;  /* 0x0000000211127211 */ /* 0x002fc600018f0eff */
[----:B------:R-:W-:Y:S04]  /*d780*/  STL [R1+0x2f98], R21 ;  /* 0x002f981501007387 */ /* 0x000fe80000100800 */
[----:B------:R0:W-:Y:S04]  /*d790*/  STL [R1+0x2f90], R18 ;  /* 0x002f901201007387 */ /* 0x0001e80000100800 */
[----:B0-----:R-:W2:Y:S01]  /*d7a0*/  LDL.LU R18, [R1+0xa4] ;  /* 0x0000a40001127983 */ /* 0x001ea20000300800 */
[----:B------:R-:W-:Y:S02]  /*d7b0*/  LEA R17, P3, R10, R0, 0x1 ;  /* 0x000000000a117211 */ /* 0x000fe400078608ff */
[----:B------:R-:W-:-:S03]  /*d7c0*/  LEA.HI.X.SX32 R16, R16, R2, 0x1, P4 ;  /* 0x0000000210107211 */ /* 0x000fc600020f0eff */
[----:B------:R3:W-:Y:S04]  /*d7d0*/  STL [R1+0x2f94], R17 ;  /* 0x002f941101007387 */ /* 0x0007e80000100800 */
[----:B------:R0:W-:Y:S01]  /*d7e0*/  STL [R1+0x2f88], R16 ;  /* 0x002f881001007387 */ /* 0x0001e20000100800 */
[----:B---3--:R-:W-:-:S05]  /*d7f0*/  LEA R17, P4, R8, R0, 0x1 ;  /* 0x0000000008117211 */ /* 0x008fca00078808ff */
[----:B------:R1:W-:Y:S01]  /*d800*/  STL [R1+0x2f8c], R17 ;  /* 0x002f8c1101007387 */ /* 0x0003e20000100800 */
[----:B0-----:R-:W-:Y:S02]  /*d810*/  LEA.HI.X.SX32 R16, R15, R2, 0x1, P5 ;  /* 0x000000020f107211 */ /* 0x001fe400028f0eff */
[----:B----4-:R-:W-:Y:S01]  /*d820*/  LEA R15, P5, R7, R0, 0x1 ;  /* 0x00000000070f7211 */ /* 0x010fe200078a08ff */
[----:B-1----:R-:W3:Y:S04]  /*d830*/  LDL.LU R17, [R1+0x9c] ;  /* 0x00009c0001117983 */ /* 0x002ee80000300800 */
[----:B------:R0:W-:Y:S04]  /*d840*/  STL [R1+0x2f80], R16 ;  /* 0x002f801001007387 */ /* 0x0001e80000100800 */
[----:B------:R1:W-:Y:S04]  /*d850*/  STL [R1+0x2f84], R15 ;  /* 0x002f840f01007387 */ /* 0x0003e80000100800 */
[----:B0-----:R-:W4:Y:S01]  /*d860*/  LDL.LU R16, [R1+0x98] ;  /* 0x0000980001107983 */ /* 0x001f220000300800 */
[----:B------:R-:W-:-:S02]  /*d870*/  LEA.HI.X.SX32 R14, R14, R2, 0x1, P6 ;  /* 0x000000020e0e7211 */ /* 0x000fc400030f0eff */
[----:B-1----:R-:W-:-:S03]  /*d880*/  LEA R15, P6, R6, R0, 0x1 ;  /* 0x00000000060f7211 */ /* 0x002fc600078c08ff */
[----:B------:R0:W-:Y:S04]  /*d890*/  STL [R1+0x2f78], R14 ;  /* 0x002f780e01007387 */ /* 0x0001e80000100800 */
[----:B------:R1:W-:Y:S01]  /*d8a0*/  STL [R1+0x2f7c], R15 ;  /* 0x002f7c0f01007387 */ /* 0x0003e20000100800 */
[----:B0-----:R-:W-:-:S03]  /*d8b0*/  LEA.HI.X.SX32 R14, R13, R2, 0x1, P0 ;  /* 0x000000020d0e7211 */ /* 0x001fc600000f0eff */
[----:B-1----:R-:W4:Y:S01]  /*d8c0*/  LDL.LU R15, [R1+0x90] ;  /* 0x00009000010f7983 */ /* 0x002f220000300800 */
[----:B------:R-:W-:Y:S02]  /*d8d0*/  LEA R13, P0, R4, R0, 0x1 ;  /* 0x00000000040d7211 */ /* 0x000fe400078008ff */
[----:B------:R-:W-:Y:S01]  /*d8e0*/  LEA.HI.X.SX32 R12, R12, R2, 0x1, P1 ;  /* 0x000000020c0c7211 */ /* 0x000fe200008f0eff */
[----:B------:R0:W-:Y:S04]  /*d8f0*/  STL [R1+0x2f70], R14 ;  /* 0x002f700e01007387 */ /* 0x0001e80000100800 */
[----:B------:R1:W-:Y:S04]  /*d900*/  STL [R1+0x2f74], R13 ;  /* 0x002f740d01007387 */ /* 0x0003e80000100800 */
[----:B0-----:R-:W4:Y:S01]  /*d910*/  LDL.LU R14, [R1+0x8c] ;  /* 0x00008c00010e7983 */ /* 0x001f220000300800 */
[----:B-1----:R-:W-:-:S03]  /*d920*/  LEA R13, P1, R28, R0, 0x1 ;  /* 0x000000001c0d7211 */ /* 0x002fc600078208ff */
[----:B------:R-:W-:Y:S04]  /*d930*/  STL [R1+0x2f68], R12 ;  /* 0x002f680c01007387 */ /* 0x000fe80000100800 */
[----:B------:R0:W-:Y:S04]  /*d940*/  STL [R1+0x2f6c], R13 ;  /* 0x002f6c0d01007387 */ /* 0x0001e80000100800 */
[----:B0-----:R-:W4:Y:S01]  /*d950*/  LDL.LU R13, [R1+0x88] ;  /* 0x00008800010d7983 */ /* 0x001f220000300800 */
[----:B------:R-:W-:Y:S02]  /*d960*/  LEA.HI.X.SX32 R12, R11, R2, 0x1, P2 ;  /* 0x000000020b0c7211 */ /* 0x000fe400010f0eff */
[----:B------:R-:W-:-:S03]  /*d970*/  LEA R11, P2, R3, R0, 0x1 ;  /* 0x00000000030b7211 */ /* 0x000fc600078408ff */
[----:B------:R0:W-:Y:S04]  /*d980*/  STL [R1+0x2f60], R12 ;  /* 0x002f600c01007387 */ /* 0x0001e80000100800 */
[----:B------:R1:W-:Y:S01]  /*d990*/  STL [R1+0x2f64], R11 ;  /* 0x002f640b01007387 */ /* 0x0003e20000100800 */
[----:B------:R-:W-:-:S03]  /*d9a0*/  LEA.HI.X.SX32 R10, R10, R2, 0x1, P3 ;  /* 0x000000020a0a7211 */ /* 0x000fc600018f0eff */
[----:B0-----:R-:W4:Y:S04]  /*d9b0*/  LDL.LU R12, [R1+0x84] ;  /* 0x00008400010c7983 */ /* 0x001f280000300800 */
[----:B------:R0:W-:Y:S04]  /*d9c0*/  STL [R1+0x2f58], R10 ;  /* 0x002f580a01007387 */ /* 0x0001e80000100800 */
[----:B-1----:R-:W4:Y:S01]  /*d9d0*/  LDL.LU R11, [R1+0x80] ;  /* 0x00008000010b7983 */ /* 0x002f220000300800 */
[-C--:B0-----:R-:W-:Y:S02]  /*d9e0*/  LEA.HI.X.SX32 R10, R8, R2.reuse, 0x1, P4 ;  /* 0x00000002080a7211 */ /* 0x081fe400020f0eff */
[----:B------:R-:W-:-:S02]  /*d9f0*/  LEA.HI.X.SX32 R7, R7, R2, 0x1, P5 ;  /* 0x0000000207077211 */ /* 0x000fc400028f0eff */
[----:B--2---:R-:W-:-:S05]  /*da00*/  LEA R21, P3, R5, R0, 0x1 ;  /* 0x0000000005157211 */ /* 0x004fca00078608ff */
[----:B------:R-:W-:Y:S04]  /*da10*/  STL [R1+0x2f5c], R21 ;  /* 0x002f5c1501007387 */ /* 0x000fe80000100800 */
[----:B------:R0:W-:Y:S04]  /*da20*/  STL [R1+0x2f50], R10 ;  /* 0x002f500a01007387 */ /* 0x0001e80000100800 */
[----:B0-----:R-:W2:Y:S01]  /*da30*/  LDL.LU R10, [R1+0x7c] ;  /* 0x00007c00010a7983 */ /* 0x001ea20000300800 */
[----:B------:R-:W-:-:S05]  /*da40*/  LEA R8, P4, R20, R0, 0x1 ;  /* 0x0000000014087211 */ /* 0x000fca00078808ff */
[----:B------:R0:W-:Y:S04]  /*da50*/  STL [R1+0x2f54], R8 ;  /* 0x002f540801007387 */ /* 0x0001e80000100800 */
[----:B------:R1:W-:Y:S04]  /*da60*/  STL [R1+0x2f48], R7 ;  /* 0x002f480701007387 */ /* 0x0003e80000100800 */
[----:B0-----:R-:W2:Y:S01]  /*da70*/  LDL.LU R8, [R1+0x78] ;  /* 0x0000780001087983 */ /* 0x001ea20000300800 */
[----:B------:R-:W-:Y:S02]  /*da80*/  LEA R21, P5, R9, R0, 0x1 ;  /* 0x0000000009157211 */ /* 0x000fe400078a08ff */
[----:B-1----:R-:W-:-:S03]  /*da90*/  LEA.HI.X.SX32 R7, R6, R2, 0x1, P6 ;  /* 0x0000000206077211 */ /* 0x002fc600030f0eff */
[----:B------:R0:W-:Y:S04]  /*daa0*/  STL [R1+0x2f4c], R21 ;  /* 0x002f4c1501007387 */ /* 0x0001e80000100800 */
[----:B------:R-:W2:Y:S01]  /*dab0*/  LDL.LU R6, [R1+0x74] ;  /* 0x0000740001067983 */ /* 0x000ea20000300800 */
[----:B0-----:R-:W-:-:S03]  /*dac0*/  LEA R21, P6, R19, R0, 0x1 ;  /* 0x0000000013157211 */ /* 0x001fc600078c08ff */
[----:B------:R0:W-:Y:S04]  /*dad0*/  STL [R1+0x2f40], R7 ;  /* 0x002f400701007387 */ /* 0x0001e80000100800 */
[----:B------:R1:W-:Y:S01]  /*dae0*/  STL [R1+0x2f44], R21 ;  /* 0x002f441501007387 */ /* 0x0003e20000100800 */
[----:B0-----:R-:W-:-:S03]  /*daf0*/  LEA.HI.X.SX32 R7, R4, R2, 0x1, P0 ;  /* 0x0000000204077211 */ /* 0x001fc600000f0eff */
[----:B------:R-:W2:Y:S01]  /*db00*/  LDL.LU R4, [R1+0x70] ;  /* 0x0000700001047983 */ /* 0x000ea20000300800 */
[----:B-1----:R-:W-:-:S03]  /*db10*/  LEA R21, P0, R18, R0, 0x1 ;  /* 0x0000000012157211 */ /* 0x002fc600078008ff */
[----:B------:R0:W-:Y:S04]  /*db20*/  STL [R1+0x2f38], R7 ;  /* 0x002f380701007387 */ /* 0x0001e80000100800 */
[----:B------:R-:W-:Y:S01]  /*db30*/  STL [R1+0x2f3c], R21 ;  /* 0x002f3c1501007387 */ /* 0x000fe20000100800 */
[----:B0-----:R-:W-:-:S03]  /*db40*/  LEA.HI.X.SX32 R7, R28, R2, 0x1, P1 ;  /* 0x000000021c077211 */ /* 0x001fc600008f0eff */
[----:B------:R-:W2:Y:S04]  /*db50*/  LDL.LU R28, [R1+0x6c] ;  /* 0x00006c00011c7983 */ /* 0x000ea80000300800 */
[----:B------:R0:W-:Y:S02]  /*db60*/  STL [R1+0x2f30], R7 ;  /* 0x002f300701007387 */ /* 0x0001e40000100800 */
[----:B0-----:R-:W-:Y:S02]  /*db70*/  LEA.HI.X.SX32 R7, R3, R2, 0x1, P2 ;  /* 0x0000000203077211 */ /* 0x001fe400010f0eff */
[----:B------:R-:W2:Y:S01]  /*db80*/  LDL.LU R3, [R1+0x68] ;  /* 0x0000680001037983 */ /* 0x000ea20000300800 */
[----:B---3--:R-:W-:-:S05]  /*db90*/  LEA R21, P1, R17, R0, 0x1 ;  /* 0x0000000011157211 */ /* 0x008fca00078208ff */
[----:B------:R4:W-:Y:S04]  /*dba0*/  STL [R1+0x2f34], R21 ;  /* 0x002f341501007387 */ /* 0x0009e80000100800 */
[----:B------:R0:W-:Y:S01]  /*dbb0*/  STL [R1+0x2f28], R7 ;  /* 0x002f280701007387 */ /* 0x0001e20000100800 */
[----:B----4-:R-:W-:Y:S02]  /*dbc0*/  LEA R21, P2, R16, R0, 0x1 ;  /* 0x0000000010157211 */ /* 0x010fe400078408ff */
[----:B0-----:R-:W-:Y:S02]  /*dbd0*/  LEA.HI.X.SX32 R7, R5, R2, 0x1, P3 ;  /* 0x0000000205077211 */ /* 0x001fe400018f0eff */
[----:B------:R-:W3:Y:S04]  /*dbe0*/  LDL.LU R5, [R1+0x64] ;  /* 0x0000640001057983 */ /* 0x000ee80000300800 */
[----:B------:R-:W-:Y:S04]  /*dbf0*/  STL [R1+0x2f2c], R21 ;  /* 0x002f2c1501007387 */ /* 0x000fe80000100800 */
[----:B------:R0:W-:Y:S04]  /*dc00*/  STL [R1+0x2f20], R7 ;  /* 0x002f200701007387 */ /* 0x0001e80000100800 */
[----:B0-----:R-:W4:Y:S01]  /*dc10*/  LDL.LU R7, [R1+0x60] ;  /* 0x0000600001077983 */ /* 0x001f220000300800 */
[----:B------:R-:W-:-:S02]  /*dc20*/  LEA R21, P3, R15, R0, 0x1 ;  /* 0x000000000f157211 */ /* 0x000fc400078608ff */
[-C--:B------:R-:W-:Y:S02]  /*dc30*/  LEA.HI.X.SX32 R22, R20, R2.reuse, 0x1, P4 ;  /* 0x0000000214167211 */ /* 0x080fe400020f0eff */
[----:B------:R-:W-:Y:S01]  /*dc40*/  LEA.HI.X.SX32 R20, R9, R2, 0x1, P5 ;  /* 0x0000000209147211 */ /* 0x000fe200028f0eff */
[----:B------:R0:W-:Y:S04]  /*dc50*/  STL [R1+0x2f24], R21 ;  /* 0x002f241501007387 */ /* 0x0001e80000100800 */
[----:B------:R-:W-:Y:S04]  /*dc60*/  STL [R1+0x2f18], R22 ;  /* 0x002f181601007387 */ /* 0x000fe80000100800 */
[----:B------:R-:W4:Y:S01]  /*dc70*/  LDL.LU R9, [R1+0x5c] ;  /* 0x00005c0001097983 */ /* 0x000f220000300800 */
[----:B0-----:R-:W-:-:S05]  /*dc80*/  LEA R21, P4, R14, R0, 0x1 ;  /* 0x000000000e157211 */ /* 0x001fca00078808ff */
[----:B------:R0:W-:Y:S04]  /*dc90*/  STL [R1+0x2f1c], R21 ;  /* 0x002f1c1501007387 */ /* 0x0001e80000100800 */
[----:B------:R1:W-:Y:S01]  /*dca0*/  STL [R1+0x2f10], R20 ;  /* 0x002f101401007387 */ /* 0x0003e20000100800 */
[----:B0-----:R-:W-:-:S05]  /*dcb0*/  LEA R21, P5, R13, R0, 0x1 ;  /* 0x000000000d157211 */ /* 0x001fca00078a08ff */
[----:B------:R-:W-:Y:S04]  /*dcc0*/  STL [R1+0x2f14], R21 ;  /* 0x002f141501007387 */ /* 0x000fe80000100800 */
[----:B------:R-:W4:Y:S01]  /*dcd0*/  LDL.LU R23, [R1+0x58] ;  /* 0x0000580001177983 */ /* 0x000f220000300800 */
[----:B------:R-:W-:Y:S02]  /*dce0*/  LEA.HI.X.SX32 R19, R19, R2, 0x1, P6 ;  /* 0x0000000213137211 */ /* 0x000fe400030f0eff */
[----:B-1----:R-:W-:-:S03]  /*dcf0*/  LEA R20, P6, R12, R0, 0x1 ;  /* 0x000000000c147211 */ /* 0x002fc600078c08ff */
[----:B------:R0:W-:Y:S04]  /*dd00*/  STL [R1+0x2f08], R19 ;  /* 0x002f081301007387 */ /* 0x0001e80000100800 */
[----:B------:R-:W-:Y:S01]  /*dd10*/  STL [R1+0x2f0c], R20 ;  /* 0x002f0c1401007387 */ /* 0x000fe20000100800 */
[----:B0-----:R-:W-:-:S05]  /*dd20*/  LEA.HI.X.SX32 R19, R18, R2, 0x1, P0 ;  /* 0x0000000212137211 */ /* 0x001fca00000f0eff */
[----:B------:R-:W-:Y:S04]  /*dd30*/  STL [R1+0x2f00], R19 ;  /* 0x002f001301007387 */ /* 0x000fe80000100800 */
[----:B------:R-:W4:Y:S01]  /*dd40*/  LDL.LU R22, [R1+0x54] ;  /* 0x0000540001167983 */ /* 0x000f220000300800 */
[----:B------:R-:W-:Y:S02]  /*dd50*/  LEA R18, P0, R11, R0, 0x1 ;  /* 0x000000000b127211 */ /* 0x000fe400078008ff */
[----:B------:R-:W-:-:S03]  /*dd60*/  LEA.HI.X.SX32 R17, R17, R2, 0x1, P1 ;  /* 0x0000000211117211 */ /* 0x000fc600008f0eff */
[----:B------:R2:W-:Y:S04]  /*dd70*/  STL [R1+0x2f04], R18 ;  /* 0x002f041201007387 */ /* 0x0005e80000100800 */
[----:B------:R0:W-:Y:S01]  /*dd80*/  STL [R1+0x2ef8], R17 ;  /* 0x002ef81101007387 */ /* 0x0001e20000100800 */
[-C--:B------:R-:W-:Y:S02]  /*dd90*/  LEA.HI.X.SX32 R16, R16, R2.reuse, 0x1, P2 ;  /* 0x0000000210107211 */ /* 0x080fe400010f0eff */
[-C--:B------:R-:W-:Y:S02]  /*dda0*/  LEA.HI.X.SX32 R14, R14, R2.reuse, 0x1, P4 ;  /* 0x000000020e0e7211 */ /* 0x080fe400020f0eff */
[----:B------:R-:W-:Y:S02]  /*ddb0*/  LEA.HI.X.SX32 R13, R13, R2, 0x1, P5 ;  /* 0x000000020d0d7211 */ /* 0x000fe400028f0eff */
[----:B--2---:R-:W-:-:S05]  /*ddc0*/  LEA R18, P1, R10, R0, 0x1 ;  /* 0x000000000a127211 */ /* 0x004fca00078208ff */
[----:B------:R-:W-:Y:S04]  /*ddd0*/  STL [R1+0x2efc], R18 ;  /* 0x002efc1201007387 */ /* 0x000fe80000100800 */
[----:B------:R-:W2:Y:S04]  /*dde0*/  LDL.LU R21, [R1+0x50] ;  /* 0x0000500001157983 */ /* 0x000ea80000300800 */
[----:B------:R1:W-:Y:S01]  /*ddf0*/  STL [R1+0x2ef0], R16 ;  /* 0x002ef01001007387 */ /* 0x0003e20000100800 */
[----:B0-----:R-:W-:Y:S02]  /*de00*/  LEA R17, P2, R8, R0, 0x1 ;  /* 0x0000000008117211 */ /* 0x001fe400078408ff */
[----:B-1----:R-:W-:-:S03]  /*de10*/  LEA.HI.X.SX32 R16, R15, R2, 0x1, P3 ;  /* 0x000000020f107211 */ /* 0x002fc600018f0eff */
[----:B------:R-:W-:Y:S04]  /*de20*/  STL [R1+0x2ef4], R17 ;  /* 0x002ef41101007387 */ /* 0x000fe80000100800 */
[----:B------:R-:W-:Y:S04]  /*de30*/  STL [R1+0x2ee8], R16 ;  /* 0x002ee81001007387 */ /* 0x000fe80000100800 */
[----:B------:R-:W2:Y:S01]  /*de40*/  LDL.LU R20, [R1+0x4c] ;  /* 0x00004c0001147983 */ /* 0x000ea20000300800 */
[----:B------:R-:W-:-:S05]  /*de50*/  LEA R15, P3, R6, R0, 0x1 ;  /* 0x00000000060f7211 */ /* 0x000fca00078608ff */
[----:B------:R0:W-:Y:S04]  /*de60*/  STL [R1+0x2eec], R15 ;  /* 0x002eec0f01007387 */ /* 0x0001e80000100800 */
[----:B------:R1:W-:Y:S01]  /*de70*/  STL [R1+0x2ee0], R14 ;  /* 0x002ee00e01007387 */ /* 0x0003e20000100800 */
[----:B0-----:R-:W-:-:S05]  /*de80*/  LEA R15, P4, R4, R0, 0x1 ;  /* 0x00000000040f7211 */ /* 0x001fca00078808ff */
[----:B------:R-:W-:Y:S04]  /*de90*/  STL [R1+0x2ee4], R15 ;  /* 0x002ee40f01007387 */ /* 0x000fe80000100800 */
[----:B------:R-:W2:Y:S04]  /*dea0*/  LDL.LU R19, [R1+0x48] ;  /* 0x0000480001137983 */ /* 0x000ea80000300800 */
[----:B------:R0:W-:Y:S01]  /*deb0*/  STL [R1+0x2ed8], R13 ;  /* 0x002ed80d01007387 */ /* 0x0001e20000100800 */
[----:B-1----:R-:W-:Y:S02]  /*dec0*/  LEA R14, P5, R28, R0, 0x1 ;  /* 0x000000001c0e7211 */ /* 0x002fe400078a08ff */
[----:B0-----:R-:W-:-:S03]  /*ded0*/  LEA.HI.X.SX32 R13, R12, R2, 0x1, P6 ;  /* 0x000000020c0d7211 */ /* 0x001fc600030f0eff */
[----:B------:R-:W-:Y:S04]  /*dee0*/  STL [R1+0x2edc], R14 ;  /* 0x002edc0e01007387 */ /* 0x000fe80000100800 */
[----:B------:R-:W-:Y:S04]  /*def0*/  STL [R1+0x2ed0], R13 ;  /* 0x002ed00d01007387 */ /* 0x000fe80000100800 */
[----:B------:R-:W2:Y:S01]  /*df00*/  LDL.LU R18, [R1+0x44] ;  /* 0x0000440001127983 */ /* 0x000ea20000300800 */
[----:B------:R-:W-:Y:S02]  /*df10*/  LEA R12, P6, R3, R0, 0x1 ;  /* 0x00000000030c7211 */ /* 0x000fe400078c08ff */
[----:B------:R-:W-:-:S03]  /*df20*/  LEA.HI.X.SX32 R11, R11, R2, 0x1, P0 ;  /* 0x000000020b0b7211 */ /* 0x000fc600000f0eff */
[----:B------:R3:W-:Y:S04]  /*df30*/  STL [R1+0x2ed4], R12 ;  /* 0x002ed40c01007387 */ /* 0x0007e80000100800 */
[----:B------:R0:W-:Y:S01]  /*df40*/  STL [R1+0x2ec8], R11 ;  /* 0x002ec80b01007387 */ /* 0x0001e20000100800 */
[----:B---3--:R-:W-:Y:S02]  /*df50*/  LEA R12, P0, R5, R0, 0x1 ;  /* 0x00000000050c7211 */ /* 0x008fe400078008ff */
[----:B0-----:R-:W-:-:S03]  /*df60*/  LEA.HI.X.SX32 R11, R10, R2, 0x1, P1 ;  /* 0x000000020a0b7211 */ /* 0x001fc600008f0eff */
[----:B------:R-:W-:Y:S04]  /*df70*/  STL [R1+0x2ecc], R12 ;  /* 0x002ecc0c01007387 */ /* 0x000fe80000100800 */
[----:B------:R-:W3:Y:S04]  /*df80*/  LDL.LU R17, [R1+0x40] ;  /* 0x0000400001117983 */ /* 0x000ee80000300800 */
[----:B------:R-:W-:Y:S01]  /*df90*/  STL [R1+0x2ec0], R11 ;  /* 0x002ec00b01007387 */ /* 0x000fe20000100800 */
[----:B----4-:R-:W-:Y:S02]  /*dfa0*/  LEA R10, P1, R7, R0, 0x1 ;  /* 0x00000000070a7211 */ /* 0x010fe400078208ff */
[----:B------:R-:W-:-:S03]  /*dfb0*/  LEA.HI.X.SX32 R8, R8, R2, 0x1, P2 ;  /* 0x0000000208087211 */ /* 0x000fc600010f0eff */
[----:B------:R0:W-:Y:S04]  /*dfc0*/  STL [R1+0x2ec4], R10 ;  /* 0x002ec40a01007387 */ /* 0x0001e80000100800 */
[----:B------:R-:W4:Y:S04]  /*dfd0*/  LDL.LU R16, [R1+0x3c] ;  /* 0x00003c0001107983 */ /* 0x000f280000300800 */
[----:B------:R1:W-:Y:S01]  /*dfe0*/  STL [R1+0x2eb8], R8 ;  /* 0x002eb80801007387 */ /* 0x0003e20000100800 */
[----:B0-----:R-:W-:-:S03]  /*dff0*/  LEA R10, P2, R9, R0, 0x1 ;  /* 0x00000000090a7211 */ /* 0x001fc600078408ff */
[----:B------:R-:W4:Y:S04]  /*e000*/  LDL.LU R15, [R1+0x38] ;  /* 0x00003800010f7983 */ /* 0x000f280000300800 */
[----:B------:R-:W-:Y:S01]  /*e010*/  STL [R1+0x2ebc], R10 ;  /* 0x002ebc0a01007387 */ /* 0x000fe20000100800 */
[----:B-1----:R-:W-:-:S03]  /*e020*/  LEA.HI.X.SX32 R8, R6, R2, 0x1, P3 ;  /* 0x0000000206087211 */ /* 0x002fc600018f0eff */
[----:B------:R-:W4:Y:S04]  /*e030*/  LDL.LU R14, [R1+0x34] ;  /* 0x00003400010e7983 */ /* 0x000f280000300800 */
[----:B------:R-:W-:Y:S04]  /*e040*/  STL [R1+0x2eb0], R8 ;  /* 0x002eb00801007387 */ /* 0x000fe80000100800 */
[----:B------:R-:W4:Y:S01]  /*e050*/  LDL.LU R13, [R1+0x30] ;  /* 0x00003000010d7983 */ /* 0x000f220000300800 */
[----:B------:R-:W-:Y:S02]  /*e060*/  LEA R6, P3, R23, R0, 0x1 ;  /* 0x0000000017067211 */ /* 0x000fe400078608ff */
[----:B------:R-:W-:-:S03]  /*e070*/  LEA.HI.X.SX32 R4, R4, R2, 0x1, P4 ;  /* 0x0000000204047211 */ /* 0x000fc600020f0eff */
[----:B------:R0:W-:Y:S04]  /*e080*/  STL [R1+0x2eb4], R6 ;  /* 0x002eb40601007387 */ /* 0x0001e80000100800 */
[----:B------:R-:W4:Y:S04]  /*e090*/  LDL.LU R12, [R1+0x2c] ;  /* 0x00002c00010c7983 */ /* 0x000f280000300800 */
[----:B------:R1:W-:Y:S04]  /*e0a0*/  STL [R1+0x2ea8], R4 ;  /* 0x002ea80401007387 */ /* 0x0003e80000100800 */
[----:B------:R-:W4:Y:S01]  /*e0b0*/  LDL.LU R11, [R1+0x28] ;  /* 0x00002800010b7983 */ /* 0x000f220000300800 */
[----:B0-----:R-:W-:-:S02]  /*e0c0*/  LEA R6, P4, R22, R0, 0x1 ;  /* 0x0000000016067211 */ /* 0x001fc400078808ff */
[----:B-1----:R-:W-:-:S03]  /*e0d0*/  LEA.HI.X.SX32 R4, R28, R2, 0x1, P5 ;  /* 0x000000021c047211 */ /* 0x002fc600028f0eff */
[----:B------:R-:W-:Y:S04]  /*e0e0*/  STL [R1+0x2eac], R6 ;  /* 0x002eac0601007387 */ /* 0x000fe80000100800 */
[----:B------:R-:W4:Y:S04]  /*e0f0*/  LDL.LU R10, [R1+0x24] ;  /* 0x00002400010a7983 */ /* 0x000f280000300800 */
[----:B------:R0:W-:Y:S04]  /*e100*/  STL [R1+0x2ea0], R4 ;  /* 0x002ea00401007387 */ /* 0x0001e80000100800 */
[----:B------:R-:W4:Y:S01]  /*e110*/  LDL.LU R28, [R1+0x20] ;  /* 0x00002000011c7983 */ /* 0x000f220000300800 */
[----:B0-----:R-:W-:-:S02]  /*e120*/  LEA.HI.X.SX32 R4, R3, R2, 0x1, P6 ;  /* 0x0000000203047211 */ /* 0x001fc400030f0eff */
[----:B--2---:R-:W-:-:S05]  /*e130*/  LEA R6, P5, R21, R0, 0x1 ;  /* 0x0000000015067211 */ /* 0x004fca00078a08ff */
[----:B------:R0:W-:Y:S04]  /*e140*/  STL [R1+0x2ea4], R6 ;  /* 0x002ea40601007387 */ /* 0x0001e80000100800 */
[----:B------:R-:W2:Y:S04]  /*e150*/  LDL.LU R3, [R1+0x1c] ;  /* 0x00001c0001037983 */ /* 0x000ea80000300800 */
[----:B------:R1:W-:Y:S01]  /*e160*/  STL [R1+0x2e98], R4 ;  /* 0x002e980401007387 */ /* 0x0003e20000100800 */
[----:B0-----:R-:W-:-:S03]  /*e170*/  LEA.HI.X.SX32 R6, R5, R2, 0x1, P0 ;  /* 0x0000000205067211 */ /* 0x001fc600000f0eff */
[----:B-1----:R-:W2:Y:S01]  /*e180*/  LDL.LU R4, [R1+0x18] ;  /* 0x0000180001047983 */ /* 0x002ea20000300800 */
[----:B------:R-:W-:-:S05]  /*e190*/  LEA R8, P6, R20, R0, 0x1 ;  /* 0x0000000014087211 */ /* 0x000fca00078c08ff */
[----:B------:R0:W-:Y:S04]  /*e1a0*/  STL [R1+0x2e9c], R8 ;  /* 0x002e9c0801007387 */ /* 0x0001e80000100800 */
[----:B------:R-:W2:Y:S04]  /*e1b0*/  LDL.LU R5, [R1+0x14] ;  /* 0x0000140001057983 */ /* 0x000ea80000300800 */
[----:B------:R1:W-:Y:S01]  /*e1c0*/  STL [R1+0x2e90], R6 ;  /* 0x002e900601007387 */ /* 0x0003e20000100800 */
[----:B0-----:R-:W-:-:S03]  /*e1d0*/  LEA.HI.X.SX32 R8, R7, R2, 0x1, P1 ;  /* 0x0000000207087211 */ /* 0x001fc600008f0eff */
[----:B-1----:R-:W2:Y:S01]  /*e1e0*/  LDL.LU R6, [R1+0x10] ;  /* 0x0000100001067983 */ /* 0x002ea20000300800 */
[----:B------:R-:W-:-:S05]  /*e1f0*/  LEA R24, P0, R19, R0, 0x1 ;  /* 0x0000000013187211 */ /* 0x000fca00078008ff */
[----:B------:R-:W-:Y:S04]  /*e200*/  STL [R1+0x2e94], R24 ;  /* 0x002e941801007387 */ /* 0x000fe80000100800 */
[----:B------:R-:W2:Y:S04]  /*e210*/  LDL.LU R7, [R1+0xc] ;  /* 0x00000c0001077983 */ /* 0x000ea80000300800 */
[----:B------:R0:W-:Y:S04]  /*e220*/  STL [R1+0x2e88], R8 ;  /* 0x002e880801007387 */ /* 0x0001e80000100800 */
[----:B0-----:R-:W2:Y:S01]  /*e230*/  LDL.LU R8, [R1+0x8] ;  /* 0x0000080001087983 */ /* 0x001ea20000300800 */
[----:B------:R-:W-:-:S05]  /*e240*/  LEA R24, P1, R18, R0, 0x1 ;  /* 0x0000000012187211 */ /* 0x000fca00078208ff */
[----:B------:R0:W-:Y:S02]  /*e250*/  STL [R1+0x2e8c], R24 ;  /* 0x002e8c1801007387 */ /* 0x0001e40000100800 */
[-C--:B0-----:R-:W-:Y:S02]  /*e260*/  LEA.HI.X.SX32 R24, R9, R2.reuse, 0x1, P2 ;  /* 0x0000000209187211 */ /* 0x081fe400010f0eff */
[----:B------:R-:W2:Y:S01]  /*e270*/  LDL.LU R9, [R1+0x4] ;  /* 0x0000040001097983 */ /* 0x000ea20000300800 */
[----:B------:R-:W-:-:S03]  /*e280*/  LEA.HI.X.SX32 R23, R23, R2, 0x1, P3 ;  /* 0x0000000217177211 */ /* 0x000fc600018f0eff */
[----:B------:R3:W-:Y:S02]  /*e290*/  STL [R1+0x2e80], R24 ;  /* 0x002e801801007387 */ /* 0x0007e40000100800 */
[----:B---3--:R-:W-:-:S05]  /*e2a0*/  LEA R24, P2, R17, R0, 0x1 ;  /* 0x0000000011187211 */ /* 0x008fca00078408ff */
[----:B------:R0:W-:Y:S01]  /*e2b0*/  STL [R1+0x2e84], R24 ;  /* 0x002e841801007387 */ /* 0x0001e20000100800 */
[----:B------:R-:W-:-:S03]  /*e2c0*/  LEA.HI.X.SX32 R22, R22, R2, 0x1, P4 ;  /* 0x0000000216167211 */ /* 0x000fc600020f0eff */
[----:B0-----:R-:W3:Y:S04]  /*e2d0*/  LDL.LU R24, [R1+0x3044] ;  /* 0x0030440001187983 */ /* 0x001ee80000300800 */
[----:B------:R4:W-:Y:S02]  /*e2e0*/  STL [R1+0x2e78], R23 ;  /* 0x002e781701007387 */ /* 0x0009e40000100800 */
[----:B----4-:R-:W-:-:S05]  /*e2f0*/  LEA R23, P3, R16, R0, 0x1 ;  /* 0x0000000010177211 */ /* 0x010fca00078608ff */
[----:B------:R0:W-:Y:S01]  /*e300*/  STL [R1+0x2e7c], R23 ;  /* 0x002e7c1701007387 */ /* 0x0001e20000100800 */
[----:B------:R-:W-:-:S03]  /*e310*/  LEA.HI.X.SX32 R21, R21, R2, 0x1, P5 ;  /* 0x0000000215157211 */ /* 0x000fc600028f0eff */
[----:B0-----:R-:W4:Y:S04]  /*e320*/  LDL.LU R23, [R1+0x3040] ;  /* 0x0030400001177983 */ /* 0x001f280000300800 */
[----:B------:R0:W-:Y:S02]  /*e330*/  STL [R1+0x2e70], R22 ;  /* 0x002e701601007387 */ /* 0x0001e40000100800 */
[----:B0-----:R-:W-:-:S05]  /*e340*/  LEA R22, P4, R15, R0, 0x1 ;  /* 0x000000000f167211 */ /* 0x001fca00078808ff */
[----:B------:R0:W-:Y:S01]  /*e350*/  STL [R1+0x2e74], R22 ;  /* 0x002e741601007387 */ /* 0x0001e20000100800 */
[----:B------:R-:W-:-:S03]  /*e360*/  LEA.HI.X.SX32 R20, R20, R2, 0x1, P6 ;  /* 0x0000000214147211 */ /* 0x000fc600030f0eff */
[----:B0-----:R-:W3:Y:S04]  /*e370*/  LDL.LU R22, [R1+0x303c] ;  /* 0x00303c0001167983 */ /* 0x001ee80000300800 */
        /* <DEDUP_REMOVED lines=31> */
[----:B--2---:R-:W-:-:S05]  /*e570*/  LEA R15, P4, R3, R0, 0x1 ;  /* 0x00000000030f7211 */ /* 0x004fca00078808ff */
[----:B------:R0:W-:Y:S01]  /*e580*/  STL [R1+0x2e3c], R15 ;  /* 0x002e3c0f01007387 */ /* 0x0001e20000100800 */
[----:B------:R-:W-:-:S03]  /*e590*/  LEA.HI.X.SX32 R13, R13, R2, 0x1, P6 ;  /* 0x000000020d0d7211 */ /* 0x000fc600030f0eff */
[----:B0-----:R-:W2:Y:S04]  /*e5a0*/  LDL.LU R15, [R1+0x3020] ;  /* 0x00302000010f7983 */ /* 0x001ea80000300800 */
[----:B------:R0:W-:Y:S02]  /*e5b0*/  STL [R1+0x2e30], R14 ;  /* 0x002e300e01007387 */ /* 0x0001e40000100800 */
[----:B0-----:R-:W-:-:S05]  /*e5c0*/  LEA R14, P5, R4, R0, 0x1 ;  /* 0x00000000040e7211 */ /* 0x001fca00078a08ff */
        /* <DEDUP_REMOVED lines=20> */
[----:B------:R0:W-:Y:S04]  /*e710*/  STL [R1+0x2e14], R10 ;  /* 0x002e140a01007387 */ /* 0x0001e80000100800 */
[----:B0-----:R-:W2:Y:S04]  /*e720*/  LDL.LU R10, [R1+0x300c] ;  /* 0x00300c00010a7983 */ /* 0x001ea80000300800 */
[----:B------:R0:W-:Y:S02]  /*e730*/  STL [R1+0x2e08], R28 ;  /* 0x002e081c01007387 */ /* 0x0001e40000100800 */
[----:B0-----:R-:W-:-:S05]  /*e740*/  LEA R28, P3, R9, R0, 0x1 ;  /* 0x00000000091c7211 */ /* 0x001fca00078608ff */
[----:B------:R0:W-:Y:S04]  /*e750*/  STL [R1+0x2e0c], R28 ;  /* 0x002e0c1c01007387 */ /* 0x0001e80000100800 */
[----:B0-----:R-:W2:Y:S01]  /*e760*/  LDL.LU R28, [R1+0x3008] ;  /* 0x00300800011c7983 */ /* 0x001ea20000300800 */
[----:B------:R-:W-:-:S05]  /*e770*/  LEA.HI.X.SX32 R3, R3, R2, 0x1, P4 ;  /* 0x0000000203037211 */ /* 0x000fca00020f0eff */
[----:B------:R2:W-:Y:S02]  /*e780*/  STL [R1+0x2e00], R3 ;  /* 0x002e000301007387 */ /* 0x0005e40000100800 */
[----:B--2---:R-:W-:-:S05]  /*e790*/  LEA R3, P4, R28, R0, 0x1 ;  /* 0x000000001c037211 */ /* 0x004fca00078808ff */
        /* <DEDUP_REMOVED lines=32> */
[-C--:B------:R-:W-:Y:S02]  /*e9a0*/  LEA.HI.X.SX32 R28, R28, R2.reuse, 0x1, P4 ;  /* 0x000000021c1c7211 */ /* 0x080fe400020f0eff */
[----:B------:R-:W-:-:S03]  /*e9b0*/  LEA.HI.X.SX32 R3, R3, R2, 0x1, P5 ;  /* 0x0000000203037211 */ /* 0x000fc600028f0eff */
[----:B------:R2:W-:Y:S01]  /*e9c0*/  STL [R1+0x2dc8], R28 ;  /* 0x002dc81c01007387 */ /* 0x0005e20000100800 */
[----:B------:R-:W-:Y:S02]  /*e9d0*/  IMAD R25, R25, UR12, RZ ;  /* 0x0000000c19197c24 */ /* 0x000fe4000f8e02ff */
[----:B------:R-:W-:Y:S02]  /*e9e0*/  IMAD R26, R26, UR12, RZ ;  /* 0x0000000c1a1a7c24 */ /* 0x000fe4000f8e02ff */
[----:B------:R-:W-:Y:S02]  /*e9f0*/  IMAD R27, R27, UR12, RZ ;  /* 0x0000000c1b1b7c24 */ /* 0x000fe4000f8e02ff */
[----:B------:R-:W-:Y:S01]  /*ea00*/  IMAD R29, R29, UR12, RZ ;  /* 0x0000000c1d1d7c24 */ /* 0x000fe2000f8e02ff */
[----:B--2---:R-:W-:-:S05]  /*ea10*/  LEA R28, P4, R9, R0, 0x1 ;  /* 0x00000000091c7211 */ /* 0x004fca00078808ff */
[----:B------:R0:W-:Y:S04]  /*ea20*/  STL [R1+0x2dcc], R28 ;  /* 0x002dcc1c01007387 */ /* 0x0001e80000100800 */
[----:B0-----:R-:W2:Y:S04]  /*ea30*/  LDL.LU R28, [R1+0x2fe8] ;  /* 0x002fe800011c7983 */ /* 0x001ea80000300800 */
[----:B------:R0:W-:Y:S02]  /*ea40*/  STL [R1+0x2dc0], R3 ;  /* 0x002dc00301007387 */ /* 0x0001e40000100800 */
[----:B0-----:R-:W-:-:S05]  /*ea50*/  LEA R3, P5, R10, R0, 0x1 ;  /* 0x000000000a037211 */ /* 0x001fca00078a08ff */
[----:B------:R0:W-:Y:S02]  /*ea60*/  STL [R1+0x2dc4], R3 ;  /* 0x002dc40301007387 */ /* 0x0001e40000100800 */
[----:B0-----:R-:W-:Y:S02]  /*ea70*/  LEA.HI.X.SX32 R3, R4, R2, 0x1, P6 ;  /* 0x0000000204037211 */ /* 0x001fe400030f0eff */
[----:B------:R-:W-:-:S03]  /*ea80*/  LEA R4, P6, R11, R0, 0x1 ;  /* 0x000000000b047211 */ /* 0x000fc600078c08ff */
[----:B------:R0:W-:Y:S04]  /*ea90*/  STL [R1+0x2db8], R3 ;  /* 0x002db80301007387 */ /* 0x0001e80000100800 */
[----:B------:R1:W-:Y:S01]  /*eaa0*/  STL [R1+0x2dbc], R4 ;  /* 0x002dbc0401007387 */ /* 0x0003e20000100800 */
[----:B0-----:R-:W-:Y:S02]  /*eab0*/  LEA.HI.X.SX32 R3, R5, R2, 0x1, P0 ;  /* 0x0000000205037211 */ /* 0x001fe400000f0eff */
[----:B------:R-:W-:Y:S02]  /*eac0*/  LEA R5, P0, R12, R0, 0x1 ;  /* 0x000000000c057211 */ /* 0x000fe400078008ff */
[----:B-1----:R-:W-:Y:S01]  /*ead0*/  LEA.HI.X.SX32 R4, R6, R2, 0x1, P1 ;  /* 0x0000000206047211 */ /* 0x002fe200008f0eff */
[----:B------:R0:W-:Y:S04]  /*eae0*/  STL [R1+0x2db0], R3 ;  /* 0x002db00301007387 */ /* 0x0001e80000100800 */
[----:B------:R1:W-:Y:S01]  /*eaf0*/  STL [R1+0x2db4], R5 ;  /* 0x002db40501007387 */ /* 0x0003e20000100800 */
[----:B0-----:R-:W-:-:S03]  /*eb00*/  LEA R3, P1, R13, R0, 0x1 ;  /* 0x000000000d037211 */ /* 0x001fc600078208ff */
[----:B------:R0:W-:Y:S01]  /*eb10*/  STL [R1+0x2da8], R4 ;  /* 0x002da80401007387 */ /* 0x0001e20000100800 */
[----:B-1----:R-:W-:-:S03]  /*eb20*/  LEA.HI.X.SX32 R5, R7, R2, 0x1, P2 ;  /* 0x0000000207057211 */ /* 0x002fc600010f0eff */
[----:B------:R1:W-:Y:S01]  /*eb30*/  STL [R1+0x2dac], R3 ;  /* 0x002dac0301007387 */ /* 0x0003e20000100800 */
[----:B0-----:R-:W-:-:S03]  /*eb40*/  LEA R4, P2, R14, R0, 0x1 ;  /* 0x000000000e047211 */ /* 0x001fc600078408ff */
[----:B------:R0:W-:Y:S01]  /*eb50*/  STL [R1+0x2da0], R5 ;  /* 0x002da00501007387 */ /* 0x0001e20000100800 */
[----:B-1----:R-:W-:-:S03]  /*eb60*/  LEA.HI.X.SX32 R3, R8, R2, 0x1, P3 ;  /* 0x0000000208037211 */ /* 0x002fc600018f0eff */
[----:B------:R1:W-:Y:S04]  /*eb70*/  STL [R1+0x2da4], R4 ;  /* 0x002da40401007387 */ /* 0x0003e80000100800 */
[----:B------:R3:W-:Y:S01]  /*eb80*/  STL [R1+0x2d98], R3 ;  /* 0x002d980301007387 */ /* 0x0007e20000100800 */
[----:B0-----:R-:W-:Y:S02]  /*eb90*/  LEA R5, P3, R15, R0, 0x1 ;  /* 0x000000000f057211 */ /* 0x001fe400078608ff */
[----:B-1----:R-:W-:-:S03]  /*eba0*/  LEA.HI.X.SX32 R4, R9, R2, 0x1, P4 ;  /* 0x0000000209047211 */ /* 0x002fc600020f0eff */
[----:B------:R0:W-:Y:S01]  /*ebb0*/  STL [R1+0x2d9c], R5 ;  /* 0x002d9c0501007387 */ /* 0x0001e20000100800 */
[----:B---3--:R-:W-:-:S03]  /*ebc0*/  LEA R3, P4, R16, R0, 0x1 ;  /* 0x0000000010037211 */ /* 0x008fc600078808ff */
[----:B------:R1:W-:Y:S04]  /*ebd0*/  STL [R1+0x2d90], R4 ;  /* 0x002d900401007387 */ /* 0x0003e80000100800 */
[----:B------:R3:W-:Y:S01]  /*ebe0*/  STL [R1+0x2d94], R3 ;  /* 0x002d940301007387 */ /* 0x0007e20000100800 */
[----:B0-----:R-:W-:Y:S02]  /*ebf0*/  LEA.HI.X.SX32 R5, R10, R2, 0x1, P5 ;  /* 0x000000020a057211 */ /* 0x001fe400028f0eff */
[----:B-1----:R-:W-:-:S03]  /*ec00*/  LEA R4, P5, R17, R0, 0x1 ;  /* 0x0000000011047211 */ /* 0x002fc600078a08ff */
[----:B------:R0:W-:Y:S01]  /*ec10*/  STL [R1+0x2d88], R5 ;  /* 0x002d880501007387 */ /* 0x0001e20000100800 */
[----:B---3--:R-:W-:-:S03]  /*ec20*/  LEA.HI.X.SX32 R3, R11, R2, 0x1, P6 ;  /* 0x000000020b037211 */ /* 0x008fc600030f0eff */
[----:B------:R1:W-:Y:S04]  /*ec30*/  STL [R1+0x2d8c], R4 ;  /* 0x002d8c0401007387 */ /* 0x0003e80000100800 */
[----:B------:R3:W-:Y:S01]  /*ec40*/  STL [R1+0x2d80], R3 ;  /* 0x002d800301007387 */ /* 0x0007e20000100800 */
[----:B0-----:R-:W-:Y:S02]  /*ec50*/  LEA R5, P6, R18, R0, 0x1 ;  /* 0x0000000012057211 */ /* 0x001fe400078c08ff */
[----:B-1----:R-:W-:-:S03]  /*ec60*/  LEA.HI.X.SX32 R4, R12, R2, 0x1, P0 ;  /* 0x000000020c047211 */ /* 0x002fc600000f0eff */
[----:B------:R-:W-:Y:S01]  /*ec70*/  STL [R1+0x2d84], R5 ;  /* 0x002d840501007387 */ /* 0x000fe20000100800 */
[----:B---3--:R-:W-:-:S03]  /*ec80*/  LEA R3, P0, R19, R0, 0x1 ;  /* 0x0000000013037211 */ /* 0x008fc600078008ff */
[----:B------:R-:W3:Y:S04]  /*ec90*/  LDL.LU R12, [R1+0xa0] ;  /* 0x0000a000010c7983 */ /* 0x000ee80000300800 */
[----:B------:R0:W-:Y:S04]  /*eca0*/  STL [R1+0x2d78], R4 ;  /* 0x002d780401007387 */ /* 0x0001e80000100800 */
[----:B------:R1:W-:Y:S01]  /*ecb0*/  STL [R1+0x2d7c], R3 ;  /* 0x002d7c0301007387 */ /* 0x0003e20000100800 */
[----:B0-----:R-:W-:-:S03]  /*ecc0*/  LEA.HI.X.SX32 R4, R13, R2, 0x1, P1 ;  /* 0x000000020d047211 */ /* 0x001fc600008f0eff */
[----:B------:R-:W2:Y:S01]  /*ecd0*/  LDL.LU R13, [R1+0x94] ;  /* 0x00009400010d7983 */ /* 0x000ea20000300800 */
[----:B-1----:R-:W-:-:S03]  /*ece0*/  LEA R3, P1, R20, R0, 0x1 ;  /* 0x0000000014037211 */ /* 0x002fc600078208ff */
[----:B------:R0:W-:Y:S01]  /*ecf0*/  STL [R1+0x2d70], R4 ;  /* 0x002d700401007387 */ /* 0x0001e20000100800 */
[----:B------:R-:W-:-:S03]  /*ed00*/  LEA.HI.X.SX32 R5, R14, R2, 0x1, P2 ;  /* 0x000000020e057211 */ /* 0x000fc600010f0eff */
[----:B------:R-:W3:Y:S04]  /*ed10*/  LDL.LU R11, [R1+0xac] ;  /* 0x0000ac00010b7983 */ /* 0x000ee80000300800 */
[----:B------:R1:W-:Y:S01]  /*ed20*/  STL [R1+0x2d74], R3 ;  /* 0x002d740301007387 */ /* 0x0003e20000100800 */
[----:B0-----:R-:W-:-:S03]  /*ed30*/  LEA.HI.X.SX32 R4, R15, R2, 0x1, P3 ;  /* 0x000000020f047211 */ /* 0x001fc600018f0eff */
[----:B------:R-:W-:Y:S04]  /*ed40*/  STL [R1+0x2d68], R5 ;  /* 0x002d680501007387 */ /* 0x000fe80000100800 */
[----:B------:R-:W3:Y:S01]  /*ed50*/  LDL.LU R10, [R1+0xc0] ;  /* 0x0000c000010a7983 */ /* 0x000ee20000300800 */
[----:B-1----:R-:W-:-:S05]  /*ed60*/  LEA R3, P2, R21, R0, 0x1 ;  /* 0x0000000015037211 */ /* 0x002fca00078408ff */
[----:B------:R0:W-:Y:S04]  /*ed70*/  STL [R1+0x2d6c], R3 ;  /* 0x002d6c0301007387 */ /* 0x0001e80000100800 */
[----:B------:R1:W-:Y:S04]  /*ed80*/  STL [R1+0x2d60], R4 ;  /* 0x002d600401007387 */ /* 0x0003e80000100800 */
[----:B------:R-:W3:Y:S01]  /*ed90*/  LDL.LU R9, [R1+0xd4] ;  /* 0x0000d40001097983 */ /* 0x000ee20000300800 */
[----:B0-----:R-:W-:Y:S02]  /*eda0*/  LEA R3, P3, R22, R0, 0x1 ;  /* 0x0000000016037211 */ /* 0x001fe400078608ff */
[----:B-1----:R-:W-:-:S03]  /*edb0*/  LEA.HI.X.SX32 R4, R16, R2, 0x1, P4 ;  /* 0x0000000210047211 */ /* 0x002fc600020f0eff */
[----:B------:R4:W-:Y:S01]  /*edc0*/  STL [R1+0x2d64], R3 ;  /* 0x002d640301007387 */ /* 0x0009e20000100800 */
[----:B------:R-:W-:-:S03]  /*edd0*/  LEA.HI.X.SX32 R5, R17, R2, 0x1, P5 ;  /* 0x0000000211057211 */ /* 0x000fc600028f0eff */
[----:B------:R0:W-:Y:S04]  /*ede0*/  STL [R1+0x2d58], R4 ;  /* 0x002d580401007387 */ /* 0x0001e80000100800 */
[----:B------:R-:W3:Y:S01]  /*edf0*/  LDL.LU R8, [R1+0xdc] ;  /* 0x0000dc0001087983 */ /* 0x000ee20000300800 */
[-C--:B----4-:R-:W-:Y:S02]  /*ee00*/  LEA R3, P4, R23, R0.reuse, 0x1 ;  /* 0x0000000017037211 */ /* 0x090fe400078808ff */
[----:B0-----:R-:W-:-:S03]  /*ee10*/  LEA R4, P5, R24, R0, 0x1 ;  /* 0x0000000018047211 */ /* 0x001fc600078a08ff */
[----:B------:R0:W-:Y:S04]  /*ee20*/  STL [R1+0x2d5c], R3 ;  /* 0x002d5c0301007387 */ /* 0x0001e80000100800 */
[----:B------:R-:W-:Y:S04]  /*ee30*/  STL [R1+0x2d50], R5 ;  /* 0x002d500501007387 */ /* 0x000fe80000100800 */
[----:B------:R-:W4:Y:S01]  /*ee40*/  LDL.LU R7, [R1+0xe8] ;  /* 0x0000e80001077983 */ /* 0x000f220000300800 */
[----:B0-----:R-:W-:-:S03]  /*ee50*/  LEA.HI.X.SX32 R3, R18, R2, 0x1, P6 ;  /* 0x0000000212037211 */ /* 0x001fc600030f0eff */
[----:B------:R0:W-:Y:S04]  /*ee60*/  STL [R1+0x2d54], R4 ;  /* 0x002d540401007387 */ /* 0x0001e80000100800 */
[----:B------:R1:W-:Y:S04]  /*ee70*/  STL [R1+0x2d48], R3 ;  /* 0x002d480301007387 */ /* 0x0003e80000100800 */
[----:B------:R-:W4:Y:S01]  /*ee80*/  LDL.LU R6, [R1+0xfc] ;  /* 0x0000fc0001067983 */ /* 0x000f220000300800 */
[----:B0-----:R-:W-:Y:S02]  /*ee90*/  LEA R4, P6, R25, R0, 0x1 ;  /* 0x0000000019047211 */ /* 0x001fe400078c08ff */
[----:B-1----:R-:W-:-:S02]  /*eea0*/  LEA.HI.X.SX32 R3, R19, R2, 0x1, P0 ;  /* 0x0000000213037211 */ /* 0x002fc400000f0eff */
[----:B------:R-:W-:Y:S01]  /*eeb0*/  LEA R5, P0, R26, R0, 0x1 ;  /* 0x000000001a057211 */ /* 0x000fe200078008ff */
[----:B------:R0:W-:Y:S04]  /*eec0*/  STL [R1+0x2d4c], R4 ;  /* 0x002d4c0401007387 */ /* 0x0001e80000100800 */
[----:B------:R1:W-:Y:S04]  /*eed0*/  STL [R1+0x2d40], R3 ;  /* 0x002d400301007387 */ /* 0x0003e80000100800 */
[----:B------:R1:W-:Y:S01]  /*eee0*/  STL [R1+0x2d44], R5 ;  /* 0x002d440501007387 */ /* 0x0003e20000100800 */
[----:B0-----:R-:W-:-:S02]  /*eef0*/  LEA.HI.X.SX32 R4, R20, R2, 0x1, P1 ;  /* 0x0000000214047211 */ /* 0x001fc400008f0eff */
[----:B-1----:R-:W-:Y:S01]  /*ef00*/  LEA R3, P1, R27, R0, 0x1 ;  /* 0x000000001b037211 */ /* 0x002fe200078208ff */
[----:B------:R-:W4:Y:S01]  /*ef10*/  LDL.LU R5, [R1+0x11c] ;  /* 0x00011c0001057983 */ /* 0x000f220000300800 */
[----:B------:R-:W-:-:S03]  /*ef20*/  LEA.HI.X.SX32 R14, R21, R2, 0x1, P2 ;  /* 0x00000002150e7211 */ /* 0x000fc600010f0eff */
[----:B------:R0:W-:Y:S04]  /*ef30*/  STL [R1+0x2d38], R4 ;  /* 0x002d380401007387 */ /* 0x0001e80000100800 */
[----:B------:R1:W-:Y:S04]  /*ef40*/  STL [R1+0x2d3c], R3 ;  /* 0x002d3c0301007387 */ /* 0x0003e80000100800 */
[----:B0-----:R-:W4:Y:S01]  /*ef50*/  LDL.LU R4, [R1+0x124] ;  /* 0x0001240001047983 */ /* 0x001f220000300800 */
[----:B-1----:R-:W-:-:S03]  /*ef60*/  LEA R3, P2, R29, R0, 0x1 ;  /* 0x000000001d037211 */ /* 0x002fc600078408ff */
[----:B------:R-:W-:Y:S04]  /*ef70*/  STL [R1+0x2d30], R14 ;  /* 0x002d300e01007387 */ /* 0x000fe80000100800 */
[----:B------:R0:W-:Y:S04]  /*ef80*/  STL [R1+0x2d34], R3 ;  /* 0x002d340301007387 */ /* 0x0001e80000100800 */
[----:B0-----:R-:W4:Y:S01]  /*ef90*/  LDL.LU R3, [R1+0x12c] ;  /* 0x00012c0001037983 */ /* 0x001f220000300800 */
[----:B------:R-:W-:-:S05]  /*efa0*/  LEA.HI.X.SX32 R14, R22, R2, 0x1, P3 ;  /* 0x00000002160e7211 */ /* 0x000fca00018f0eff */
[----:B------:R0:W-:Y:S02]  /*efb0*/  STL [R1+0x2d28], R14 ;  /* 0x002d280e01007387 */ /* 0x0001e40000100800 */
[----:B0-----:R-:W-:Y:S02]  /*efc0*/  LEA.HI.X.SX32 R14, R23, R2, 0x1, P4 ;  /* 0x00000002170e7211 */ /* 0x001fe400020f0eff */
[----:B--2---:R-:W-:-:S05]  /*efd0*/  LEA R15, P3, R13, R0, 0x1 ;  /* 0x000000000d0f7211 */ /* 0x004fca00078608ff */
[----:B------:R3:W-:Y:S04]  /*efe0*/  STL [R1+0x2d2c], R15 ;  /* 0x002d2c0f01007387 */ /* 0x0007e80000100800 */
[----:B------:R-:W2:Y:S04]  /*eff0*/  LDL.LU R20, [R1+0x194] ;  /* 0x0001940001147983 */ /* 0x000ea80000300800 */
[----:B------:R0:W-:Y:S01]  /*f000*/  STL [R1+0x2d20], R14 ;  /* 0x002d200e01007387 */ /* 0x0001e20000100800 */
[----:B---3--:R-:W-:-:S05]  /*f010*/  LEA R15, P4, R12, R0, 0x1 ;  /* 0x000000000c0f7211 */ /* 0x008fca00078808ff */
[----:B------:R1:W-:Y:S01]  /*f020*/  STL [R1+0x2d24], R15 ;  /* 0x002d240f01007387 */ /* 0x0003e20000100800 */
[----:B0-----:R-:W-:-:S03]  /*f030*/  LEA.HI.X.SX32 R14, R24, R2, 0x1, P5 ;  /* 0x00000002180e7211 */ /* 0x001fc600028f0eff */
[----:B------:R-:W3:Y:S04]  /*f040*/  LDL.LU R19, [R1+0x190] ;  /* 0x0001900001137983 */ /* 0x000ee80000300800 */
[----:B------:R0:W-:Y:S01]  /*f050*/  STL [R1+0x2d18], R14 ;  /* 0x002d180e01007387 */ /* 0x0001e20000100800 */
[----:B-1----:R-:W-:-:S05]  /*f060*/  LEA R15, P5, R11, R0, 0x1 ;  /* 0x000000000b0f7211 */ /* 0x002fca00078a08ff */
[----:B------:R1:W-:Y:S01]  /*f070*/  STL [R1+0x2d1c], R15 ;  /* 0x002d1c0f01007387 */ /* 0x0003e20000100800 */
[----:B0-----:R-:W-:-:S03]  /*f080*/  LEA.HI.X.SX32 R14, R25, R2, 0x1, P6 ;  /* 0x00000002190e7211 */ /* 0x001fc600030f0eff */
[----:B------:R-:W3:Y:S04]  /*f090*/  LDL.LU R18, [R1+0x18c] ;  /* 0x00018c0001127983 */ /* 0x000ee80000300800 */
[----:B------:R0:W-:Y:S01]  /*f0a0*/  STL [R1+0x2d10], R14 ;  /* 0x002d100e01007387 */ /* 0x0001e20000100800 */
[----:B-1----:R-:W-:-:S03]  /*f0b0*/  LEA R15, P6, R10, R0, 0x1 ;  /* 0x000000000a0f7211 */ /* 0x002fc600078c08ff */
[----:B------:R-:W3:Y:S04]  /*f0c0*/  LDL.LU R17, [R1+0x188] ;  /* 0x0001880001117983 */ /* 0x000ee80000300800 */
[----:B------:R1:W-:Y:S01]  /*f0d0*/  STL [R1+0x2d14], R15 ;  /* 0x002d140f01007387 */ /* 0x0003e20000100800 */
[----:B0-----:R-:W-:Y:S02]  /*f0e0*/  LEA.HI.X.SX32 R14, R26, R2, 0x1, P0 ;  /* 0x000000021a0e7211 */ /* 0x001fe400000f0eff */
[----:B------:R-:W-:-:S03]  /*f0f0*/  LEA R16, P0, R9, R0, 0x1 ;  /* 0x0000000009107211 */ /* 0x000fc600078008ff */
[----:B------:R0:W-:Y:S01]  /*f100*/  STL [R1+0x2d08], R14 ;  /* 0x002d080e01007387 */ /* 0x0001e20000100800 */
[----:B-1----:R-:W-:-:S03]  /*f110*/  LEA.HI.X.SX32 R15, R27, R2, 0x1, P1 ;  /* 0x000000021b0f7211 */ /* 0x002fc600008f0eff */
[----:B------:R1:W-:Y:S01]  /*f120*/  STL [R1+0x2d0c], R16 ;  /* 0x002d0c1001007387 */ /* 0x0003e20000100800 */
[----:B0-----:R-:W-:-:S03]  /*f130*/  LEA R14, P1, R8, R0, 0x1 ;  /* 0x00000000080e7211 */ /* 0x001fc600078208ff */
[----:B-1----:R-:W3:Y:S04]  /*f140*/  LDL.LU R16, [R1+0x184] ;  /* 0x0001840001107983 */ /* 0x002ee80000300800 */
[----:B------:R0:W-:Y:S04]  /*f150*/  STL [R1+0x2d00], R15 ;  /* 0x002d000f01007387 */ /* 0x0001e80000100800 */
[----:B------:R4:W-:Y:S01]  /*f160*/  STL [R1+0x2d04], R14 ;  /* 0x002d040e01007387 */ /* 0x0009e20000100800 */
[----:B0-----:R-:W-:-:S03]  /*f170*/  LEA.HI.X.SX32 R15, R29, R2, 0x1, P2 ;  /* 0x000000021d0f7211 */ /* 0x001fc600010f0eff */
[----:B------:R-:W-:Y:S01]  /*f180*/  STL [R1+0x2fe0], R28 ;  /* 0x002fe01c01007387 */ /* 0x000fe20000100800 */
[----:B----4-:R-:W-:-:S03]  /*f190*/  LEA R14, P2, R7, R0, 0x1 ;  /* 0x00000000070e7211 */ /* 0x010fc600078408ff */
[----:B------:R0:W-:Y:S01]  /*f1a0*/  STL [R1+0x2bdc], R15 ;  /* 0x002bdc0f01007387 */ /* 0x0001e20000100800 */
[----:B------:R-:W-:Y:S02]  /*f1b0*/  LEA.HI.X.SX32 R21, R13, R2, 0x1, P3 ;  /* 0x000000020d157211 */ /* 0x000fe400018f0eff */
[----:B------:R-:W-:Y:S01]  /*f1c0*/  LEA R13, P3, R6, R0, 0x1 ;  /* 0x00000000060d7211 */ /* 0x000fe200078608ff */
[----:B0-----:R-:W4:Y:S04]  /*f1d0*/  LDL.LU R15, [R1+0x180] ;  /* 0x00018000010f7983 */ /* 0x001f280000300800 */
[----:B------:R0:W-:Y:S01]  /*f1e0*/  STL [R1+0x2bfc], R14 ;  /* 0x002bfc0e01007387 */ /* 0x0001e20000100800 */
[----:B------:R-:W-:-:S03]  /*f1f0*/  LEA.HI.X.SX32 R12, R12, R2, 0x1, P4 ;  /* 0x000000020c0c7211 */ /* 0x000fc600020f0eff */
[----:B0-----:R-:W4:Y:S04]  /*f200*/  LDL.LU R14, [R1+0x17c] ;  /* 0x00017c00010e7983 */ /* 0x001f280000300800 */
[----:B------:R0:W-:Y:S04]  /*f210*/  STL [R1+0x2be0], R21 ;  /* 0x002be01501007387 */ /* 0x0001e80000100800 */
[----:B------:R1:W-:Y:S01]  /*f220*/  STL [R1+0x2c04], R13 ;  /* 0x002c040d01007387 */ /* 0x0003e20000100800 */
[----:B------:R-:W-:Y:S02]  /*f230*/  LEA.HI.X.SX32 R11, R11, R2, 0x1, P5 ;  /* 0x000000020b0b7211 */ /* 0x000fe400028f0eff */
[----:B0-----:R-:W-:Y:S01]  /*f240*/  LEA R21, P4, R5, R0, 0x1 ;  /* 0x0000000005157211 */ /* 0x001fe200078808ff */
[----:B-1----:R-:W4:Y:S04]  /*f250*/  LDL.LU R13, [R1+0x178] ;  /* 0x00017800010d7983 */ /* 0x002f280000300800 */
[----:B------:R0:W-:Y:S01]  /*f260*/  STL [R1+0x2be4], R12 ;  /* 0x002be40c01007387 */ /* 0x0001e20000100800 */
[----:B------:R-:W-:-:S03]  /*f270*/  LEA.HI.X.SX32 R10, R10, R2, 0x1, P6 ;  /* 0x000000020a0a7211 */ /* 0x000fc600030f0eff */
[----:B0-----:R-:W4:Y:S04]  /*f280*/  LDL.LU R12, [R1+0x174] ;  /* 0x00017400010c7983 */ /* 0x001f280000300800 */
[----:B------:R0:W-:Y:S04]  /*f290*/  STL [R1+0x2c0c], R21 ;  /* 0x002c0c1501007387 */ /* 0x0001e80000100800 */
[----:B------:R1:W-:Y:S01]  /*f2a0*/  STL [R1+0x2be8], R11 ;  /* 0x002be80b01007387 */ /* 0x0003e20000100800 */
[----:B0-----:R-:W-:-:S03]  /*f2b0*/  LEA R21, P5, R4, R0, 0x1 ;  /* 0x0000000004157211 */ /* 0x001fc600078a08ff */
[----:B-1----:R-:W4:Y:S01]  /*f2c0*/  LDL.LU R11, [R1+0x170] ;  /* 0x00017000010b7983 */ /* 0x002f220000300800 */
[----:B------:R-:W-:-:S03]  /*f2d0*/  LEA.HI.X.SX32 R9, R9, R2, 0x1, P0 ;  /* 0x0000000209097211 */ /* 0x000fc600000f0eff */
[----:B------:R0:W-:Y:S04]  /*f2e0*/  STL [R1+0x2c14], R21 ;  /* 0x002c141501007387 */ /* 0x0001e80000100800 */
[----:B------:R1:W-:Y:S01]  /*f2f0*/  STL [R1+0x2bec], R10 ;  /* 0x002bec0a01007387 */ /* 0x0003e20000100800 */
[----:B0-----:R-:W-:-:S03]  /*f300*/  LEA R21, P6, R3, R0, 0x1 ;  /* 0x0000000003157211 */ /* 0x001fc600078c08ff */
[----:B-1----:R-:W4:Y:S04]  /*f310*/  LDL.LU R10, [R1+0x16c] ;  /* 0x00016c00010a7983 */ /* 0x002f280000300800 */
[----:B------:R-:W-:Y:S04]  /*f320*/  STL [R1+0x2c1c], R21 ;  /* 0x002c1c1501007387 */ /* 0x000fe80000100800 */
[----:B------:R0:W-:Y:S04]  /*f330*/  STL [R1+0x2bf0], R9 ;  /* 0x002bf00901007387 */ /* 0x0001e80000100800 */
[----:B0-----:R-:W4:Y:S01]  /*f340*/  LDL.LU R9, [R1+0x168] ;  /* 0x0001680001097983 */ /* 0x001f220000300800 */
[----:B------:R-:W-:-:S02]  /*f350*/  LEA.HI.X.SX32 R21, R8, R2, 0x1, P1 ;  /* 0x0000000208157211 */ /* 0x000fc400008f0eff */
[----:B------:R-:W-:Y:S02]  /*f360*/  LEA.HI.X.SX32 R5, R5, R2, 0x1, P4 ;  /* 0x0000000205057211 */ /* 0x000fe400020f0eff */
[----:B--2---:R-:W-:-:S05]  /*f370*/  LEA R22, P0, R20, R0, 0x1 ;  /* 0x0000000014167211 */ /* 0x004fca00078008ff */
[----:B------:R-:W-:Y:S04]  /*f380*/  STL [R1+0x2c24], R22 ;  /* 0x002c241601007387 */ /* 0x000fe80000100800 */
[----:B------:R0:W-:Y:S01]  /*f390*/  STL [R1+0x2bf4], R21 ;  /* 0x002bf41501007387 */ /* 0x0001e20000100800 */
[----:B---3--:R-:W-:Y:S02]  /*f3a0*/  LEA R8, P1, R19, R0, 0x1 ;  /* 0x0000000013087211 */ /* 0x008fe400078208ff */
[----:B0-----:R-:W-:-:S03]  /*f3b0*/  LEA.HI.X.SX32 R21, R7, R2, 0x1, P2 ;  /* 0x0000000207157211 */ /* 0x001fc600010f0eff */
[----:B------:R0:W-:Y:S01]  /*f3c0*/  STL [R1+0x2c2c], R8 ;  /* 0x002c2c0801007387 */ /* 0x0001e20000100800 */
[----:B------:R-:W-:-:S03]  /*f3d0*/  LEA R7, P2, R18, R0, 0x1 ;  /* 0x0000000012077211 */ /* 0x000fc600078408ff */
[----:B0-----:R-:W2:Y:S04]  /*f3e0*/  LDL.LU R8, [R1+0x164] ;  /* 0x0001640001087983 */ /* 0x001ea80000300800 */
[----:B------:R0:W-:Y:S04]  /*f3f0*/  STL [R1+0x2bf8], R21 ;  /* 0x002bf81501007387 */ /* 0x0001e80000100800 */
[----:B------:R1:W-:Y:S01]  /*f400*/  STL [R1+0x2c34], R7 ;  /* 0x002c340701007387 */ /* 0x0003e20000100800 */
[----:B0-----:R-:W-:Y:S02]  /*f410*/  LEA.HI.X.SX32 R21, R6, R2, 0x1, P3 ;  /* 0x0000000206157211 */ /* 0x001fe400018f0eff */
[-C--:B------:R-:W-:Y:S01]  /*f420*/  LEA R6, P3, R17, R0.reuse, 0x1 ;  /* 0x0000000011067211 */ /* 0x080fe200078608ff */
[----:B-1----:R-:W3:Y:S04]  /*f430*/  LDL.LU R7, [R1+0x160] ;  /* 0x0001600001077983 */ /* 0x002ee80000300800 */
[----:B------:R0:W-:Y:S04]  /*f440*/  STL [R1+0x2c00], R21 ;  /* 0x002c001501007387 */ /* 0x0001e80000100800 */
[----:B------:R1:W-:Y:S01]  /*f450*/  STL [R1+0x2c3c], R6 ;  /* 0x002c3c0601007387 */ /* 0x0003e20000100800 */
[----:B------:R-:W-:-:S02]  /*f460*/  LEA R22, P4, R16, R0, 0x1 ;  /* 0x0000000010167211 */ /* 0x000fc400078808ff */
[----:B0-----:R-:W-:Y:S01]  /*f470*/  LEA.HI.X.SX32 R21, R4, R2, 0x1, P5 ;  /* 0x0000000204157211 */ /* 0x001fe200028f0eff */
[----:B-1----:R-:W3:Y:S04]  /*f480*/  LDL.LU R6, [R1+0x15c] ;  /* 0x00015c0001067983 */ /* 0x002ee80000300800 */
[----:B------:R0:W-:Y:S04]  /*f490*/  STL [R1+0x2c08], R5 ;  /* 0x002c080501007387 */ /* 0x0001e80000100800 */
[----:B0-----:R-:W3:Y:S04]  /*f4a0*/  LDL.LU R5, [R1+0x158] ;  /* 0x0001580001057983 */ /* 0x001ee80000300800 */
[----:B------:R4:W-:Y:S04]  /*f4b0*/  STL [R1+0x2c44], R22 ;  /* 0x002c441601007387 */ /* 0x0009e80000100800 */
[----:B------:R-:W3:Y:S04]  /*f4c0*/  LDL.LU R4, [R1+0x154] ;  /* 0x0001540001047983 */ /* 0x000ee80000300800 */
[----:B------:R0:W-:Y:S01]  /*f4d0*/  STL [R1+0x2c10], R21 ;  /* 0x002c101501007387 */ /* 0x0001e20000100800 */
[----:B----4-:R-:W-:-:S02]  /*f4e0*/  LEA R22, P5, R15, R0, 0x1 ;  /* 0x000000000f167211 */ /* 0x010fc400078a08ff */
[-C--:B------:R-:W-:Y:S02]  /*f4f0*/  LEA.HI.X.SX32 R20, R20, R2.reuse, 0x1, P0 ;  /* 0x0000000214147211 */ /* 0x080fe400000f0eff */
[----:B0-----:R-:W-:Y:S02]  /*f500*/  LEA.HI.X.SX32 R21, R3, R2, 0x1, P6 ;  /* 0x0000000203157211 */ /* 0x001fe400030f0eff */
[----:B------:R-:W4:Y:S04]  /*f510*/  LDL.LU R3, [R1+0x150] ;  /* 0x0001500001037983 */ /* 0x000f280000300800 */
[----:B------:R0:W-:Y:S04]  /*f520*/  STL [R1+0x2c4c], R22 ;  /* 0x002c4c1601007387 */ /* 0x0001e80000100800 */
[----:B------:R1:W-:Y:S01]  /*f530*/  STL [R1+0x2c18], R21 ;  /* 0x002c181501007387 */ /* 0x0003e20000100800 */
[----:B0-----:R-:W-:-:S05]  /*f540*/  LEA R22, P6, R14, R0, 0x1 ;  /* 0x000000000e167211 */ /* 0x001fca00078c08ff */
[----:B------:R-:W-:Y:S01]  /*f550*/  STL [R1+0x2c54], R22 ;  /* 0x002c541601007387 */ /* 0x000fe20000100800 */
[----:B-1----:R-:W-:-:S03]  /*f560*/  LEA R21, P0, R13, R0, 0x1 ;  /* 0x000000000d157211 */ /* 0x002fc600078008ff */
[----:B------:R-:W4:Y:S04]  /*f570*/  LDL.LU R24, [R1+0x14c] ;  /* 0x00014c0001187983 */ /* 0x000f280000300800 */
[----:B------:R0:W-:Y:S01]  /*f580*/  STL [R1+0x2c20], R20 ;  /* 0x002c201401007387 */ /* 0x0001e20000100800 */
[----:B------:R-:W-:-:S03]  /*f590*/  LEA.HI.X.SX32 R18, R18, R2, 0x1, P2 ;  /* 0x0000000212127211 */ /* 0x000fc600010f0eff */
[----:B------:R-:W-:Y:S01]  /*f5a0*/  STL [R1+0x2c5c], R21 ;  /* 0x002c5c1501007387 */ /* 0x000fe20000100800 */
[----:B0-----:R-:W-:Y:S02]  /*f5b0*/  LEA.HI.X.SX32 R20, R19, R2, 0x1, P1 ;  /* 0x0000000213147211 */ /* 0x001fe400008f0eff */
[----:B------:R-:W-:-:S03]  /*f5c0*/  LEA R19, P1, R12, R0, 0x1 ;  /* 0x000000000c137211 */ /* 0x000fc600078208ff */
[----:B------:R-:W-:Y:S04]  /*f5d0*/  STL [R1+0x2c28], R20 ;  /* 0x002c281401007387 */ /* 0x000fe80000100800 */
[----:B------:R-:W4:Y:S04]  /*f5e0*/  LDL.LU R23, [R1+0x148] ;  /* 0x0001480001177983 */ /* 0x000f280000300800 */
[----:B------:R0:W-:Y:S04]  /*f5f0*/  STL [R1+0x2c64], R19 ;  /* 0x002c641301007387 */ /* 0x0001e80000100800 */
[----:B------:R1:W-:Y:S01]  /*f600*/  STL [R1+0x2c30], R18 ;  /* 0x002c301201007387 */ /* 0x0003e20000100800 */
[----:B0-----:R-:W-:-:S02]  /*f610*/  LEA R19, P2, R11, R0, 0x1 ;  /* 0x000000000b137211 */ /* 0x001fc400078408ff */
[----:B-1----:R-:W-:-:S03]  /*f620*/  LEA.HI.X.SX32 R18, R17, R2, 0x1, P3 ;  /* 0x0000000211127211 */ /* 0x002fc600018f0eff */
[----:B------:R-:W-:Y:S01]  /*f630*/  STL [R1+0x2c6c], R19 ;  /* 0x002c6c1301007387 */ /* 0x000fe20000100800 */
[----:B------:R-:W-:-:S03]  /*f640*/  LEA R17, P3, R10, R0, 0x1 ;  /* 0x000000000a117211 */ /* 0x000fc600078608ff */
[----:B------:R-:W4:Y:S01]  /*f650*/  LDL.LU R22, [R1+0x144] ;  /* 0x0001440001167983 */ /* 0x000f220000300800 */
[----:B------:R-:W-:-:S03]  /*f660*/  LEA.HI.X.SX32 R16, R16, R2, 0x1, P4 ;  /* 0x0000000210107211 */ /* 0x000fc600020f0eff */
[----:B------:R-:W-:Y:S04]  /*f670*/  STL [R1+0x2c38], R18 ;  /* 0x002c381201007387 */ /* 0x000fe80000100800 */
[----:B------:R0:W-:Y:S04]  /*f680*/  STL [R1+0x2c74], R17 ;  /* 0x002c741101007387 */ /* 0x0001e80000100800 */
[----:B------:R-:W4:Y:S01]  /*f690*/  LDL.LU R21, [R1+0x140] ;  /* 0x0001400001157983 */ /* 0x000f220000300800 */
[----:B0-----:R-:W-:-:S03]  /*f6a0*/  LEA R17, P4, R9, R0, 0x1 ;  /* 0x0000000009117211 */ /* 0x001fc600078808ff */
[----:B------:R0:W-:Y:S04]  /*f6b0*/  STL [R1+0x2c40], R16 ;  /* 0x002c401001007387 */ /* 0x0001e80000100800 */
[----:B------:R-:W4:Y:S04]  /*f6c0*/  LDL.LU R20, [R1+0x13c] ;  /* 0x00013c0001147983 */ /* 0x000f280000300800 */
[----:B------:R-:W-:Y:S01]  /*f6d0*/  STL [R1+0x2c7c], R17 ;  /* 0x002c7c1101007387 */ /* 0x000fe20000100800 */
[----:B0-----:R-:W-:-:S03]  /*f6e0*/  LEA.HI.X.SX32 R16, R15, R2, 0x1, P5 ;  /* 0x000000020f107211 */ /* 0x001fc600028f0eff */
[----:B------:R-:W4:Y:S04]  /*f6f0*/  LDL.LU R19, [R1+0x138] ;  /* 0x0001380001137983 */ /* 0x000f280000300800 */
[----:B------:R0:W-:Y:S04]  /*f700*/  STL [R1+0x2c48], R16 ;  /* 0x002c481001007387 */ /* 0x0001e80000100800 */
[----:B------:R-:W4:Y:S01]  /*f710*/  LDL.LU R18, [R1+0x134] ;  /* 0x0001340001127983 */ /* 0x000f220000300800 */
[-C--:B------:R-:W-:Y:S02]  /*f720*/  LEA.HI.X.SX32 R12, R12, R2.reuse, 0x1, P1 ;  /* 0x000000020c0c7211 */ /* 0x080fe400008f0eff */
[----:B0-----:R-:W-:-:S02]  /*f730*/  LEA.HI.X.SX32 R16, R14, R2, 0x1, P6 ;  /* 0x000000020e107211 */ /* 0x001fc400030f0eff */
[-C--:B------:R-:W-:Y:S02]  /*f740*/  LEA.HI.X.SX32 R14, R13, R2.reuse, 0x1, P0 ;  /* 0x000000020d0e7211 */ /* 0x080fe400000f0eff */
[----:B------:R-:W-:Y:S02]  /*f750*/  LEA.HI.X.SX32 R9, R9, R2, 0x1, P4 ;  /* 0x0000000209097211 */ /* 0x000fe400020f0eff */
[----:B--2---:R-:W-:-:S05]  /*f760*/  LEA R15, P5, R8, R0, 0x1 ;  /* 0x00000000080f7211 */ /* 0x004fca00078a08ff */
[----:B------:R3:W-:Y:S04]  /*f770*/  STL [R1+0x2c84], R15 ;  /* 0x002c840f01007387 */ /* 0x0007e80000100800 */
[----:B------:R-:W-:Y:S01]  /*f780*/  STL [R1+0x2c50], R16 ;  /* 0x002c501001007387 */ /* 0x000fe20000100800 */
[----:B---3--:R-:W-:-:S05]  /*f790*/  LEA R15, P6, R7, R0, 0x1 ;  /* 0x00000000070f7211 */ /* 0x008fca00078c08ff */
[----:B------:R-:W-:Y:S04]  /*f7a0*/  STL [R1+0x2c8c], R15 ;  /* 0x002c8c0f01007387 */ /* 0x000fe80000100800 */
[----:B------:R0:W-:Y:S01]  /*f7b0*/  STL [R1+0x2c58], R14 ;  /* 0x002c580e01007387 */ /* 0x0001e20000100800 */
[----:B------:R-:W-:-:S05]  /*f7c0*/  LEA R13, P0, R6, R0, 0x1 ;  /* 0x00000000060d7211 */ /* 0x000fca00078008ff */
[----:B------:R1:W-:Y:S04]  /*f7d0*/  STL [R1+0x2c94], R13 ;  /* 0x002c940d01007387 */ /* 0x0003e80000100800 */
[----:B------:R2:W-:Y:S01]  /*f7e0*/  STL [R1+0x2c60], R12 ;  /* 0x002c600c01007387 */ /* 0x0005e20000100800 */
[----:B0-----:R-:W-:Y:S02]  /*f7f0*/  LEA R14, P1, R5, R0, 0x1 ;  /* 0x00000000050e7211 */ /* 0x001fe400078208ff */
[-C--:B-1----:R-:W-:Y:S02]  /*f800*/  LEA.HI.X.SX32 R13, R11, R2.reuse, 0x1, P2 ;  /* 0x000000020b0d7211 */ /* 0x082fe400010f0eff */
[----:B------:R-:W-:Y:S01]  /*f810*/  LEA.HI.X.SX32 R11, R10, R2, 0x1, P3 ;  /* 0x000000020a0b7211 */ /* 0x000fe200018f0eff */
[----:B------:R0:W-:Y:S01]  /*f820*/  STL [R1+0x2c9c], R14 ;  /* 0x002c9c0e01007387 */ /* 0x0001e20000100800 */
[----:B--2---:R-:W-:-:S03]  /*f830*/  LEA R12, P2, R4, R0, 0x1 ;  /* 0x00000000040c7211 */ /* 0x004fc600078408ff */
[----:B------:R-:W-:Y:S04]  /*f840*/  STL [R1+0x2c68], R13 ;  /* 0x002c680d01007387 */ /* 0x000fe80000100800 */
[----:B------:R-:W2:Y:S04]  /*f850*/  LDL.LU R17, [R1+0x130] ;  /* 0x0001300001117983 */ /* 0x000ea80000300800 */
[----:B------:R-:W-:Y:S04]  /*f860*/  STL [R1+0x2ca4], R12 ;  /* 0x002ca40c01007387 */ /* 0x000fe80000100800 */
[----:B------:R-:W-:Y:S01]  /*f870*/  STL [R1+0x2c70], R11 ;  /* 0x002c700b01007387 */ /* 0x000fe20000100800 */
[----:B----4-:R-:W-:-:S03]  /*f880*/  LEA R10, P3, R3, R0, 0x1 ;  /* 0x00000000030a7211 */ /* 0x010fc600078608ff */
[----:B------:R-:W3:Y:S04]  /*f890*/  LDL.LU R16, [R1+0x128] ;  /* 0x0001280001107983 */ /* 0x000ee80000300800 */
[----:B------:R1:W-:Y:S04]  /*f8a0*/  STL [R1+0x2cac], R10 ;  /* 0x002cac0a01007387 */ /* 0x0003e80000100800 */
[----:B------:R-:W4:Y:S04]  /*f8b0*/  LDL.LU R15, [R1+0x120] ;  /* 0x00012000010f7983 */ /* 0x000f280000300800 */
[----:B------:R1:W-:Y:S01]  /*f8c0*/  STL [R1+0x2c78], R9 ;  /* 0x002c780901007387 */ /* 0x0003e20000100800 */
[----:B------:R-:W-:-:S03]  /*f8d0*/  LEA.HI.X.SX32 R7, R7, R2, 0x1, P6 ;  /* 0x0000000207077211 */ /* 0x000fc600030f0eff */
[----:B0-----:R-:W4:Y:S01]  /*f8e0*/  LDL.LU R14, [R1+0x118] ;  /* 0x00011800010e7983 */ /* 0x001f220000300800 */
[----:B-1----:R-:W-:Y:S02]  /*f8f0*/  LEA R10, P4, R24, R0, 0x1 ;  /* 0x00000000180a7211 */ /* 0x002fe400078808ff */
[----:B------:R-:W-:-:S03]  /*f900*/  LEA.HI.X.SX32 R9, R8, R2, 0x1, P5 ;  /* 0x0000000208097211 */ /* 0x000fc600028f0eff */
[----:B------:R-:W-:Y:S04]  /*f910*/  STL [R1+0x2cb4], R10 ;  /* 0x002cb40a01007387 */ /* 0x000fe80000100800 */
[----:B------:R-:W4:Y:S04]  /*f920*/  LDL.LU R13, [R1+0x110] ;  /* 0x00011000010d7983 */ /* 0x000f280000300800 */
[----:B------:R0:W-:Y:S04]  /*f930*/  STL [R1+0x2c80], R9 ;  /* 0x002c800901007387 */ /* 0x0001e80000100800 */
[----:B------:R-:W4:Y:S01]  /*f940*/  LDL.LU R12, [R1+0x108] ;  /* 0x00010800010c7983 */ /* 0x000f220000300800 */
[----:B------:R-:W-:-:S05]  /*f950*/  LEA R8, P5, R23, R0, 0x1 ;  /* 0x0000000017087211 */ /* 0x000fca00078a08ff */
[----:B------:R-:W-:Y:S04]  /*f960*/  STL [R1+0x2cbc], R8 ;  /* 0x002cbc0801007387 */ /* 0x000fe80000100800 */
[----:B0-----:R-:W4:Y:S01]  /*f970*/  LDL.LU R9, [R1+0xf8] ;  /* 0x0000f80001097983 */ /* 0x001f220000300800 */
[----:B------:R-:W-:-:S03]  /*f980*/  LEA.HI.X.SX32 R5, R5, R2, 0x1, P1 ;  /* 0x0000000205057211 */ /* 0x000fc600008f0eff */
[----:B------:R0:W-:Y:S02]  /*f990*/  STL [R1+0x2c88], R7 ;  /* 0x002c880701007387 */ /* 0x0001e40000100800 */
[----:B0-----:R-:W-:Y:S02]  /*f9a0*/  LEA.HI.X.SX32 R7, R6, R2, 0x1, P0 ;  /* 0x0000000206077211 */ /* 0x001fe400000f0eff */
[----:B------:R-:W-:-:S05]  /*f9b0*/  LEA R8, P6, R22, R0, 0x1 ;  /* 0x0000000016087211 */ /* 0x000fca00078c08ff */
[----:B------:R-:W-:Y:S01]  /*f9c0*/  STL [R1+0x2cc4], R8 ;  /* 0x002cc40801007387 */ /* 0x000fe20000100800 */
[----:B------:R-:W-:-:S03]  /*f9d0*/  LEA R6, P0, R21, R0, 0x1 ;  /* 0x0000000015067211 */ /* 0x000fc600078008ff */
[----:B------:R0:W-:Y:S04]  /*f9e0*/  STL [R1+0x2c90], R7 ;  /* 0x002c900701007387 */ /* 0x0001e80000100800 */
[----:B------:R1:W-:Y:S04]  /*f9f0*/  STL [R1+0x2ccc], R6 ;  /* 0x002ccc0601007387 */ /* 0x0003e80000100800 */
[----:B------:R1:W-:Y:S01]  /*fa00*/  STL [R1+0x2c98], R5 ;  /* 0x002c980501007387 */ /* 0x0003e20000100800 */
[----:B0-----:R-:W-:Y:S02]  /*fa10*/  LEA R7, P1, R20, R0, 0x1 ;  /* 0x0000000014077211 */ /* 0x001fe400078208ff */
[----:B-1----:R-:W-:-:S03]  /*fa20*/  LEA.HI.X.SX32 R6, R4, R2, 0x1, P2 ;  /* 0x0000000204067211 */ /* 0x002fc600010f0eff */
[----:B------:R-:W-:Y:S01]  /*fa30*/  STL [R1+0x2cd4], R7 ;  /* 0x002cd40701007387 */ /* 0x000fe20000100800 */
[----:B------:R-:W-:Y:S02]  /*fa40*/  LEA.HI.X.SX32 R4, R3, R2, 0x1, P3 ;  /* 0x0000000203047211 */ /* 0x000fe400018f0eff */
[-C--:B------:R-:W-:Y:S01]  /*fa50*/  LEA R5, P2, R19, R0.reuse, 0x1 ;  /* 0x0000000013057211 */ /* 0x080fe200078408ff */
[----:B------:R-:W-:Y:S04]  /*fa60*/  STL [R1+0x2ca0], R6 ;  /* 0x002ca00601007387 */ /* 0x000fe80000100800 */
[----:B------:R-:W-:Y:S01]  /*fa70*/  STL [R1+0x2cdc], R5 ;  /* 0x002cdc0501007387 */ /* 0x000fe20000100800 */
[----:B------:R-:W-:-:S03]  /*fa80*/  LEA R3, P3, R18, R0, 0x1 ;  /* 0x0000000012037211 */ /* 0x000fc600078608ff */
[----:B------:R-:W4:Y:S04]  /*fa90*/  LDL.LU R8, [R1+0x294] ;  /* 0x0002940001087983 */ /* 0x000f280000300800 */
[----:B------:R-:W-:Y:S04]  /*faa0*/  STL [R1+0x2ca8], R4 ;  /* 0x002ca80401007387 */ /* 0x000fe80000100800 */
[----:B------:R-:W4:Y:S04]  /*fab0*/  LDL.LU R11, [R1+0x290] ;  /* 0x00029000010b7983 */ /* 0x000f280000300800 */
[----:B------:R0:W-:Y:S04]  /*fac0*/  STL [R1+0x2ce4], R3 ;  /* 0x002ce40301007387 */ /* 0x0001e80000100800 */
[----:B0-----:R-:W4:Y:S04]  /*fad0*/  LDL.LU R3, [R1+0x28c] ;  /* 0x00028c0001037983 */ /* 0x001f280000300800 */
[----:B------:R-:W4:Y:S04]  /*fae0*/  LDL.LU R4, [R1+0x288] ;  /* 0x0002880001047983 */ /* 0x000f280000300800 */
[----:B------:R-:W4:Y:S04]  /*faf0*/  LDL.LU R10, [R1+0x284] ;  /* 0x00028400010a7983 */ /* 0x000f280000300800 */
[----:B------:R-:W4:Y:S04]  /*fb00*/  LDL.LU R6, [R1+0x280] ;  /* 0x0002800001067983 */ /* 0x000f280000300800 */
[----:B------:R-:W4:Y:S04]  /*fb10*/  LDL.LU R5, [R1+0x27c] ;  /* 0x00027c0001057983 */ /* 0x000f280000300800 */
[----:B------:R-:W4:Y:S01]  /*fb20*/  LDL.LU R7, [R1+0x278] ;  /* 0x0002780001077983 */ /* 0x000f220000300800 */
[----:B------:R-:W-:-:S02]  /*fb30*/  LEA.HI.X.SX32 R25, R24, R2, 0x1, P4 ;  /* 0x0000000218197211 */ /* 0x000fc400020f0eff */
[----:B------:R-:W-:-:S03]  /*fb40*/  LEA.HI.X.SX32 R23, R23, R2, 0x1, P5 ;  /* 0x0000000217177211 */ /* 0x000fc600028f0eff */
[----:B------:R3:W-:Y:S01]  /*fb50*/  STL [R1+0x2cb0], R25 ;  /* 0x002cb01901007387 */ /* 0x0007e20000100800 */
[----:B------:R-:W-:Y:S02]  /*fb60*/  LEA.HI.X.SX32 R20, R20, R2, 0x1, P1 ;  /* 0x0000000214147211 */ /* 0x000fe400008f0eff */
[----:B--2---:R-:W-:-:S05]  /*fb70*/  LEA R24, P4, R17, R0, 0x1 ;  /* 0x0000000011187211 */ /* 0x004fca00078808ff */
[----:B------:R0:W-:Y:S04]  /*fb80*/  STL [R1+0x2ce8], R24 ;  /* 0x002ce81801007387 */ /* 0x0001e80000100800 */
[----:B------:R4:W-:Y:S01]  /*fb90*/  STL [R1+0x2cb8], R23 ;  /* 0x002cb81701007387 */ /* 0x0009e20000100800 */
[----:B---3--:R-:W-:Y:S02]  /*fba0*/  LEA R25, P5, R16, R0, 0x1 ;  /* 0x0000000010197211 */ /* 0x008fe400078a08ff */
[-C--:B0-----:R-:W-:Y:S02]  /*fbb0*/  LEA.HI.X.SX32 R24, R22, R2.reuse, 0x1, P6 ;  /* 0x0000000216187211 */ /* 0x081fe400030f0eff */
[----:B------:R-:W-:Y:S02]  /*fbc0*/  LEA.HI.X.SX32 R22, R21, R2, 0x1, P0 ;  /* 0x0000000215167211 */ /* 0x000fe400000f0eff */
[-C--:B----4-:R-:W-:Y:S01]  /*fbd0*/  LEA R23, P6, R15, R0.reuse, 0x1 ;  /* 0x000000000f177211 */ /* 0x090fe200078c08ff */
[----:B------:R-:W-:Y:S04]  /*fbe0*/  STL [R1+0x2cec], R25 ;  /* 0x002cec1901007387 */ /* 0x000fe80000100800 */
[----:B------:R-:W-:Y:S01]  /*fbf0*/  STL [R1+0x2cc0], R24 ;  /* 0x002cc01801007387 */ /* 0x000fe20000100800 */
[----:B------:R-:W-:-:S03]  /*fc00*/  LEA R21, P0, R14, R0, 0x1 ;  /* 0x000000000e157211 */ /* 0x000fc600078008ff */
[----:B------:R-:W-:Y:S04]  /*fc10*/  STL [R1+0x2cf0], R23 ;  /* 0x002cf01701007387 */ /* 0x000fe80000100800 */
[----:B------:R0:W-:Y:S04]  /*fc20*/  STL [R1+0x2cc8], R22 ;  /* 0x002cc81601007387 */ /* 0x0001e80000100800 */
[----:B------:R1:W-:Y:S04]  /*fc30*/  STL [R1+0x2cf4], R21 ;  /* 0x002cf41501007387 */ /* 0x0003e80000100800 */
[----:B------:R2:W-:Y:S01]  /*fc40*/  STL [R1+0x2cd0], R20 ;  /* 0x002cd01401007387 */ /* 0x0005e20000100800 */
[----:B0-----:R-:W-:-:S02]  /*fc50*/  LEA R22, P1, R13, R0, 0x1 ;  /* 0x000000000d167211 */ /* 0x001fc400078208ff */
[-C--:B-1----:R-:W-:Y:S02]  /*fc60*/  LEA.HI.X.SX32 R21, R19, R2.reuse, 0x1, P2 ;  /* 0x0000000213157211 */ /* 0x082fe400010f0eff */
[----:B------:R-:W-:Y:S02]  /*fc70*/  LEA.HI.X.SX32 R19, R18, R2, 0x1, P3 ;  /* 0x0000000212137211 */ /* 0x000fe400018f0eff */
[----:B--2---:R-:W-:Y:S01]  /*fc80*/  LEA R20, P2, R12, R0, 0x1 ;  /* 0x000000000c147211 */ /* 0x004fe200078408ff */
[----:B------:R-:W-:Y:S01]  /*fc90*/  STL [R1+0x2cf8], R22 ;  /* 0x002cf81601007387 */ /* 0x000fe20000100800 */
[----:B------:R-:W-:-:S03]  /*fca0*/  LEA.HI.X.SX32 R16, R16, R2, 0x1, P5 ;  /* 0x0000000210107211 */ /* 0x000fc600028f0eff */
[----:B------:R-:W-:Y:S04]  /*fcb0*/  STL [R1+0x2cd8], R21 ;  /* 0x002cd81501007387 */ /* 0x000fe80000100800 */
[----:B------:R-:W-:Y:S01]  /*fcc0*/  STL [R1+0x2cfc], R20 ;  /* 0x002cfc1401007387 */ /* 0x000fe20000100800 */
[----:B------:R-:W-:Y:S02]  /*fcd0*/  LEA R18, P3, R9, R0, 0x1 ;  /* 0x0000000009127211 */ /* 0x000fe400078608ff */
[-C--:B------:R-:W-:Y:S01]  /*fce0*/  LEA.HI.X.SX32 R0, R17, R2.reuse, 0x1, P4 ;  /* 0x0000000211007211 */ /* 0x080fe200020f0eff */
[----:B------:R-:W-:Y:S04]  /*fcf0*/  STL [R1+0x2ce0], R19 ;  /* 0x002ce01301007387 */ /* 0x000fe80000100800 */
[----:B------:R-:W-:Y:S04]  /*fd00*/  STL [R1+0x2bd8], R18 ;  /* 0x002bd81201007387 */ /* 0x000fe80000100800 */
[----:B------:R-:W-:Y:S04]  /*fd10*/  STL [R1+0x2bc0], R0 ;  /* 0x002bc00001007387 */ /* 0x000fe80000100800 */
[----:B------:R0:W-:Y:S01]  /*fd20*/  STL [R1+0x2bc4], R16 ;  /* 0x002bc41001007387 */ /* 0x0001e20000100800 */
[-C--:B------:R-:W-:Y:S01]  /*fd30*/  LEA.HI.X.SX32 R15, R15, R2.reuse, 0x1, P6 ;  /* 0x000000020f0f7211 */ /* 0x080fe200030f0eff */
[----:B0-----:R-:W0:Y:S01]  /*fd40*/  LDC R16, c[0x0][0x3a8] ;  /* 0x0000ea00ff107b82 */ /* 0x001e220000000800 */
[----:B------:R-:W-:-:S03]  /*fd50*/  LEA.HI.X.SX32 R0, R14, R2, 0x1, P0 ;  /* 0x000000020e007211 */ /* 0x000fc600000f0eff */
[----:B------:R-:W-:Y:S01]  /*fd60*/  STL [R1+0x2bc8], R15 ;  /* 0x002bc80f01007387 */ /* 0x000fe20000100800 */
[-C--:B------:R-:W-:Y:S02]  /*fd70*/  LEA.HI.X.SX32 R13, R13, R2.reuse, 0x1, P1 ;  /* 0x000000020d0d7211 */ /* 0x080fe400008f0eff */
[-C--:B------:R-:W-:Y:S01]  /*fd80*/  LEA.HI.X.SX32 R12, R12, R2.reuse, 0x1, P2 ;  /* 0x000000020c0c7211 */ /* 0x080fe200010f0eff */
[----:B------:R1:W-:Y:S04]  /*fd90*/  STL [R1+0x2bcc], R0 ;  /* 0x002bcc0001007387 */ /* 0x0003e80000100800 */
[----:B------:R-:W-:Y:S01]  /*fda0*/  STL [R1+0x2bd0], R13 ;  /* 0x002bd00d01007387 */ /* 0x000fe20000100800 */
[----:B-1----:R-:W-:-:S03]  /*fdb0*/  LEA.HI.X.SX32 R0, R9, R2, 0x1, P3 ;  /* 0x0000000209007211 */ /* 0x002fc600018f0eff */
[----:B------:R-:W-:Y:S04]  /*fdc0*/  STL [R1+0x2bd4], R12 ;  /* 0x002bd40c01007387 */ /* 0x000fe80000100800 */
[----:B------:R1:W-:Y:S01]  /*fdd0*/  STL [R1+0x2bbc], R0 ;  /* 0x002bbc0001007387 */ /* 0x0003e20000100800 */
[----:B------:R-:W-:-:S05]  /*fde0*/  IMAD R8, R8, UR7, RZ ;  /* 0x0000000708087c24 */ /* 0x000fca000f8e02ff */
[----:B------:R-:W-:Y:S01]  /*fdf0*/  LEA R18, P4, R8, UR8, 0x1 ;  /* 0x0000000808127c11 */ /* 0x000fe2000f8808ff */
[----:B------:R-:W-:-:S03]  /*fe00*/  IMAD R2, R11, UR7, RZ ;  /* 0x000000070b027c24 */ /* 0x000fc6000f8e02ff */
[----:B------:R-:W-:Y:S01]  /*fe10*/  LEA.HI.X.SX32 R19, R8, UR9, 0x1, P4 ;  /* 0x0000000908137c11 */ /* 0x000fe2000a0f0eff */
[----:B0-----:R-:W-:Y:S01]  /*fe20*/  IMAD R9, R16, 0x3f, RZ ;  /* 0x0000003f10097824 */ /* 0x001fe200078e02ff */
[----:B------:R-:W0:Y:S01]  /*fe30*/  LDC R11, c[0x0][0x3a8] ;  /* 0x0000ea00ff0b7b82 */ /* 0x000e220000000800 */
[----:B------:R-:W-:Y:S01]  /*fe40*/  LEA R20, P0, R2, UR8, 0x1 ;  /* 0x0000000802147c11 */ /* 0x000fe2000f8008ff */
[----:B------:R-:W-:Y:S02]  /*fe50*/  IMAD R3, R3, UR7, RZ ;  /* 0x0000000703037c24 */ /* 0x000fe4000f8e02ff */
[----:B------:R-:W-:-:S03]  /*fe60*/  IMAD R4, R4, UR7, RZ ;  /* 0x0000000704047c24 */ /* 0x000fc6000f8e02ff */
[----:B------:R-:W-:Y:S01]  /*fe70*/  LEA R22, P2, R3, UR8, 0x1 ;  /* 0x0000000803167c11 */ /* 0x000fe2000f8408ff */
[----:B-1----:R-:W-:Y:S01]  /*fe80*/  IMAD R0, R10, UR7, RZ ;  /* 0x000000070a007c24 */ /* 0x002fe2000f8e02ff */
[----:B------:R-:W-:Y:S01]  /*fe90*/  LEA R24, P1, R4, UR8, 0x1 ;  /* 0x0000000804187c11 */ /* 0x000fe2000f8208ff */
[----:B------:R-:W-:Y:S02]  /*fea0*/  IMAD R5, R5, UR7, RZ ;  /* 0x0000000705057c24 */ /* 0x000fe4000f8e02ff */
[----:B------:R-:W-:-:S03]  /*feb0*/  IMAD R7, R7, UR7, RZ ;  /* 0x0000000707077c24 */ /* 0x000fc6000f8e02ff */
[----:B------:R-:W-:Y:S01]  /*fec0*/  LEA R14, P5, R5, UR8, 0x1 ;  /* 0x00000008050e7c11 */ /* 0x000fe2000f8a08ff */
[----:B------:R-:W-:Y:S01]  /*fed0*/  IMAD R6, R6, UR7, RZ ;  /* 0x0000000706067c24 */ /* 0x000fe2000f8e02ff */
[C---:B------:R-:W-:Y:S02]  /*fee0*/  LEA R12, P6, R7.reuse, UR8, 0x1 ;  /* 0x00000008070c7c11 */ /* 0x040fe4000f8c08ff */
[----:B------:R-:W-:Y:S02]  /*fef0*/  LEA.HI.X.SX32 R21, R2, UR9, 0x1, P0 ;  /* 0x0000000902157c11 */ /* 0x000fe400080f0eff */
[----:B------:R-:W-:Y:S02]  /*ff00*/  LEA.HI.X.SX32 R13, R7, UR9, 0x1, P6 ;  /* 0x00000009070d7c11 */ /* 0x000fe4000b0f0eff */
[----:B------:R-:W-:Y:S01]  /*ff10*/  LEA.HI.X.SX32 R15, R5, UR9, 0x1, P5 ;  /* 0x00000009050f7c11 */ /* 0x000fe2000a8f0eff */
[----:B------:R-:W-:Y:S01]  /*ff20*/  STL.64 [R1+0x1bd0], R18 ;  /* 0x001bd01201007387 */ /* 0x000fe20000100a00 */
[----:B------:R-:W-:-:S02]  /*ff30*/  LEA R26, P3, R0, UR8, 0x1 ;  /* 0x00000008001a7c11 */ /* 0x000fc4000f8608ff */
[----:B------:R-:W-:Y:S01]  /*ff40*/  LEA.HI.X.SX32 R23, R3, UR9, 0x1, P2 ;  /* 0x0000000903177c11 */ /* 0x000fe200090f0eff */
[----:B------:R-:W-:Y:S01]  /*ff50*/  STL.64 [R1+0x1b48], R12 ;  /* 0x001b480c01007387 */ /* 0x000fe20000100a00 */
[----:B------:R-:W-:Y:S01]  /*ff60*/  LEA R28, P4, R6, UR8, 0x1 ;  /* 0x00000008061c7c11 */ /* 0x000fe2000f8808ff */
[C---:B------:R-:W-:Y:S01]  /*ff70*/  IMAD.WIDE R2, R9.reuse, 0x2, R12 ;  /* 0x0000000209027825 */ /* 0x040fe200078e020c */
[----:B------:R-:W-:Y:S01]  /*ff80*/  LEA.HI.X.SX32 R25, R4, UR9, 0x1, P1 ;  /* 0x0000000904197c11 */ /* 0x000fe200088f0eff */
[----:B------:R-:W-:Y:S01]  /*ff90*/  STL.64 [R1+0x1bc8], R20 ;  /* 0x001bc81401007387 */ /* 0x000fe20000100a00 */
[----:B------:R-:W-:Y:S01]  /*ffa0*/  LEA.HI.X.SX32 R27, R0, UR9, 0x1, P3 ;  /* 0x00000009001b7c11 */ /* 0x000fe200098f0eff */
[C---:B------:R-:W-:Y:S01]  /*ffb0*/  IMAD.WIDE R4, R9.reuse, 0x2, R14 ;  /* 0x0000000209047825 */ /* 0x040fe200078e020e */
[----:B------:R-:W-:Y:S01]  /*ffc0*/  LEA.HI.X.SX32 R29, R6, UR9, 0x1, P4 ;  /* 0x00000009061d7c11 */ /* 0x000fe2000a0f0eff */
[----:B------:R-:W-:Y:S04]  /*ffd0*/  STL.64 [R1+0x1ba0], R14 ;  /* 0x001ba00e01007387 */ /* 0x000fe80000100a00 */
[----:B------:R-:W-:Y:S04]  /*ffe0*/  STL.64 [R1+0x1bc0], R22 ;  /* 0x001bc01601007387 */ /* 0x000fe80000100a00 */
[----:B------:R-:W-:Y:S04]  /*fff0*/  STL.64 [R1+0x1bb8], R24 ;  /* 0x001bb81801007387 */ /* 0x000fe80000100a00 */
[----:B------:R-:W-:Y:S04]  /*10000*/  STL [R1+0x2bb8], R2 ;  /* 0x002bb80201007387 */ /* 0x000fe80000100800 */
[----:B------:R1:W-:Y:S04]  /*10010*/  STL [R1+0x2bb0], R3 ;  /* 0x002bb00301007387 */ /* 0x0003e80000100800 */
[----:B------:R-:W-:Y:S04]  /*10020*/  STL.64 [R1+0x1bb0], R26 ;  /* 0x001bb01a01007387 */ /* 0x000fe80000100a00 */
[----:B------:R-:W-:Y:S01]  /*10030*/  STL.64 [R1+0x1ba8], R28 ;  /* 0x001ba81c01007387 */ /* 0x000fe20000100a00 */
[----:B-1----:R-:W-:-:S03]  /*10040*/  IMAD.WIDE R2, R9, 0x2, R28 ;  /* 0x0000000209027825 */ /* 0x002fc600078e021c */
[----:B------:R-:W-:Y:S04]  /*10050*/  STL [R1+0x2bb4], R4 ;  /* 0x002bb40401007387 */ /* 0x000fe80000100800 */
[----:B------:R1:W-:Y:S01]  /*10060*/  STL [R1+0x2ba8], R5 ;  /* 0x002ba80501007387 */ /* 0x0003e20000100800 */
[----:B------:R-:W-:-:S03]  /*10070*/  IMAD.WIDE R6, R9, 0x2, R24 ;  /* 0x0000000209067825 */ /* 0x000fc600078e0218 */
[----:B------:R-:W-:Y:S01]  /*10080*/  STL [R1+0x2bac], R2 ;  /* 0x002bac0201007387 */ /* 0x000fe20000100800 */
[----:B-1----:R-:W-:-:S03]  /*10090*/  IMAD.WIDE R4, R9, 0x2, R26 ;  /* 0x0000000209047825 */ /* 0x002fc600078e021a */
[----:B------:R1:W-:Y:S04]  /*100a0*/  STL [R1+0x2ba0], R3 ;  /* 0x002ba00301007387 */ /* 0x0003e80000100800 */
[----:B------:R-:W-:Y:S04]  /*100b0*/  STL [R1+0x2ba4], R4 ;  /* 0x002ba40401007387 */ /* 0x000fe80000100800 */
[----:B------:R2:W-:Y:S01]  /*100c0*/  STL [R1+0x2b98], R5 ;  /* 0x002b980501007387 */ /* 0x0005e20000100800 */
[----:B------:R-:W-:Y:S02]  /*100d0*/  IMAD R0, R16, 0x3e, RZ ;  /* 0x0000003e10007824 */ /* 0x000fe400078e02ff */
[C---:B-1----:R-:W-:Y:S01]  /*100e0*/  IMAD.WIDE R2, R9.reuse, 0x2, R20 ;  /* 0x0000000209027825 */ /* 0x042fe200078e0214 */
[----:B------:R-:W-:Y:S03]  /*100f0*/  STL [R1+0x2b9c], R6 ;  /* 0x002b9c0601007387 */ /* 0x000fe60000100800 */
[C---:B--2---:R-:W-:Y:S01]  /*10100*/  IMAD.WIDE R4, R9.reuse, 0x2, R22 ;  /* 0x0000000209047825 */ /* 0x044fe200078e0216 */
[----:B------:R1:W-:Y:S04]  /*10110*/  STL [R1+0x2b90], R7 ;  /* 0x002b900701007387 */ /* 0x0003e80000100800 */
[----:B------:R-:W-:Y:S04]  /*10120*/  STL [R1+0x2b94], R4 ;  /* 0x002b940401007387 */ /* 0x000fe80000100800 */
[----:B------:R2:W-:Y:S01]  /*10130*/  STL [R1+0x2b88], R5 ;  /* 0x002b880501007387 */ /* 0x0005e20000100800 */
[----:B-1----:R-:W-:-:S03]  /*10140*/  IMAD.WIDE R6, R9, 0x2, R18 ;  /* 0x0000000209067825 */ /* 0x002fc600078e0212 */
[----:B------:R-:W-:Y:S04]  /*10150*/  STL [R1+0x2b8c], R2 ;  /* 0x002b8c0201007387 */ /* 0x000fe80000100800 */
[----:B------:R1:W-:Y:S01]  /*10160*/  STL [R1+0x2b80], R3 ;  /* 0x002b800301007387 */ /* 0x0003e20000100800 */
[----:B--2---:R-:W-:-:S03]  /*10170*/  IMAD.WIDE R4, R0, 0x2, R12 ;  /* 0x0000000200047825 */ /* 0x004fc600078e020c */
[----:B------:R-:W-:Y:S04]  /*10180*/  STL [R1+0x2b84], R6 ;  /* 0x002b840601007387 */ /* 0x000fe80000100800 */
[----:B------:R2:W-:Y:S01]  /*10190*/  STL [R1+0x2b78], R7 ;  /* 0x002b780701007387 */ /* 0x0005e20000100800 */
[----:B-1----:R-:W-:-:S03]  /*101a0*/  IMAD.WIDE R2, R0, 0x2, R14 ;  /* 0x0000000200027825 */ /* 0x002fc600078e020e */
[----:B------:R-:W-:Y:S04]  /*101b0*/  STL [R1+0x2b7c], R4 ;  /* 0x002b7c0401007387 */ /* 0x000fe80000100800 */
[----:B------:R1:W-:Y:S01]  /*101c0*/  STL [R1+0x2b70], R5 ;  /* 0x002b700501007387 */ /* 0x0003e20000100800 */
[----:B--2---:R-:W-:-:S03]  /*101d0*/  IMAD.WIDE R6, R0, 0x2, R26 ;  /* 0x0000000200067825 */ /* 0x004fc600078e021a */
[----:B------:R-:W-:Y:S01]  /*101e0*/  STL [R1+0x2b74], R2 ;  /* 0x002b740201007387 */ /* 0x000fe20000100800 */
[----:B-1----:R-:W-:-:S03]  /*101f0*/  IMAD.WIDE R4, R0, 0x2, R28 ;  /* 0x0000000200047825 */ /* 0x002fc600078e021c */
[----:B------:R1:W-:Y:S04]  /*10200*/  STL [R1+0x2b68], R3 ;  /* 0x002b680301007387 */ /* 0x0003e80000100800 */
[----:B------:R-:W-:Y:S04]  /*10210*/  STL [R1+0x2b6c], R4 ;  /* 0x002b6c0401007387 */ /* 0x000fe80000100800 */
[----:B------:R2:W-:Y:S01]  /*10220*/  STL [R1+0x2b60], R5 ;  /* 0x002b600501007387 */ /* 0x0005e20000100800 */
[----:B-1----:R-:W-:-:S03]  /*10230*/  IMAD.WIDE R2, R0, 0x2, R24 ;  /* 0x0000000200027825 */ /* 0x002fc600078e0218 */
[----:B------:R-:W-:Y:S04]  /*10240*/  STL [R1+0x2b64], R6 ;  /* 0x002b640601007387 */ /* 0x000fe80000100800 */
[----:B------:R1:W-:Y:S01]  /*10250*/  STL [R1+0x2b58], R7 ;  /* 0x002b580701007387 */ /* 0x0003e20000100800 */
[----:B--2---:R-:W-:-:S03]  /*10260*/  IMAD.WIDE R4, R0, 0x2, R22 ;  /* 0x0000000200047825 */ /* 0x004fc600078e0216 */
[----:B------:R-:W-:Y:S01]  /*10270*/  STL [R1+0x2b5c], R2 ;  /* 0x002b5c0201007387 */ /* 0x000fe20000100800 */
[----:B------:R-:W-:-:S03]  /*10280*/  IMAD R8, R16, 0x3d, RZ ;  /* 0x0000003d10087824 */ /* 0x000fc600078e02ff */
[----:B------:R2:W-:Y:S01]  /*10290*/  STL [R1+0x2b50], R3 ;  /* 0x002b500301007387 */ /* 0x0005e20000100800 */
[----:B-1----:R-:W-:-:S03]  /*102a0*/  IMAD.WIDE R6, R0, 0x2, R18 ;  /* 0x0000000200067825 */ /* 0x002fc600078e0212 */
[----:B------:R-:W-:Y:S01]  /*102b0*/  STL [R1+0x2b54], R4 ;  /* 0x002b540401007387 */ /* 0x000fe20000100800 */
[----:B--2---:R-:W-:-:S03]  /*102c0*/  IMAD.WIDE R2, R0, 0x2, R20 ;  /* 0x0000000200027825 */ /* 0x004fc600078e0214 */
        /* <DEDUP_REMOVED lines=114> */
[----:B------:R-:W-:Y:S01]  /*109f0*/  STL [R1+0x2a20], R5 ;  /* 0x002a200501007387 */ /* 0x000fe20000100800 */
[----:B-1----:R-:W-:-:S03]  /*10a00*/  IMAD.WIDE R2, R8, 0x2, R24 ;  /* 0x0000000208027825 */ /* 0x002fc600078e0218 */
[----:B------:R-:W-:Y:S04]  /*10a10*/  STL [R1+0x2a24], R6 ;  /* 0x002a240601007387 */ /* 0x000fe80000100800 */
[----:B------:R1:W-:Y:S01]  /*10a20*/  STL [R1+0x2a18], R7 ;  /* 0x002a180701007387 */ /* 0x0003e20000100800 */
[----:B------:R-:W-:-:S03]  /*10a30*/  IMAD R0, R16, 0x38, RZ ;  /* 0x0000003810007824 */ /* 0x000fc600078e02ff */
[----:B------:R-:W-:Y:S04]  /*10a40*/  STL [R1+0x2a1c], R2 ;  /* 0x002a1c0201007387 */ /* 0x000fe80000100800 */
[----:B------:R2:W-:Y:S01]  /*10a50*/  STL [R1+0x2a10], R3 ;  /* 0x002a100301007387 */ /* 0x0005e20000100800 */
[----:B-1----:R-:W-:-:S04]  /*10a60*/  IMAD.WIDE R6, R8, 0x2, R22 ;  /* 0x0000000208067825 */ /* 0x002fc800078e0216 */
[C---:B------:R-:W-:Y:S01]  /*10a70*/  IMAD.WIDE R4, R8.reuse, 0x2, R18 ;  /* 0x0000000208047825 */ /* 0x040fe200078e0212 */
[----:B------:R-:W-:Y:S03]  /*10a80*/  STL [R1+0x2a14], R6 ;  /* 0x002a140601007387 */ /* 0x000fe60000100800 */
[----:B--2---:R-:W-:Y:S01]  /*10a90*/  IMAD.WIDE R2, R8, 0x2, R20 ;  /* 0x0000000208027825 */ /* 0x004fe200078e0214 */
        /* <DEDUP_REMOVED lines=161> */
[----:B------:R-:W-:-:S04]  /*114b0*/  IMAD.WIDE R8, R0, 0x2, R24 ;  /* 0x0000000200087825 */ /* 0x000fc800078e0218 */
[----:B--2---:R-:W-:Y:S01]  /*114c0*/  IMAD.WIDE R4, R0, 0x2, R28 ;  /* 0x0000000200047825 */ /* 0x004fe200078e021c */
[----:B------:R1:W-:Y:S04]  /*114d0*/  STL [R1+0x2868], R3 ;  /* 0x0028680301007387 */ /* 0x0003e80000100800 */
[----:B------:R-:W-:Y:S01]  /*114e0*/  STL [R1+0x286c], R4 ;  /* 0x00286c0401007387 */ /* 0x000fe20000100800 */
[----:B------:R-:W-:-:S03]  /*114f0*/  IMAD R10, R16, 0x31, RZ ;  /* 0x00000031100a7824 */ /* 0x000fc600078e02ff */
        /* <DEDUP_REMOVED lines=424> */
[----:B------:R-:W-:-:S03]  /*12f80*/  IMAD.SHL.U32 R0, R16, 0x20, RZ ;  /* 0x0000002010007824 */ /* 0x000fc600078e00ff */
        /* <DEDUP_REMOVED lines=62> */
[----:B------:R-:W2:Y:S03]  /*13370*/  LDC R12, c[0x0][0x3a8] ;  /* 0x0000ea00ff0c7b82 */ /* 0x000ea60000000800 */
[----:B------:R3:W-:Y:S01]  /*13380*/  STL [R1+0x20d8], R5 ;  /* 0x0020d80501007387 */ /* 0x0007e20000100800 */
[----:B-1----:R-:W-:-:S03]  /*13390*/  IMAD.WIDE R2, R0, 0x2, R14 ;  /* 0x0000000200027825 */ /* 0x002fc600078e020e */
[----:B------:R-:W-:Y:S01]  /*133a0*/  STL [R1+0x20e4], R6 ;  /* 0x0020e40601007387 */ /* 0x000fe20000100800 */
[----:B------:R-:W1:Y:S03]  /*133b0*/  LDC R13, c[0x0][0x3a8] ;  /* 0x0000ea00ff0d7b82 */ /* 0x000e660000000800 */
[----:B------:R4:W-:Y:S01]  /*133c0*/  STL [R1+0x20e0], R7 ;  /* 0x0020e00701007387 */ /* 0x0009e20000100800 */
[----:B---3--:R-:W-:-:S03]  /*133d0*/  IMAD.WIDE R4, R0, 0x2, R28 ;  /* 0x0000000200047825 */ /* 0x008fc600078e021c */
[----:B------:R-:W-:Y:S04]  /*133e0*/  STL [R1+0x20ec], R8 ;  /* 0x0020ec0801007387 */ /* 0x000fe80000100800 */
[----:B------:R-:W-:Y:S01]  /*133f0*/  STL [R1+0x20e8], R9 ;  /* 0x0020e80901007387 */ /* 0x000fe20000100800 */
[----:B----4-:R-:W-:-:S03]  /*13400*/  IMAD.WIDE R6, R0, 0x2, R26 ;  /* 0x0000000200067825 */ /* 0x010fc600078e021a */
[----:B------:R-:W-:Y:S04]  /*13410*/  STL [R1+0x20f4], R2 ;  /* 0x0020f40201007387 */ /* 0x000fe80000100800 */
[----:B------:R3:W-:Y:S04]  /*13420*/  STL [R1+0x20f0], R3 ;  /* 0x0020f00301007387 */ /* 0x0007e80000100800 */
[----:B------:R-:W-:Y:S04]  /*13430*/  STL [R1+0x20fc], R4 ;  /* 0x0020fc0401007387 */ /* 0x000fe80000100800 */
[----:B------:R-:W-:Y:S01]  /*13440*/  STL [R1+0x20f8], R5 ;  /* 0x0020f80501007387 */ /* 0x000fe20000100800 */
[----:B---3--:R-:W-:-:S03]  /*13450*/  IMAD.WIDE R2, R0, 0x2, R24 ;  /* 0x0000000200027825 */ /* 0x008fc600078e0218 */
[----:B------:R-:W-:Y:S04]  /*13460*/  STL [R1+0x2104], R6 ;  /* 0x0021040601007387 */ /* 0x000fe80000100800 */
[----:B------:R-:W-:Y:S01]  /*13470*/  STL [R1+0x2100], R7 ;  /* 0x0021000701007387 */ /* 0x000fe20000100800 */
[----:B------:R-:W-:-:S03]  /*13480*/  IMAD R10, R16, 0x1d, RZ ;  /* 0x0000001d100a7824 */ /* 0x000fc600078e02ff */
[----:B------:R-:W-:Y:S04]  /*13490*/  STL [R1+0x210c], R2 ;  /* 0x00210c0201007387 */ /* 0x000fe80000100800 */
[----:B------:R-:W-:Y:S04]  /*134a0*/  STL [R1+0x2108], R3 ;  /* 0x0021080301007387 */ /* 0x000fe80000100800 */
[----:B------:R3:W-:Y:S04]  /*134b0*/  STL [R1+0x2fe4], R16 ;  /* 0x002fe41001007387 */ /* 0x0007e80000100800 */
[----:B---3--:R-:W3:Y:S01]  /*134c0*/  LDL.64 R16, [R1+0x1b48] ;  /* 0x001b480001107983 */ /* 0x008ee20000100a00 */
[----:B------:R-:W-:-:S04]  /*134d0*/  IMAD.WIDE R2, R0, 0x2, R22 ;  /* 0x0000000200027825 */ /* 0x000fc800078e0216 */
[C---:B------:R-:W-:Y:S01]  /*134e0*/  IMAD.WIDE R4, R0.reuse, 0x2, R20 ;  /* 0x0000000200047825 */ /* 0x040fe200078e0214 */
[----:B------:R-:W-:Y:S03]  /*134f0*/  STL [R1+0x2114], R2 ;  /* 0x0021140201007387 */ /* 0x000fe60000100800 */
[----:B------:R-:W-:Y:S01]  /*13500*/  IMAD.WIDE R6, R0, 0x2, R18 ;  /* 0x0000000200067825 */ /* 0x000fe200078e0212 */
[----:B------:R4:W-:Y:S04]  /*13510*/  STL [R1+0x2110], R3 ;  /* 0x0021100301007387 */ /* 0x0009e80000100800 */
[----:B------:R-:W-:Y:S04]  /*13520*/  STL [R1+0x211c], R4 ;  /* 0x00211c0401007387 */ /* 0x000fe80000100800 */
[----:B------:R0:W-:Y:S01]  /*13530*/  STL [R1+0x2118], R5 ;  /* 0x0021180501007387 */ /* 0x0001e20000100800 */
[----:B----4-:R-:W-:-:S03]  /*13540*/  IMAD.WIDE R2, R10, 0x2, R14 ;  /* 0x000000020a027825 */ /* 0x010fc600078e020e */
[----:B------:R-:W-:Y:S04]  /*13550*/  STL [R1+0x2124], R6 ;  /* 0x0021240601007387 */ /* 0x000fe80000100800 */
[----:B------:R4:W-:Y:S01]  /*13560*/  STL [R1+0x2120], R7 ;  /* 0x0021200701007387 */ /* 0x0009e20000100800 */
[----:B0-----:R-:W-:-:S04]  /*13570*/  IMAD.WIDE R4, R10, 0x2, R28 ;  /* 0x000000020a047825 */ /* 0x001fc800078e021c */
[----:B----4-:R-:W-:-:S04]  /*13580*/  IMAD.WIDE R6, R10, 0x2, R26 ;  /* 0x000000020a067825 */ /* 0x010fc800078e021a */
[----:B------:R-:W-:Y:S02]  /*13590*/  IMAD R0, R11, 0x1c, RZ ;  /* 0x0000001c0b007824 */ /* 0x000fe400078e02ff */
[----:B------:R-:W0:Y:S01]  /*135a0*/  LDC R11, c[0x0][0x3a8] ;  /* 0x0000ea00ff0b7b82 */ /* 0x000e220000000800 */
[----:B---3--:R-:W-:-:S05]  /*135b0*/  IMAD.WIDE R8, R10, 0x2, R16 ;  /* 0x000000020a087825 */ /* 0x008fca00078e0210 */
[----:B------:R-:W-:Y:S04]  /*135c0*/  STL [R1+0x212c], R8 ;  /* 0x00212c0801007387 */ /* 0x000fe80000100800 */
[----:B------:R-:W-:Y:S04]  /*135d0*/  STL [R1+0x2128], R9 ;  /* 0x0021280901007387 */ /* 0x000fe80000100800 */
[----:B------:R-:W-:Y:S04]  /*135e0*/  STL [R1+0x2134], R2 ;  /* 0x0021340201007387 */ /* 0x000fe80000100800 */
[----:B------:R3:W-:Y:S04]  /*135f0*/  STL [R1+0x2130], R3 ;  /* 0x0021300301007387 */ /* 0x0007e80000100800 */
[----:B------:R-:W-:Y:S04]  /*13600*/  STL [R1+0x213c], R4 ;  /* 0x00213c0401007387 */ /* 0x000fe80000100800 */
[----:B------:R4:W-:Y:S01]  /*13610*/  STL [R1+0x2138], R5 ;  /* 0x0021380501007387 */ /* 0x0009e20000100800 */
[----:B---3--:R-:W-:-:S03]  /*13620*/  IMAD.WIDE R2, R10, 0x2, R24 ;  /* 0x000000020a027825 */ /* 0x008fc600078e0218 */
[----:B------:R-:W-:Y:S04]  /*13630*/  STL [R1+0x2144], R6 ;  /* 0x0021440601007387 */ /* 0x000fe80000100800 */
[----:B------:R3:W-:Y:S04]  /*13640*/  STL [R1+0x2140], R7 ;  /* 0x0021400701007387 */ /* 0x0007e80000100800 */
[----:B------:R-:W-:Y:S01]  /*13650*/  STL [R1+0x214c], R2 ;  /* 0x00214c0201007387 */ /* 0x000fe20000100800 */
[----:B----4-:R-:W-:-:S03]  /*13660*/  IMAD.WIDE R4, R10, 0x2, R20 ;  /* 0x000000020a047825 */ /* 0x010fc600078e0214 */
[----:B------:R4:W-:Y:S01]  /*13670*/  STL [R1+0x2148], R3 ;  /* 0x0021480301007387 */ /* 0x0009e20000100800 */
[----:B---3--:R-:W-:-:S04]  /*13680*/  IMAD.WIDE R6, R10, 0x2, R18 ;  /* 0x000000020a067825 */ /* 0x008fc800078e0212 */
[----:B----4-:R-:W-:-:S04]  /*13690*/  IMAD.WIDE R2, R10, 0x2, R22 ;  /* 0x000000020a027825 */ /* 0x010fc800078e0216 */
[C---:B------:R-:W-:Y:S01]  /*136a0*/  IMAD.WIDE R8, R0.reuse, 0x2, R16 ;  /* 0x0000000200087825 */ /* 0x040fe200078e0210 */
[----:B------:R-:W-:Y:S04]  /*136b0*/  STL [R1+0x2154], R2 ;  /* 0x0021540201007387 */ /* 0x000fe80000100800 */
[----:B------:R3:W-:Y:S04]  /*136c0*/  STL [R1+0x2150], R3 ;  /* 0x0021500301007387 */ /* 0x0007e80000100800 */
[----:B------:R-:W-:Y:S04]  /*136d0*/  STL [R1+0x215c], R4 ;  /* 0x00215c0401007387 */ /* 0x000fe80000100800 */
[----:B------:R4:W-:Y:S01]  /*136e0*/  STL [R1+0x2158], R5 ;  /* 0x0021580501007387 */ /* 0x0009e20000100800 */
[----:B---3--:R-:W-:-:S03]  /*136f0*/  IMAD.WIDE R2, R0, 0x2, R14 ;  /* 0x0000000200027825 */ /* 0x008fc600078e020e */
[----:B------:R-:W-:Y:S04]  /*13700*/  STL [R1+0x2164], R6 ;  /* 0x0021640601007387 */ /* 0x000fe80000100800 */
[----:B------:R3:W-:Y:S01]  /*13710*/  STL [R1+0x2160], R7 ;  /* 0x0021600701007387 */ /* 0x0007e20000100800 */
[----:B----4-:R-:W-:-:S03]  /*13720*/  IMAD.WIDE R4, R0, 0x2, R28 ;  /* 0x0000000200047825 */ /* 0x010fc600078e021c */
[----:B------:R-:W-:Y:S04]  /*13730*/  STL [R1+0x216c], R8 ;  /* 0x00216c0801007387 */ /* 0x000fe80000100800 */
[----:B------:R-:W-:Y:S01]  /*13740*/  STL [R1+0x2168], R9 ;  /* 0x0021680901007387 */ /* 0x000fe20000100800 */
[----:B---3--:R-:W-:-:S03]  /*13750*/  IMAD.WIDE R6, R0, 0x2, R26 ;  /* 0x0000000200067825 */ /* 0x008fc600078e021a */
        /* <DEDUP_REMOVED lines=8> */
[----:B--2---:R-:W-:Y:S02]  /*137e0*/  IMAD R10, R12, 0x1b, RZ ;  /* 0x0000001b0c0a7824 */ /* 0x004fe400078e02ff */
[C---:B----4-:R-:W-:Y:S01]  /*137f0*/  IMAD.WIDE R4, R0.reuse, 0x2, R20 ;  /* 0x0000000200047825 */ /* 0x050fe200078e0214 */
[----:B------:R2:W-:Y:S01]  /*13800*/  STL [R1+0x2188], R3 ;  /* 0x0021880301007387 */ /* 0x0005e20000100800 */
[----:B------:R-:W4:Y:S02]  /*13810*/  LDC R12, c[0x0][0x3a8] ;  /* 0x0000ea00ff0c7b82 */ /* 0x000f240000000800 */
[----:B---3--:R-:W-:-:S04]  /*13820*/  IMAD.WIDE R6, R0, 0x2, R18 ;  /* 0x0000000200067825 */ /* 0x008fc800078e0212 */
[----:B--2---:R-:W-:-:S04]  /*13830*/  IMAD.WIDE R2, R0, 0x2, R22 ;  /* 0x0000000200027825 */ /* 0x004fc800078e0216 */
[C---:B------:R-:W-:Y:S01]  /*13840*/  IMAD.WIDE R8, R10.reuse, 0x2, R16 ;  /* 0x000000020a087825 */ /* 0x040fe200078e0210 */
[----:B------:R-:W-:Y:S04]  /*13850*/  STL [R1+0x2194], R2 ;  /* 0x0021940201007387 */ /* 0x000fe80000100800 */
[----:B------:R2:W-:Y:S04]  /*13860*/  STL [R1+0x2190], R3 ;  /* 0x0021900301007387 */ /* 0x0005e80000100800 */
[----:B------:R-:W-:Y:S04]  /*13870*/  STL [R1+0x219c], R4 ;  /* 0x00219c0401007387 */ /* 0x000fe80000100800 */
[----:B------:R3:W-:Y:S01]  /*13880*/  STL [R1+0x2198], R5 ;  /* 0x0021980501007387 */ /* 0x0007e20000100800 */
[----:B--2---:R-:W-:-:S03]  /*13890*/  IMAD.WIDE R2, R10, 0x2, R14 ;  /* 0x000000020a027825 */ /* 0x004fc600078e020e */
[----:B------:R-:W-:Y:S04]  /*138a0*/  STL [R1+0x21a4], R6 ;  /* 0x0021a40601007387 */ /* 0x000fe80000100800 */
[----:B------:R2:W-:Y:S01]  /*138b0*/  STL [R1+0x21a0], R7 ;  /* 0x0021a00701007387 */ /* 0x0005e20000100800 */
[----:B---3--:R-:W-:-:S03]  /*138c0*/  IMAD.WIDE R4, R10, 0x2, R28 ;  /* 0x000000020a047825 */ /* 0x008fc600078e021c */
[----:B------:R-:W-:Y:S04]  /*138d0*/  STL [R1+0x21ac], R8 ;  /* 0x0021ac0801007387 */ /* 0x000fe80000100800 */
[----:B------:R-:W-:Y:S01]  /*138e0*/  STL [R1+0x21a8], R9 ;  /* 0x0021a80901007387 */ /* 0x000fe20000100800 */
[----:B--2---:R-:W-:-:S03]  /*138f0*/  IMAD.WIDE R6, R10, 0x2, R26 ;  /* 0x000000020a067825 */ /* 0x004fc600078e021a */
[----:B------:R-:W-:Y:S04]  /*13900*/  STL [R1+0x21b4], R2 ;  /* 0x0021b40201007387 */ /* 0x000fe80000100800 */
[----:B------:R2:W-:Y:S04]  /*13910*/  STL [R1+0x21b0], R3 ;  /* 0x0021b00301007387 */ /* 0x0005e80000100800 */
[----:B------:R-:W-:Y:S04]  /*13920*/  STL [R1+0x21bc], R4 ;  /* 0x0021bc0401007387 */ /* 0x000fe80000100800 */
[----:B------:R3:W-:Y:S01]  /*13930*/  STL [R1+0x21b8], R5 ;  /* 0x0021b80501007387 */ /* 0x0007e20000100800 */
[----:B--2---:R-:W-:-:S03]  /*13940*/  IMAD.WIDE R2, R10, 0x2, R24 ;  /* 0x000000020a027825 */ /* 0x004fc600078e0218 */
[----:B------:R-:W-:Y:S04]  /*13950*/  STL [R1+0x21c4], R6 ;  /* 0x0021c40601007387 */ /* 0x000fe80000100800 */
[----:B------:R2:W-:Y:S04]  /*13960*/  STL [R1+0x21c0], R7 ;  /* 0x0021c00701007387 */ /* 0x0005e80000100800 */
[----:B------:R-:W-:Y:S01]  /*13970*/  STL [R1+0x21cc], R2 ;  /* 0x0021cc0201007387 */ /* 0x000fe20000100800 */
[----:B0-----:R-:W-:Y:S02]  /*13980*/  IMAD R0, R11, 0x1a, RZ ;  /* 0x0000001a0b007824 */ /* 0x001fe400078e02ff */
[C---:B---3--:R-:W-:Y:S01]  /*13990*/  IMAD.WIDE R4, R10.reuse, 0x2, R20 ;  /* 0x000000020a047825 */ /* 0x048fe200078e0214 */
[----:B------:R0:W-:Y:S01]  /*139a0*/  STL [R1+0x21c8], R3 ;  /* 0x0021c80301007387 */ /* 0x0001e20000100800 */
[----:B------:R-:W3:Y:S02]  /*139b0*/  LDC R11, c[0x0][0x3a8] ;  /* 0x0000ea00ff0b7b82 */ /* 0x000ee40000000800 */
[----:B--2---:R-:W-:-:S04]  /*139c0*/  IMAD.WIDE R6, R10, 0x2, R18 ;  /* 0x000000020a067825 */ /* 0x004fc800078e0212 */
[----:B0-----:R-:W-:-:S04]  /*139d0*/  IMAD.WIDE R2, R10, 0x2, R22 ;  /* 0x000000020a027825 */ /* 0x001fc800078e0216 */
[C---:B------:R-:W-:Y:S01]  /*139e0*/  IMAD.WIDE R8, R0.reuse, 0x2, R16 ;  /* 0x0000000200087825 */ /* 0x040fe200078e0210 */
[----:B------:R-:W-:Y:S04]  /*139f0*/  STL [R1+0x21d4], R2 ;  /* 0x0021d40201007387 */ /* 0x000fe80000100800 */
[----:B------:R0:W-:Y:S04]  /*13a00*/  STL [R1+0x21d0], R3 ;  /* 0x0021d00301007387 */ /* 0x0001e80000100800 */
[----:B------:R-:W-:Y:S04]  /*13a10*/  STL [R1+0x21dc], R4 ;  /* 0x0021dc0401007387 */ /* 0x000fe80000100800 */
[----:B------:R2:W-:Y:S01]  /*13a20*/  STL [R1+0x21d8], R5 ;  /* 0x0021d80501007387 */ /* 0x0005e20000100800 */
[----:B0-----:R-:W-:-:S03]  /*13a30*/  IMAD.WIDE R2, R0, 0x2, R14 ;  /* 0x0000000200027825 */ /* 0x001fc600078e020e */
[----:B------:R-:W-:Y:S04]  /*13a40*/  STL [R1+0x21e4], R6 ;  /* 0x0021e40601007387 */ /* 0x000fe80000100800 */
[----:B------:R0:W-:Y:S01]  /*13a50*/  STL [R1+0x21e0], R7 ;  /* 0x0021e00701007387 */ /* 0x0001e20000100800 */
[----:B--2---:R-:W-:-:S03]  /*13a60*/  IMAD.WIDE R4, R0, 0x2, R28 ;  /* 0x0000000200047825 */ /* 0x004fc600078e021c */
[----:B------:R-:W-:Y:S04]  /*13a70*/  STL [R1+0x21ec], R8 ;  /* 0x0021ec0801007387 */ /* 0x000fe80000100800 */
[----:B------:R-:W-:Y:S01]  /*13a80*/  STL [R1+0x21e8], R9 ;  /* 0x0021e80901007387 */ /* 0x000fe20000100800 */
[----:B0-----:R-:W-:-:S03]  /*13a90*/  IMAD.WIDE R6, R0, 0x2, R26 ;  /* 0x0000000200067825 */ /* 0x001fc600078e021a */
[----:B------:R-:W-:Y:S04]  /*13aa0*/  STL [R1+0x21f4], R2 ;  /* 0x0021f40201007387 */ /* 0x000fe80000100800 */
[----:B------:R0:W-:Y:S04]  /*13ab0*/  STL [R1+0x21f0], R3 ;  /* 0x0021f00301007387 */ /* 0x0001e80000100800 */
[----:B------:R-:W-:Y:S04]  /*13ac0*/  STL [R1+0x21fc], R4 ;  /* 0x0021fc0401007387 */ /* 0x000fe80000100800 */
[----:B------:R2:W-:Y:S01]  /*13ad0*/  STL [R1+0x21f8], R5 ;  /* 0x0021f80501007387 */ /* 0x0005e20000100800 */
[----:B0-----:R-:W-:-:S03]  /*13ae0*/  IMAD.WIDE R2, R0, 0x2, R24 ;  /* 0x0000000200027825 */ /* 0x001fc600078e0218 */
[----:B------:R-:W-:Y:S04]  /*13af0*/  STL [R1+0x2204], R6 ;  /* 0x0022040601007387 */ /* 0x000fe80000100800 */
[----:B------:R0:W-:Y:S04]  /*13b00*/  STL [R1+0x2200], R7 ;  /* 0x0022000701007387 */ /* 0x0001e80000100800 */
[----:B------:R-:W-:Y:S01]  /*13b10*/  STL [R1+0x220c], R2 ;  /* 0x00220c0201007387 */ /* 0x000fe20000100800 */
[----:B----4-:R-:W-:Y:S02]  /*13b20*/  IMAD R10, R12, 0x19, RZ ;  /* 0x000000190c0a7824 */ /* 0x010fe400078e02ff */
[C---:B--2---:R-:W-:Y:S01]  /*13b30*/  IMAD.WIDE R4, R0.reuse, 0x2, R20 ;  /* 0x0000000200047825 */ /* 0x044fe200078e0214 */
[----:B------:R2:W-:Y:S01]  /*13b40*/  STL [R1+0x2208], R3 ;  /* 0x0022080301007387 */ /* 0x0005e20000100800 */
[----:B------:R-:W4:Y:S02]  /*13b50*/  LDC R12, c[0x0][0x3a8] ;  /* 0x0000ea00ff0c7b82 */ /* 0x000f240000000800 */
[----:B0-----:R-:W-:-:S04]  /*13b60*/  IMAD.WIDE R6, R0, 0x2, R18 ;  /* 0x0000000200067825 */ /* 0x001fc800078e0212 */
[----:B--2---:R-:W-:-:S04]  /*13b70*/  IMAD.WIDE R2, R0, 0x2, R22 ;  /* 0x0000000200027825 */ /* 0x004fc800078e0216 */
        /* <DEDUP_REMOVED lines=20> */
[----:B---3--:R-:W-:Y:S02]  /*13cc0*/  IMAD R0, R11, 0x18, RZ ;  /* 0x000000180b007824 */ /* 0x008fe400078e02ff */
[C---:B--2---:R-:W-:Y:S01]  /*13cd0*/  IMAD.WIDE R4, R10.reuse, 0x2, R20 ;  /* 0x000000020a047825 */ /* 0x044fe200078e0214 */
[----:B------:R2:W-:Y:S01]  /*13ce0*/  STL [R1+0x2248], R3 ;  /* 0x0022480301007387 */ /* 0x0005e20000100800 */
[----:B------:R-:W3:Y:S02]  /*13cf0*/  LDC R11, c[0x0][0x3a8] ;  /* 0x0000ea00ff0b7b82 */ /* 0x000ee40000000800 */
        /* <DEDUP_REMOVED lines=204> */
[----:B---3--:R-:W-:Y:S02]  /*149c0*/  IMAD.SHL.U32 R0, R11, 0x10, RZ ;  /* 0x000000100b007824 */ /* 0x008fe400078e00ff */
        /* <DEDUP_REMOVED lines=363> */
[----:B---3--:R-:W-:Y:S02]  /*16080*/  IMAD.SHL.U32 R0, R11, 0x2, RZ ;  /* 0x000000020b007824 */ /* 0x008fe400078e00ff */
[----:B--2---:R-:W-:Y:S01]  /*16090*/  IMAD.WIDE R4, R10, 0x2, R20 ;  /* 0x000000020a047825 */ /* 0x004fe200078e0214 */
[----:B------:R2:W-:Y:S01]  /*160a0*/  STL [R1+0x27cc], R8 ;  /* 0x0027cc0801007387 */ /* 0x0005e20000100800 */
[----:B------:R-:W3:Y:S03]  /*160b0*/  LDC R11, c[0x0][0x3a8] ;  /* 0x0000ea00ff0b7b82 */ /* 0x000ee60000000800 */
[----:B------:R1:W-:Y:S04]  /*160c0*/  STL [R1+0x27c8], R9 ;  /* 0x0027c80901007387 */ /* 0x0003e80000100800 */
[----:B------:R-:W-:Y:S01]  /*160d0*/  STL [R1+0x27d4], R2 ;  /* 0x0027d40201007387 */ /* 0x000fe20000100800 */
[----:B0-----:R-:W-:-:S03]  /*160e0*/  IMAD.WIDE R6, R0, 0x2, R16 ;  /* 0x0000000200067825 */ /* 0x001fc600078e0210 */
[----:B------:R0:W-:Y:S01]  /*160f0*/  STL [R1+0x27d0], R3 ;  /* 0x0027d00301007387 */ /* 0x0001e20000100800 */
[----:B--2---:R-:W2:Y:S03]  /*16100*/  LDC R8, c[0x0][0x3a8] ;  /* 0x0000ea00ff087b82 */ /* 0x004ea60000000800 */
[----:B------:R-:W-:Y:S05]  /*16110*/  STL [R1+0x27dc], R4 ;  /* 0x0027dc0401007387 */ /* 0x000fea0000100800 */
[----:B-1----:R-:W1:Y:S01]  /*16120*/  LDC R9, c[0x0][0x3a8] ;  /* 0x0000ea00ff097b82 */ /* 0x002e620000000800 */
[----:B0-----:R-:W-:Y:S01]  /*16130*/  IMAD.WIDE R2, R10, 0x2, R18 ;  /* 0x000000020a027825 */ /* 0x001fe200078e0212 */
[----:B------:R0:W-:Y:S04]  /*16140*/  STL [R1+0x27d8], R5 ;  /* 0x0027d80501007387 */ /* 0x0001e80000100800 */
[----:B------:R-:W-:Y:S02]  /*16150*/  STL [R1+0x27e4], R2 ;  /* 0x0027e40201007387 */ /* 0x000fe40000100800 */
[----:B------:R-:W1:Y:S02]  /*16160*/  LDC R10, c[0x0][0x3a8] ;  /* 0x0000ea00ff0a7b82 */ /* 0x000e640000000800 */
[----:B------:R4:W-:Y:S01]  /*16170*/  STL [R1+0x27e0], R3 ;  /* 0x0027e00301007387 */ /* 0x0009e20000100800 */
[----:B0-----:R-:W-:-:S03]  /*16180*/  IMAD.WIDE R4, R0, 0x2, R14 ;  /* 0x0000000200047825 */ /* 0x001fc600078e020e */
[----:B------:R-:W-:Y:S02]  /*16190*/  STL [R1+0x27ec], R6 ;  /* 0x0027ec0601007387 */ /* 0x000fe40000100800 */
[----:B------:R-:W0:Y:S02]  /*161a0*/  LDC R14, c[0x0][0x3a8] ;  /* 0x0000ea00ff0e7b82 */ /* 0x000e240000000800 */
[----:B------:R3:W-:Y:S01]  /*161b0*/  STL [R1+0x27e8], R7 ;  /* 0x0027e80701007387 */ /* 0x0007e20000100800 */
[----:B----4-:R-:W-:-:S03]  /*161c0*/  IMAD.WIDE R2, R0, 0x2, R28 ;  /* 0x0000000200027825 */ /* 0x010fc600078e021c */
[----:B------:R-:W-:Y:S02]  /*161d0*/  STL [R1+0x27f4], R4 ;  /* 0x0027f40401007387 */ /* 0x000fe40000100800 */
[----:B------:R-:W4:Y:S02]  /*161e0*/  LDC R15, c[0x0][0x3a8] ;  /* 0x0000ea00ff0f7b82 */ /* 0x000f240000000800 */
[----:B------:R2:W-:Y:S01]  /*161f0*/  STL [R1+0x27f0], R5 ;  /* 0x0027f00501007387 */ /* 0x0005e20000100800 */
[----:B---3--:R-:W-:-:S03]  /*16200*/  IMAD.WIDE R6, R0, 0x2, R24 ;  /* 0x0000000200067825 */ /* 0x008fc600078e0218 */
[----:B------:R-:W-:Y:S01]  /*16210*/  STL [R1+0x27fc], R2 ;  /* 0x0027fc0201007387 */ /* 0x000fe20000100800 */
[----:B--2---:R-:W-:-:S03]  /*16220*/  IMAD.WIDE R4, R0, 0x2, R26 ;  /* 0x0000000200047825 */ /* 0x004fc600078e021a */
[----:B------:R2:W-:Y:S04]  /*16230*/  STL [R1+0x27f8], R3 ;  /* 0x0027f80301007387 */ /* 0x0005e80000100800 */
[----:B------:R-:W-:Y:S04]  /*16240*/  STL [R1+0x2804], R4 ;  /* 0x0028040401007387 */ /* 0x000fe80000100800 */
[----:B------:R3:W-:Y:S01]  /*16250*/  STL [R1+0x2800], R5 ;  /* 0x0028000501007387 */ /* 0x0007e20000100800 */
[----:B--2---:R-:W-:-:S03]  /*16260*/  IMAD.WIDE R2, R0, 0x2, R22 ;  /* 0x0000000200027825 */ /* 0x004fc600078e0216 */
[----:B------:R-:W-:Y:S04]  /*16270*/  STL [R1+0x280c], R6 ;  /* 0x00280c0601007387 */ /* 0x000fe80000100800 */
[----:B------:R-:W-:Y:S01]  /*16280*/  STL [R1+0x2808], R7 ;  /* 0x0028080701007387 */ /* 0x000fe20000100800 */
[----:B---3--:R-:W-:-:S03]  /*16290*/  IMAD.WIDE R4, R0, 0x2, R20 ;  /* 0x0000000200047825 */ /* 0x008fc600078e0214 */
[----:B------:R-:W-:Y:S04]  /*162a0*/  STL [R1+0x2814], R2 ;  /* 0x0028140201007387 */ /* 0x000fe80000100800 */
[----:B------:R-:W-:Y:S04]  /*162b0*/  STL [R1+0x2810], R3 ;  /* 0x0028100301007387 */ /* 0x000fe80000100800 */
[----:B------:R-:W-:Y:S04]  /*162c0*/  STL [R1+0x281c], R4 ;  /* 0x00281c0401007387 */ /* 0x000fe80000100800 */
[----:B------:R2:W-:Y:S04]  /*162d0*/  STL [R1+0x2818], R5 ;  /* 0x0028180501007387 */ /* 0x0005e80000100800 */
[----:B--2---:R-:W2:Y:S01]  /*162e0*/  LDL.64 R4, [R1+0x1ba0] ;  /* 0x001ba00001047983 */ /* 0x004ea20000100a00 */
[----:B------:R-:W-:-:S04]  /*162f0*/  IMAD.WIDE R6, R0, 0x2, R18 ;  /* 0x0000000200067825 */ /* 0x000fc800078e0212 */
[----:B------:R-:W-:Y:S02]  /*16300*/  IMAD.WIDE R2, R8, 0x2, R16 ;  /* 0x0000000208027825 */ /* 0x000fe400078e0210 */
[----:B------:R-:W3:Y:S04]  /*16310*/  LDL.LU R16, [R1+0x2fe4] ;  /* 0x002fe40001107983 */ /* 0x000ee80000300800 */
[----:B------:R-:W-:Y:S04]  /*16320*/  STL [R1+0x2824], R6 ;  /* 0x0028240601007387 */ /* 0x000fe80000100800 */
[----:B------:R1:W-:Y:S02]  /*16330*/  STL [R1+0x2820], R7 ;  /* 0x0028200701007387 */ /* 0x0003e40000100800 */
[----:B-1----:R-:W-:-:S02]  /*16340*/  IMAD.WIDE R6, R10, 0x2, R28 ;  /* 0x000000020a067825 */ /* 0x002fc400078e021c */
[----:B------:R-:W3:Y:S04]  /*16350*/  LDL.LU R28, [R1+0x2fe0] ;  /* 0x002fe000011c7983 */ /* 0x000ee80000300800 */
[----:B------:R-:W-:Y:S04]  /*16360*/  STL [R1+0x282c], R2 ;  /* 0x00282c0201007387 */ /* 0x000fe80000100800 */
[----:B------:R1:W-:Y:S02]  /*16370*/  STL [R1+0x2828], R3 ;  /* 0x0028280301007387 */ /* 0x0003e40000100800 */
[----:B-1----:R-:W-:-:S04]  /*16380*/  IMAD.WIDE R2, R12, 0x2, R24 ;  /* 0x000000020c027825 */ /* 0x002fc800078e0218 */
[----:B--2---:R-:W-:-:S04]  /*16390*/  IMAD.WIDE R4, R9, 0x2, R4 ;  /* 0x0000000209047825 */ /* 0x004fc800078e0204 */
[----:B------:R-:W-:Y:S01]  /*163a0*/  IMAD.WIDE R8, R11, 0x2, R26 ;  /* 0x000000020b087825 */ /* 0x000fe200078e021a */
[----:B------:R-:W-:Y:S04]  /*163b0*/  STL [R1+0x2834], R4 ;  /* 0x0028340401007387 */ /* 0x000fe80000100800 */
[----:B------:R1:W-:Y:S04]  /*163c0*/  STL [R1+0x2830], R5 ;  /* 0x0028300501007387 */ /* 0x0003e80000100800 */
[----:B------:R-:W-:Y:S04]  /*163d0*/  STL [R1+0x283c], R6 ;  /* 0x00283c0601007387 */ /* 0x000fe80000100800 */
[----:B------:R0:W-:Y:S01]  /*163e0*/  STL [R1+0x2838], R7 ;  /* 0x0028380701007387 */ /* 0x0001e20000100800 */
[----:B-1----:R-:W-:-:S03]  /*163f0*/  IMAD.WIDE R4, R13, 0x2, R22 ;  /* 0x000000020d047825 */ /* 0x002fc600078e0216 */
[----:B------:R-:W-:Y:S04]  /*16400*/  STL [R1+0x2844], R8 ;  /* 0x0028440801007387 */ /* 0x000fe80000100800 */
[----:B------:R-:W-:Y:S01]  /*16410*/  STL [R1+0x2840], R9 ;  /* 0x0028400901007387 */ /* 0x000fe20000100800 */
[----:B0-----:R-:W-:-:S03]  /*16420*/  IMAD.WIDE R6, R14, 0x2, R20 ;  /* 0x000000020e067825 */ /* 0x001fc600078e0214 */
[----:B------:R-:W-:Y:S04]  /*16430*/  STL [R1+0x284c], R2 ;  /* 0x00284c0201007387 */ /* 0x000fe80000100800 */
[----:B------:R4:W-:Y:S04]  /*16440*/  STL [R1+0x2848], R3 ;  /* 0x0028480301007387 */ /* 0x0009e80000100800 */
[----:B------:R-:W-:Y:S04]  /*16450*/  STL [R1+0x2854], R4 ;  /* 0x0028540401007387 */ /* 0x000fe80000100800 */
[----:B------:R-:W-:Y:S01]  /*16460*/  STL [R1+0x2850], R5 ;  /* 0x0028500501007387 */ /* 0x000fe20000100800 */
[----:B----4-:R-:W-:-:S03]  /*16470*/  IMAD.WIDE R2, R15, 0x2, R18 ;  /* 0x000000020f027825 */ /* 0x010fc600078e0212 */
[----:B------:R-:W-:Y:S04]  /*16480*/  STL [R1+0x285c], R6 ;  /* 0x00285c0601007387 */ /* 0x000fe80000100800 */
[----:B------:R-:W-:Y:S04]  /*16490*/  STL [R1+0x2858], R7 ;  /* 0x0028580701007387 */ /* 0x000fe80000100800 */
[----:B------:R-:W-:Y:S04]  /*164a0*/  STL [R1+0x2864], R2 ;  /* 0x0028640201007387 */ /* 0x000fe80000100800 */
[----:B------:R3:W-:Y:S04]  /*164b0*/  STL [R1+0x2860], R3 ;  /* 0x0028600301007387 */ /* 0x0007e80000100800 */
[----:B------:R0:W-:Y:S04]  /*164c0*/  STL [R1+0x1bf8], RZ ;  /* 0x001bf8ff01007387 */ /* 0x0001e80000100800 */
        /* <DEDUP_REMOVED lines=874> */
[----:B------:R0:W-:Y:S01]  /*19b70*/  STL [R1+0x1138], RZ ;  /* 0x001138ff01007387 */ /* 0x0001e20000100800 */
[----:B------:R-:W1:Y:S03]  /*19b80*/  S2R R17, SR_TID.X ;  /* 0x0000000000117919 */ /* 0x000e660000002100 */
        /* <DEDUP_REMOVED lines=18> */
[----:B-1----:R-:W-:Y:S01]  /*19cb0*/  LOP3.LUT R17, R17, 0x3f, RZ, 0xc0, !PT ;  /* 0x0000003f11117812 */ /* 0x002fe200078ec0ff */
[----:B---3--:R-:W-:Y:S01]  /*19cc0*/  IMAD.SHL.U32 R3, R16, 0x40, RZ ;  /* 0x0000004010037824 */ /* 0x008fe200078e00ff */
[----:B------:R-:W-:-:S02]  /*19cd0*/  USHF.R.S32.HI UR7, URZ, 0x1f, UR4 ;  /* 0x0000001fff077899 */ /* 0x000fc40008011404 */
[----:B------:R-:W-:Y:S01]  /*19ce0*/  USHF.L.U32 UR6, UR6, 0x6, URZ ;  /* 0x0000000606067899 */ /* 0x000fe200080006ff */
[----:B------:R-:W-:Y:S01]  /*19cf0*/  IMAD.SHL.U32 R2, R17, 0x2, RZ ;  /* 0x0000000211027824 */ /* 0x000fe200078e00ff */
[----:B------:R-:W-:Y:S01]  /*19d00*/  SHF.R.S32.HI R0, RZ, 0x1f, R3 ;  /* 0x0000001fff007819 */ /* 0x000fe20000011403 */
[----:B------:R-:W-:Y:S02]  /*19d10*/  ULEA.HI UR7, UR7, UR4, URZ, 0x6 ;  /* 0x0000000407077291 */ /* 0x000fe4000f8f30ff */
[----:B------:R-:W-:Y:S02]  /*19d20*/  USHF.R.S32.HI UR4, URZ, 0x1f, UR6 ;  /* 0x0000001fff047899 */ /* 0x000fe40008011406 */
[----:B------:R-:W-:Y:S01]  /*19d30*/  USHF.L.U32 UR8, UR6, 0x1, URZ ;  /* 0x0000000106087899 */ /* 0x000fe200080006ff */
[----:B------:R0:W-:Y:S01]  /*19d40*/  STL [R1+0x10e4], RZ ;  /* 0x0010e4ff01007387 */ /* 0x0001e20000100800 */
[C---:B------:R-:W-:Y:S01]  /*19d50*/  LOP3.LUT R4, R2.reuse, 0x10, RZ, 0x3c, !PT ;  /* 0x0000001002047812 */ /* 0x040fe200078e3cff */
[----:B------:R-:W-:Y:S01]  /*19d60*/  USHF.R.S32.HI UR7, URZ, 0x6, UR7 ;  /* 0x00000006ff077899 */ /* 0x000fe20008011407 */
[C---:B------:R-:W-:Y:S01]  /*19d70*/  LOP3.LUT R4, R2.reuse, 0x40, RZ, 0x3c, !PT ;  /* 0x0000004002047812 */ /* 0x040fe200078e3cff */
[----:B------:R0:W-:Y:S01]  /*19d80*/  STL [R1+0x10e8], RZ ;  /* 0x0010e8ff01007387 */ /* 0x0001e20000100800 */
[----:B------:R-:W-:Y:S01]  /*19d90*/  LOP3.LUT R4, R2, 0x60, RZ, 0x3c, !PT ;  /* 0x0000006002047812 */ /* 0x000fe200078e3cff */
[----:B------:R-:W-:Y:S01]  /*19da0*/  USHF.L.U64.HI UR4, UR6, 0x1, UR4 ;  /* 0x0000000106047899 */ /* 0x000fe20008010204 */
[----:B------:R-:W-:Y:S01]  /*19db0*/  LOP3.LUT R4, R28, 0x40, RZ, 0x3c, !PT ;  /* 0x000000401c047812 */ /* 0x000fe200078e3cff */
[----:B------:R0:W-:Y:S01]  /*19dc0*/  STL [R1+0x10ec], RZ ;  /* 0x0010ecff01007387 */ /* 0x0001e20000100800 */
[----:B------:R-:W-:-:S02]  /*19dd0*/  LOP3.LUT R5, R2, 0x30, RZ, 0x3c, !PT ;  /* 0x0000003002057812 */ /* 0x000fc400078e3cff */
[C---:B------:R-:W-:Y:S01]  /*19de0*/  SHF.L.U64.HI R0, R3.reuse, 0x1, R0 ;  /* 0x0000000103007819 */ /* 0x040fe20000010200 */
[----:B------:R0:W-:Y:S01]  /*19df0*/  STL [R1+0x1ab0], RZ ;  /* 0x001ab0ff01007387 */ /* 0x0001e20000100800 */
[C---:B------:R-:W-:Y:S01]  /*19e00*/  LOP3.LUT R6, R2.reuse, 0x20, RZ, 0x3c, !PT ;  /* 0x0000002002067812 */ /* 0x040fe200078e3cff */
[----:B------:R-:W-:Y:S01]  /*19e10*/  IMAD.SHL.U32 R3, R3, 0x2, RZ ;  /* 0x0000000203037824 */ /* 0x000fe200078e00ff */
[C---:B------:R-:W-:Y:S01]  /*19e20*/  LOP3.LUT R5, R2.reuse, 0x50, RZ, 0x3c, !PT ;  /* 0x0000005002057812 */ /* 0x040fe200078e3cff */
[----:B------:R0:W-:Y:S01]  /*19e30*/  STL [R1+0x1ab4], RZ ;  /* 0x001ab4ff01007387 */ /* 0x0001e20000100800 */
[----:B------:R-:W-:-:S03]  /*19e40*/  LOP3.LUT R6, R2, 0x70, RZ, 0x3c, !PT ;  /* 0x0000007002067812 */ /* 0x000fc600078e3cff */
        /* <DEDUP_REMOVED lines=106> */
[----:B------:R0:W-:Y:S01]  /*1a4f0*/  STL [R1+0x10cc], RZ ;  /* 0x0010ccff01007387 */ /* 0x0001e20000100800 */
[----:B------:R-:W2:Y:S03]  /*1a500*/  S2R R17, SR_TID.X ;  /* 0x0000000000117919 */ /* 0x000ea60000002100 */
[----:B------:R0:W-:Y:S04]  /*1a510*/  STL [R1+0x10b0], RZ ;  /* 0x0010b0ff01007387 */ /* 0x0001e80000100800 */
[----:B------:R0:W-:Y:S01]  /*1a520*/  STL [R1+0x10b4], RZ ;  /* 0x0010b4ff01007387 */ /* 0x0001e20000100800 */
[----:B-1----:R-:W-:-:S03]  /*1a530*/  LOP3.LUT R16, R16, 0x7, RZ, 0xc0, !PT ;  /* 0x0000000710107812 */ /* 0x002fc600078ec0ff */
[----:B------:R0:W-:Y:S02]  /*1a540*/  STL [R1+0x10b8], RZ ;  /* 0x0010b8ff01007387 */ /* 0x0001e40000100800 */
[----:B------:R-:W-:Y:S02]  /*1a550*/  IMAD R16, R16, 0x90, RZ ;  /* 0x0000009010107824 */ /* 0x000fe400078e02ff */
[----:B------:R0:W-:Y:S04]  /*1a560*/  STL [R1+0x10bc], RZ ;  /* 0x0010bcff01007387 */ /* 0x0001e80000100800 */
[----:B------:R0:W-:Y:S04]  /*1a570*/  STL [R1+0x610], RZ ;  /* 0x000610ff01007387 */ /* 0x0001e80000100800 */
[----:B------:R0:W-:Y:S04]  /*1a580*/  STL [R1+0x614], RZ ;  /* 0x000614ff01007387 */ /* 0x0001e80000100800 */
[----:B------:R0:W-:Y:S04]  /*1a590*/  STL [R1+0x618], RZ ;  /* 0x000618ff01007387 */ /* 0x0001e80000100800 */
[----:B------:R0:W-:Y:S01]  /*1a5a0*/  STL [R1+0x61c], RZ ;  /* 0x00061cff01007387 */ /* 0x0001e20000100800 */
[----:B--2---:R-:W-:-:S03]  /*1a5b0*/  IMAD.SHL.U32 R17, R17, 0x2, RZ ;  /* 0x0000000211117824 */ /* 0x004fc600078e00ff */
[----:B------:R0:W-:Y:S02]  /*1a5c0*/  STL [R1+0x410], RZ ;  /* 0x000410ff01007387 */ /* 0x0001e40000100800 */
[----:B------:R-:W-:Y:S02]  /*1a5d0*/  LOP3.LUT R16, R16, 0x30, R17, 0x78, !PT ;  /* 0x0000003010107812 */ /* 0x000fe400078e7811 */
[----:B------:R0:W-:Y:S02]  /*1a5e0*/  STL [R1+0x414], RZ ;  /* 0x000414ff01007387 */ /* 0x0001e40000100800 */
[----:B------:R-:W-:Y:S02]  /*1a5f0*/  LOP3.LUT R5, R16, 0x40, RZ, 0x3c, !PT ;  /* 0x0000004010057812 */ /* 0x000fe400078e3cff */
        /* <DEDUP_REMOVED lines=10> */
[----:B------:R0:W-:Y:S02]  /*1a6a0*/  STL [R1+0x2fd8], R4 ;  /* 0x002fd80401007387 */ /* 0x0001e40000100800 */
.L_x_1:
[----:B-1----:R-:W2:Y:S01]  /*1a6b0*/  LDL.64 R6, [R1+0x1bd0] ;  /* 0x001bd00001067983 */ /* 0x002ea20000100a00 */
[----:B0-----:R-:W0:Y:S03]  /*1a6c0*/  LDC R4, c[0x0][0x3a0] ;  /* 0x0000e800ff047b82 */ /* 0x001e260000000800 */
[----:B--2---:R1:W-:Y:S04]  /*1a6d0*/  STL [R1+0x8140], R7 ;  /* 0x0081400701007387 */ /* 0x0043e80000100800 */
[----:B-1----:R-:W0:Y:S04]  /*1a6e0*/  LDL R7, [R1+0x1bf8] ;  /* 0x001bf80001077983 */ /* 0x002e280000100800 */
[----:B------:R-:W-:Y:S04]  /*1a6f0*/  STL [R1+0x7a44], R2 ;  /* 0x007a440201007387 */ /* 0x000fe80000100800 */
        /* <DEDUP_REMOVED lines=73> */
[----:B------:R-:W-:Y:S01]  /*1ab90*/  STL [R1+0x7b6c], R2 ;  /* 0x007b6c0201007387 */ /* 0x000fe20000100800 */
[----:B0-----:R-:W-:-:S03]  /*1aba0*/  IMAD R4, R7, -0x40, R4 ;  /* 0xffffffc007047824 */ /* 0x001fc600078e0204 */
        /* <DEDUP_REMOVED lines=202> */
[----:B-----5:R-:W-:Y:S04]  /*1b850*/  STL [R1+0x7a40], R29 ;  /* 0x007a401d01007387 */ /* 0x020fe80000100800 */
        /* <DEDUP_REMOVED lines=170> */
[----:B------:R0:W-:Y:S04]  /*1c300*/  STL [R1+0x813c], R27 ;  /* 0x00813c1b01007387 */ /* 0x0001e80000100800 */
        /* <DEDUP_REMOVED lines=67> */
[----:B------:R-:W2:Y:S01]  /*1c740*/  LDL.LU R7, [R1+0x8140] ;  /* 0x0081400001077983 */ /* 0x000ea20000300800 */
[----:B------:R-:W-:-:S02]  /*1c750*/  ISETP.GT.AND P0, PT, R4, RZ, PT ;  /* 0x000000ff0400720c */ /* 0x000fc40003f04270 */
[----:B0-----:R-:W-:Y:S02]  /*1c760*/  PRMT R27, RZ, 0x7610, R27 ;  /* 0x00007610ff1b7816 */ /* 0x001fe4000000001b */
[----:B------:R-:W-:Y:S02]  /*1c770*/  PRMT R2, RZ, 0x7610, R2 ;  /* 0x00007610ff027816 */ /* 0x000fe40000000002 */
[----:B------:R-:W-:-:S07]  /*1c780*/  PRMT R29, RZ, 0x7610, R29 ;  /* 0x00007610ff1d7816 */ /* 0x000fce000000001d */
[----:B--2---:R-:W2:Y:S04]  /*1c790*/  @P0 LDG.E.U16 R27, desc[UR66][R6.64] ;  /* 0x00000042061b0981 */ /* 0x004ea8000c1e1500 */
[----:B--2---:R0:W-:Y:S04]  /*1c7a0*/  STL [R1+0xab4], R27 ;  /* 0x000ab41b01007387 */ /* 0x0041e80000100800 */
[----:B0-----:R-:W2:Y:S04]  /*1c7b0*/  LDL.LU R27, [R1+0x813c] ;  /* 0x00813c00011b7983 */ /* 0x001ea80000300800 */
[----:B------:R-:W3:Y:S04]  /*1c7c0*/  LDL.64 R6, [R1+0x1bc8] ;  /* 0x001bc80001067983 */ /* 0x000ee80000100a00 */
[----:B---3--:R-:W3:Y:S04]  /*1c7d0*/  @P0 LDG.E.U16 R2, desc[UR66][R6.64] ;  /* 0x0000004206020981 */ /* 0x008ee8000c1e1500 */
[----:B---3--:R0:W-:Y:S04]  /*1c7e0*/  STL [R1+0xab0], R2 ;  /* 0x000ab00201007387 */ /* 0x0081e80000100800 */
[----:B0-----:R-:W3:Y:S04]  /*1c7f0*/  LDL.LU R2, [R1+0x8138] ;  /* 0x0081380001027983 */ /* 0x001ee80000300800 */
[----:B------:R-:W4:Y:S01]  /*1c800*/  LDL.64 R6, [R1+0x1bc0] ;  /* 0x001bc00001067983 */ /* 0x000f220000100a00 */
[----:B---3--:R-:W-:-:S03]  /*1c810*/  PRMT R2, RZ, 0x7610, R2 ;  /* 0x00007610ff027816 */ /* 0x008fc60000000002 */
[----:B----4-:R-:W3:Y:S04]  /*1c820*/  @P0 LDG.E.U16 R29, desc[UR66][R6.64] ;  /* 0x00000042061d0981 */ /* 0x010ee8000c1e1500 */
        /* <DEDUP_REMOVED lines=8> */
[----:B------:R-:W-:-:S02]  /*1c8b0*/  ISETP.GT.AND P1, PT, R4, 0x1, PT ;  /* 0x000000010400780c */ /* 0x000fc40003f24270 */
[----:B---3--:R-:W-:Y:S01]  /*1c8c0*/  PRMT R2, RZ, 0x7610, R2 ;  /* 0x00007610ff027816 */ /* 0x008fe20000000002 */
        /* <DEDUP_REMOVED lines=18> */
[----:B------:R-:W4:Y:S04]  /*1c9f0*/  LDL R6, [R1+0x2860] ;  /* 0x0028600001067983 */ /* 0x000f280000100800 */
[----:B------:R-:W4:Y:S01]  /*1ca00*/  LDL R7, [R1+0x2864] ;  /* 0x0028640001077983 */ /* 0x000f220000100800 */
[----:B---3--:R-:W-:-:S02]  /*1ca10*/  PRMT R2, RZ, 0x7610, R2 ;  /* 0x00007610ff027816 */ /* 0x008fc40000000002 */
[----:B----4-:R-:W-:-:S04]  /*1ca20*/  @P1 LOP3.LUT R7, R7, R6, RZ, 0x3c, !PT ;  /* 0x0000000607071212 */ /* 0x010fc800078e3cff */
[----:B------:R-:W-:-:S04]  /*1ca30*/  @P1 LOP3.LUT R6, R7, R6, RZ, 0x3c, !PT ;  /* 0x0000000607061212 */ /* 0x000fc800078e3cff */
[----:B------:R-:W-:-:S05]  /*1ca40*/  @P1 LOP3.LUT R7, R7, R6, RZ, 0x3c, !PT ;  /* 0x0000000607071212 */ /* 0x000fca00078e3cff */
[----:B------:R-:W3:Y:S04]  /*1ca50*/  @P1 LDG.E.U16 R29, desc[UR66][R6.64] ;  /* 0x00000042061d1981 */ /* 0x000ee8000c1e1500 */
        /* <DEDUP_REMOVED lines=31> */
[----:B------:R-:W-:-:S02]  /*1cc50*/  ISETP.GT.AND P0, PT, R4, 0x2, PT ;  /* 0x000000020400780c */ /* 0x000fc40003f04270 */
[----:B---3--:R-:W-:Y:S02]  /*1cc60*/  PRMT R2, RZ, 0x7610, R2 ;  /* 0x00007610ff027816 */ /* 0x008fe40000000002 */
        /* <DEDUP_REMOVED lines=1486> */
[----:B------:R-:W-:-:S02]  /*22950*/  PRMT R28, RZ, 0x7610, R28 ;  /* 0x00007610ff1c7816 */ /* 0x000fc4000000001c */
[----:B----4-:R-:W-:-:S04]  /*22960*/  @P1 LOP3.LUT R7, R7, R6, RZ, 0x3c, !PT ;  /* 0x0000000607071212 */ /* 0x010fc800078e3cff */
[----:B------:R-:W-:-:S04]  /*22970*/  @P1 LOP3.LUT R6, R7, R6, RZ, 0x3c, !PT ;  /* 0x0000000607061212 */ /* 0x000fc800078e3cff */
[----:B------:R-:W-:-:S05]  /*22980*/  @P1 LOP3.LUT R7, R7, R6, RZ, 0x3c, !PT ;  /* 0x0000000607071212 */ /* 0x000fca00078e3cff */
[----:B------:R-:W4:Y:S04]  /*22990*/  @P1 LDG.E.U16 R2, desc[UR66][R6.64] ;  /* 0x0000004206021981 */ /* 0x000f28000c1e1500 */
[----:B----4-:R0:W-:Y:S04]  /*229a0*/  STL [R1+0x5b8], R2 ;  /* 0x0005b80201007387 */ /* 0x0101e80000100800 */
[----:B0-----:R-:W4:Y:S04]  /*229b0*/  LDL.LU R2, [R1+0x7e80] ;  /* 0x007e800001027983 */ /* 0x001f280000300800 */
[----:B------:R-:W2:Y:S04]  /*229c0*/  LDL R6, [R1+0x2320] ;  /* 0x0023200001067983 */ /* 0x000ea80000100800 */
[----:B------:R-:W2:Y:S01]  /*229d0*/  LDL R7, [R1+0x2324] ;  /* 0x0023240001077983 */ /* 0x000ea20000100800 */
[----:B----4-:R-:W-:-:S02]  /*229e0*/  PRMT R2, RZ, 0x7610, R2 ;  /* 0x00007610ff027816 */ /* 0x010fc40000000002 */
[----:B--2---:R-:W-:-:S04]  /*229f0*/  @P0 LOP3.LUT R7, R7, R6, RZ, 0x3c, !PT ;  /* 0x0000000607070212 */ /* 0x004fc800078e3cff */
[----:B------:R-:W-:-:S04]  /*22a00*/  @P0 LOP3.LUT R6, R7, R6, RZ, 0x3c, !PT ;  /* 0x0000000607060212 */ /* 0x000fc800078e3cff */
[----:B------:R-:W-:-:S05]  /*22a10*/  @P0 LOP3.LUT R7, R7, R6, RZ, 0x3c, !PT ;  /* 0x0000000607070212 */ /* 0x000fca00078e3cff */
[----:B------:R-:W2:Y:S04]  /*22a20*/  @P0 LDG.E.U16 R28, desc[UR66][R6.64] ;  /* 0x00000042061c0981 */ /* 0x000ea8000c1e1500 */
[----:B------:R-:W4:Y:S04]  /*22a30*/  LDL R6, [R1+0x2318] ;  /* 0x0023180001067983 */ /* 0x000f280000100800 */
[----:B------:R-:W4:Y:S01]  /*22a40*/  LDL R7, [R1+0x231c] ;  /* 0x00231c0001077983 */ /* 0x000f220000100800 */
[----:B---3--:R-:W-:-:S03]  /*22a50*/  PRMT R29, RZ, 0x7610, R29 ;  /* 0x00007610ff1d7816 */ /* 0x008fc6000000001d */
[----:B--2---:R-:W-:Y:S01]  /*22a60*/  STL [R1+0x78f4], R28 ;  /* 0x0078f41c01007387 */ /* 0x004fe20000100800 */
[----:B----4-:R-:W-:-:S04]  /*22a70*/  @P0 LOP3.LUT R7, R7, R6, RZ, 0x3c, !PT ;  /* 0x0000000607070212 */ /* 0x010fc800078e3cff */
[----:B------:R-:W-:-:S04]  /*22a80*/  @P0 LOP3.LUT R6, R7, R6, RZ, 0x3c, !PT ;  /* 0x0000000607060212 */ /* 0x000fc800078e3cff */
[----:B------:R-:W-:-:S05]  /*22a90*/  @P0 LOP3.LUT R7, R7, R6, RZ, 0x3c, !PT ;  /* 0x0000000607070212 */ /* 0x000fca00078e3cff */
[----:B------:R-:W2:Y:S04]  /*22aa0*/  @P0 LDG.E.U16 R2, desc[UR66][R6.64] ;  /* 0x0000004206020981 */ /* 0x000ea8000c1e1500 */
[----:B--2---:R0:W-:Y:S04]  /*22ab0*/  STL [R1+0x9a4], R2 ;  /* 0x0009a40201007387 */ /* 0x0041e80000100800 */
[----:B0-----:R-:W2:Y:S04]  /*22ac0*/  LDL.LU R2, [R1+0x7e7c] ;  /* 0x007e7c0001027983 */ /* 0x001ea80000300800 */
[----:B------:R-:W3:Y:S04]  /*22ad0*/  LDL R6, [R1+0x2310] ;  /* 0x0023100001067983 */ /* 0x000ee80000100800 */
[----:B------:R-:W3:Y:S01]  /*22ae0*/  LDL R7, [R1+0x2314] ;  /* 0x0023140001077983 */ /* 0x000ee20000100800 */
[----:B--2---:R-:W-:-:S02]  /*22af0*/  PRMT R2, RZ, 0x7610, R2 ;  /* 0x00007610ff027816 */ /* 0x004fc40000000002 */
[----:B---3--:R-:W-:-:S04]  /*22b00*/  @P0 LOP3.LUT R7, R7, R6, RZ, 0x3c, !PT ;  /* 0x0000000607070212 */ /* 0x008fc800078e3cff */
        /* <DEDUP_REMOVED lines=16> */
[----:B------:R-:W-:-:S02]  /*22c10*/  ISETP.GT.AND P1, PT, R4, 0x17, PT ;  /* 0x000000170400780c */ /* 0x000fc40003f24270 */
[----:B--2---:R-:W-:Y:S02]  /*22c20*/  PRMT R2, RZ, 0x7610, R2 ;  /* 0x00007610ff027816 */ /* 0x004fe40000000002 */
        /* <DEDUP_REMOVED lines=1466> */
[----:B------:R-:W3:Y:S02]  /*287d0*/  LDL R7, [R1+0x1dfc] ;  /* 0x001dfc0001077983 */ /* 0x000ee40000100800 */
[----:B---3--:R-:W-:-:S04]  /*287e0*/  @P0 LOP3.LUT R7, R7, R6, RZ, 0x3c, !PT ;  /* 0x0000000607070212 */ /* 0x008fc800078e3cff */
        /* <DEDUP_REMOVED lines=806> */
[----:B------:R-:W2:Y:S04]  /*2ba50*/  LDL R6, [R1+0x2928] ;  /* 0x0029280001067983 */ /* 0x000ea80000100800 */
[----:B------:R-:W2:Y:S01]  /*2ba60*/  LDL R7, [R1+0x2934] ;  /* 0x0029340001077983 */ /* 0x000ea20000100800 */
[----:B---3--:R-:W-:-:S03]  /*2ba70*/  PRMT R2, RZ, 0x7610, R2 ;  /* 0x00007610ff027816 */ /* 0x008fc60000000002 */
[----:B----4-:R-:W-:Y:S01]  /*2ba80*/  STL [R1+0x7934], R28 ;  /* 0x0079341c01007387 */ /* 0x010fe20000100800 */
[----:B--2---:R-:W-:-:S04]  /*2ba90*/  @P1 LOP3.LUT R7, R7, R6, RZ, 0x3c, !PT ;  /* 0x0000000607071212 */ /* 0x004fc800078e3cff */
        /* <DEDUP_REMOVED lines=172> */
[----:B------:R-:W-:-:S02]  /*2c560*/  PRMT R29, RZ, 0x7610, R29 ;  /* 0x00007610ff1d7816 */ /* 0x000fc4000000001d */
        /* <DEDUP_REMOVED lines=17> */
[----:B------:R-:W-:-:S02]  /*2c680*/  PRMT R26, RZ, 0x7610, R26 ;  /* 0x00007610ff1a7816 */ /* 0x000fc4000000001a */
[----:B--2---:R-:W-:-:S04]  /*2c690*/  @P0 LOP3.LUT R7, R7, R6, RZ, 0x3c, !PT ;  /* 0x0000000607070212 */ /* 0x004fc800078e3cff */
[----:B------:R-:W-:-:S04]  /*2c6a0*/  @P0 LOP3.LUT R6, R7, R6, RZ, 0x3c, !PT ;  /* 0x0000000607060212 */ /* 0x000fc800078e3cff */
[----:B------:R-:W-:-:S05]  /*2c6b0*/  @P0 LOP3.LUT R7, R7, R6, RZ, 0x3c, !PT ;  /* 0x0000000607070212 */ /* 0x000fca00078e3cff */
[----:B------:R-:W2:Y:S04]  /*2c6c0*/  @P0 LDG.E.U16 R26, desc[UR66][R6.64] ;  /* 0x00000042061a0981 */ /* 0x000ea8000c1e1500 */
[----:B--2---:R0:W-:Y:S04]  /*2c6d0*/  STL [R1+0x68], R26 ;  /* 0x0000681a01007387 */ /* 0x0041e80000100800 */
[----:B0-----:R-:W2:Y:S04]  /*2c6e0*/  LDL.LU R26, [R1+0x7a38] ;  /* 0x007a3800011a7983 */ /* 0x001ea80000300800 */
        /* <DEDUP_REMOVED lines=30> */
[----:B------:R-:W-:Y:S02]  /*2c8d0*/  ISETP.GT.AND P1, PT, R4, 0x39, PT ;  /* 0x000000390400780c */ /* 0x000fe40003f24270 */
        /* <DEDUP_REMOVED lines=122> */
[----:B------:R-:W3:Y:S04]  /*2d080*/  LDL R6, [R1+0x2a60] ;  /* 0x002a600001067983 */ /* 0x000ee80000100800 */
[----:B------:R-:W3:Y:S01]  /*2d090*/  LDL R7, [R1+0x2a6c] ;  /* 0x002a6c0001077983 */ /* 0x000ee20000100800 */
[----:B------:R-:W-:-:S03]  /*2d0a0*/  PRMT R9, RZ, 0x7610, R9 ;  /* 0x00007610ff097816 */ /* 0x000fc60000000009 */
[----:B--2---:R-:W-:Y:S01]  /*2d0b0*/  STL [R1+0x79c0], R3 ;  /* 0x0079c00301007387 */ /* 0x004fe20000100800 */
        /* <DEDUP_REMOVED lines=33> */
[----:B------:R-:W2:Y:S04]  /*2d2d0*/  LDL R6, [R1+0x2a80] ;  /* 0x002a800001067983 */ /* 0x000ea80000100800 */
[----:B------:R-:W2:Y:S01]  /*2d2e0*/  LDL R7, [R1+0x2a8c] ;  /* 0x002a8c0001077983 */ /* 0x000ea20000100800 */
[----:B------:R-:W-:-:S02]  /*2d2f0*/  PRMT R28, RZ, 0x7610, R28 ;  /* 0x00007610ff1c7816 */ /* 0x000fc4000000001c */
[----:B------:R-:W-:Y:S02]  /*2d300*/  PRMT R29, RZ, 0x7610, R29 ;  /* 0x00007610ff1d7816 */ /* 0x000fe4000000001d */
[----:B----4-:R-:W-:Y:S02]  /*2d310*/  PRMT R27, RZ, 0x7610, R27 ;  /* 0x00007610ff1b7816 */ /* 0x010fe4000000001b */
[----:B------:R-:W-:Y:S02]  /*2d320*/  PRMT R26, RZ, 0x7610, R26 ;  /* 0x00007610ff1a7816 */ /* 0x000fe4000000001a */
[----:B------:R-:W-:Y:S02]  /*2d330*/  PRMT R25, RZ, 0x7610, R25 ;  /* 0x00007610ff197816 */ /* 0x000fe40000000019 */
[----:B------:R-:W-:Y:S02]  /*2d340*/  PRMT R24, RZ, 0x7610, R24 ;  /* 0x00007610ff187816 */ /* 0x000fe40000000018 */
[----:B------:R-:W-:-:S02]  /*2d350*/  PRMT R23, RZ, 0x7610, R23 ;  /* 0x00007610ff177816 */ /* 0x000fc40000000017 */
[----:B------:R-:W-:Y:S02]  /*2d360*/  ISETP.GT.AND P0, PT, R4, 0x3c, PT ;  /* 0x0000003c0400780c */ /* 0x000fe40003f04270 */
[----:B------:R-:W-:Y:S02]  /*2d370*/  PRMT R22, RZ, 0x7610, R22 ;  /* 0x00007610ff167816 */ /* 0x000fe40000000016 */
[----:B------:R-:W-:Y:S02]  /*2d380*/  PRMT R21, RZ, 0x7610, R21 ;  /* 0x00007610ff157816 */ /* 0x000fe40000000015 */
[----:B------:R-:W-:Y:S02]  /*2d390*/  PRMT R20, RZ, 0x7610, R20 ;  /* 0x00007610ff147816 */ /* 0x000fe40000000014 */
[----:B------:R-:W-:Y:S02]  /*2d3a0*/  PRMT R19, RZ, 0x7610, R19 ;  /* 0x00007610ff137816 */ /* 0x000fe40000000013 */
[----:B------:R-:W-:-:S02]  /*2d3b0*/  PRMT R18, RZ, 0x7610, R18 ;  /* 0x00007610ff127816 */ /* 0x000fc40000000012 */
[----:B------:R-:W-:Y:S02]  /*2d3c0*/  PRMT R17, RZ, 0x7610, R17 ;  /* 0x00007610ff117816 */ /* 0x000fe40000000011 */
        /* <DEDUP_REMOVED lines=8> */
[----:B---3--:R-:W-:Y:S02]  /*2d450*/  PRMT R8, RZ, 0x7610, R8 ;  /* 0x00007610ff087816 */ /* 0x008fe40000000008 */
[----:B------:R-:W-:Y:S02]  /*2d460*/  PRMT R5, RZ, 0x7610, R5 ;  /* 0x00007610ff057816 */ /* 0x000fe40000000005 */
[----:B------:R-:W-:-:S02]  /*2d470*/  PRMT R0, RZ, 0x7610, R0 ;  /* 0x00007610ff007816 */ /* 0x000fc40000000000 */
[----:B------:R-:W-:Y:S01]  /*2d480*/  PRMT R3, RZ, 0x7610, R3 ;  /* 0x00007610ff037816 */ /* 0x000fe20000000003 */
[----:B0-----:R-:W0:Y:S02]  /*2d490*/  S2R R2, SR_TID.X ;  /* 0x0000000000027919 */ /* 0x001e240000002100 */
[----:B0-----:R-:W-:-:S05]  /*2d4a0*/  LOP3.LUT R2, R2, 0x3f, RZ, 0xc0, !PT ;  /* 0x0000003f02027812 */ /* 0x001fca00078ec0ff */
[----:B------:R-:W-:Y:S01]  /*2d4b0*/  IMAD.SHL.U32 R2, R2, 0x2, RZ ;  /* 0x0000000202027824 */ /* 0x000fe200078e00ff */
[----:B--2---:R-:W-:-:S04]  /*2d4c0*/  @P1 LOP3.LUT R7, R7, R6, RZ, 0x3c, !PT ;  /* 0x0000000607071212 */ /* 0x004fc800078e3cff */
[----:B------:R-:W-:-:S04]  /*2d4d0*/  @P1 LOP3.LUT R6, R7, R6, RZ, 0x3c, !PT ;  /* 0x0000000607061212 */ /* 0x000fc800078e3cff */
[----:B------:R-:W-:-:S05]  /*2d4e0*/  @P1 LOP3.LUT R7, R7, R6, RZ, 0x3c, !PT ;  /* 0x0000000607071212 */ /* 0x000fca00078e3cff */
[----:B------:R-:W2:Y:S04]  /*2d4f0*/  @P1 LDG.E.U16 R28, desc[UR66][R6.64] ;  /* 0x00000042061c1981 */ /* 0x000ea8000c1e1500 */
[----:B------:R-:W3:Y:S04]  /*2d500*/  LDL R6, [R1+0x2a88] ;  /* 0x002a880001067983 */ /* 0x000ee80000100800 */
[----:B------:R-:W3:Y:S04]  /*2d510*/  LDL R7, [R1+0x2a94] ;  /* 0x002a940001077983 */ /* 0x000ee80000100800 */
[----:B--2---:R0:W-:Y:S04]  /*2d520*/  STL [R1+0x7990], R28 ;  /* 0x0079901c01007387 */ /* 0x0041e80000100800 */
[----:B0-----:R-:W2:Y:S01]  /*2d530*/  LDL R28, [R1+0x2a9c] ;  /* 0x002a9c00011c7983 */ /* 0x001ea20000100800 */
[----:B---3--:R-:W-:-:S04]  /*2d540*/  @P1 LOP3.LUT R7, R7, R6, RZ, 0x3c, !PT ;  /* 0x0000000607071212 */ /* 0x008fc800078e3cff */
[----:B------:R-:W-:-:S04]  /*2d550*/  @P1 LOP3.LUT R6, R7, R6, RZ, 0x3c, !PT ;  /* 0x0000000607061212 */ /* 0x000fc800078e3cff */
[----:B------:R-:W-:-:S05]  /*2d560*/  @P1 LOP3.LUT R7, R7, R6, RZ, 0x3c, !PT ;  /* 0x0000000607071212 */ /* 0x000fca00078e3cff */
[----:B------:R2:W3:Y:S04]  /*2d570*/  @P1 LDG.E.U16 R29, desc[UR66][R6.64] ;  /* 0x00000042061d1981 */ /* 0x0004e8000c1e1500 */
[----:B------:R-:W4:Y:S01]  /*2d580*/  LDL R7, [R1+0x2a90] ;  /* 0x002a900001077983 */ /* 0x000f220000100800 */
[----:B--2---:R-:W-:-:S03]  /*2d590*/  @P1 IMAD.MOV.U32 R6, RZ, RZ, R28 ;  /* 0x000000ffff061224 */ /* 0x004fc600078e001c */
[----:B---3--:R0:W-:Y:S04]  /*2d5a0*/  STL [R1+0x7994], R29 ;  /* 0x0079941d01007387 */ /* 0x0081e80000100800 */
[----:B------:R-:W2:Y:S04]  /*2d5b0*/  LDL R28, [R1+0x2abc] ;  /* 0x002abc00011c7983 */ /* 0x000ea80000100800 */
[----:B----4-:R1:W3:Y:S04]  /*2d5c0*/  @P1 LDG.E.U16 R27, desc[UR66][R6.64] ;  /* 0x00000042061b1981 */ /* 0x0102e8000c1e1500 */
[----:B0-----:R-:W4:Y:S04]  /*2d5d0*/  LDL R29, [R1+0x2ab0] ;  /* 0x002ab000011d7983 */ /* 0x001f280000100800 */
[----:B------:R-:W1:Y:S04]  /*2d5e0*/  LDL R6, [R1+0x2a98] ;  /* 0x002a980001067983 */ /* 0x000e680000100800 */
[----:B------:R-:W1:Y:S02]  /*2d5f0*/  LDL R7, [R1+0x2aa4] ;  /* 0x002aa40001077983 */ /* 0x000e640000100800 */
[----:B-1----:R-:W-:-:S04]  /*2d600*/  @P1 LOP3.LUT R7, R7, R6, RZ, 0x3c, !PT ;  /* 0x0000000607071212 */ /* 0x002fc800078e3cff */
[----:B------:R-:W-:-:S04]  /*2d610*/  @P1 LOP3.LUT R6, R7, R6, RZ, 0x3c, !PT ;  /* 0x0000000607061212 */ /* 0x000fc800078e3cff */
[----:B------:R-:W-:Y:S01]  /*2d620*/  @P1 LOP3.LUT R7, R7, R6, RZ, 0x3c, !PT ;  /* 0x0000000607071212 */ /* 0x000fe200078e3cff */
[----:B---3--:R-:W-:Y:S04]  /*2d630*/  STL [R1+0x7998], R27 ;  /* 0x0079981b01007387 */ /* 0x008fe80000100800 */
[----:B------:R0:W3:Y:S04]  /*2d640*/  @P1 LDG.E.U16 R26, desc[UR66][R6.64] ;  /* 0x00000042061a1981 */ /* 0x0000e8000c1e1500 */
[----:B------:R-:W0:Y:S04]  /*2d650*/  LDL R6, [R1+0x2aa0] ;  /* 0x002aa00001067983 */ /* 0x000e280000100800 */
[----:B------:R-:W0:Y:S02]  /*2d660*/  LDL R7, [R1+0x2aac] ;  /* 0x002aac0001077983 */ /* 0x000e240000100800 */
[----:B0-----:R-:W-:-:S04]  /*2d670*/  @P1 LOP3.LUT R7, R7, R6, RZ, 0x3c, !PT ;  /* 0x0000000607071212 */ /* 0x001fc800078e3cff */
[----:B------:R-:W-:-:S04]  /*2d680*/  @P1 LOP3.LUT R6, R7, R6, RZ, 0x3c, !PT ;  /* 0x0000000607061212 */ /* 0x000fc800078e3cff */
[----:B------:R-:W-:Y:S01]  /*2d690*/  @P1 LOP3.LUT R7, R7, R6, RZ, 0x3c, !PT ;  /* 0x0000000607071212 */ /* 0x000fe200078e3cff */
[----:B---3--:R0:W-:Y:S04]  /*2d6a0*/  STL [R1+0x799c], R26 ;  /* 0x00799c1a01007387 */ /* 0x0081e80000100800 */
[----:B------:R1:W3:Y:S04]  /*2d6b0*/  @P1 LDG.E.U16 R25, desc[UR66][R6.64] ;  /* 0x0000004206191981 */ /* 0x0002e8000c1e1500 */
[----:B0-----:R-:W2:Y:S04]  /*2d6c0*/  LDL R26, [R1+0x2ac4] ;  /* 0x002ac400011a7983 */ /* 0x001ea80000100800 */
[----:B------:R-:W1:Y:S04]  /*2d6d0*/  LDL R6, [R1+0x2aa8] ;  /* 0x002aa80001067983 */ /* 0x000e680000100800 */
[----:B------:R-:W1:Y:S02]  /*2d6e0*/  LDL R7, [R1+0x2ab4] ;  /* 0x002ab40001077983 */ /* 0x000e640000100800 */
[----:B-1----:R-:W-:-:S04]  /*2d6f0*/  @P1 LOP3.LUT R7, R7, R6, RZ, 0x3c, !PT ;  /* 0x0000000607071212 */ /* 0x002fc800078e3cff */
[----:B------:R-:W-:-:S04]  /*2d700*/  @P1 LOP3.LUT R6, R7, R6, RZ, 0x3c, !PT ;  /* 0x0000000607061212 */ /* 0x000fc800078e3cff */
[----:B------:R-:W-:Y:S01]  /*2d710*/  @P1 LOP3.LUT R7, R7, R6, RZ, 0x3c, !PT ;  /* 0x0000000607071212 */ /* 0x000fe200078e3cff */
[----:B---3--:R0:W-:Y:S04]  /*2d720*/  STL [R1+0x79a0], R25 ;  /* 0x0079a01901007387 */ /* 0x0081e80000100800 */
[----:B------:R2:W3:Y:S04]  /*2d730*/  @P1 LDG.E.U16 R24, desc[UR66][R6.64] ;  /* 0x0000004206181981 */ /* 0x0004e8000c1e1500 */
[----:B0-----:R-:W3:Y:S01]  /*2d740*/  LDL R25, [R1+0x2ab8] ;  /* 0x002ab80001197983 */ /* 0x001ee20000100800 */
[----:B--2---:R-:W-:-:S02]  /*2d750*/  @P1 IMAD.MOV.U32 R6, RZ, RZ, R28 ;  /* 0x000000ffff061224 */ /* 0x004fc400078e001c */
[----:B----4-:R-:W-:-:S05]  /*2d760*/  @P1 IMAD.MOV.U32 R7, RZ, RZ, R29 ;  /* 0x000000ffff071224 */ /* 0x010fca00078e001d */
[----:B------:R0:W2:Y:S02]  /*2d770*/  @P1 LDG.E.U16 R23, desc[UR66][R6.64] ;  /* 0x0000004206171981 */ /* 0x0000a4000c1e1500 */
[----:B0-----:R-:W-:Y:S02]  /*2d780*/  @P0 IMAD.MOV.U32 R6, RZ, RZ, R26 ;  /* 0x000000ffff060224 */ /* 0x001fe400078e001a */
[----:B---3--:R-:W-:Y:S04]  /*2d790*/  STL [R1+0x79a4], R24 ;  /* 0x0079a41801007387 */ /* 0x008fe80000100800 */
[----:B------:R-:W3:Y:S04]  /*2d7a0*/  LDL R29, [R1+0x2ad0] ;  /* 0x002ad000011d7983 */ /* 0x000ee80000100800 */
[----:B------:R-:W4:Y:S01]  /*2d7b0*/  LDL R28, [R1+0x2adc] ;  /* 0x002adc00011c7983 */ /* 0x000f220000100800 */
[----:B------:R-:W-:-:S05]  /*2d7c0*/  @P0 IMAD.MOV.U32 R7, RZ, RZ, R25 ;  /* 0x000000ffff070224 */ /* 0x000fca00078e0019 */
[----:B------:R0:W3:Y:S04]  /*2d7d0*/  @P0 LDG.E.U16 R22, desc[UR66][R6.64] ;  /* 0x0000004206160981 */ /* 0x0000e8000c1e1500 */
[----:B--2---:R-:W-:Y:S04]  /*2d7e0*/  STL [R1+0x79a8], R23 ;  /* 0x0079a81701007387 */ /* 0x004fe80000100800 */
[----:B------:R-:W2:Y:S04]  /*2d7f0*/  LDL R26, [R1+0x2ad8] ;  /* 0x002ad800011a7983 */ /* 0x000ea80000100800 */
[----:B------:R-:W2:Y:S04]  /*2d800*/  LDL R25, [R1+0x2ae4] ;  /* 0x002ae40001197983 */ /* 0x000ea80000100800 */
        /* <DEDUP_REMOVED lines=12> */
[----:B------:R-:W-:-:S05]  /*2d8d0*/  @P0 LOP3.LUT R7, R7, R6, RZ, 0x3c, !PT ;  /* 0x0000000607070212 */ /* 0x000fca00078e3cff */
[----:B------:R4:W2:Y:S02]  /*2d8e0*/  @P0 LDG.E.U16 R20, desc[UR66][R6.64] ;  /* 0x0000004206140981 */ /* 0x0008a4000c1e1500 */
[----:B----4-:R-:W-:Y:S02]  /*2d8f0*/  @P0 IMAD.MOV.U32 R6, RZ, RZ, R28 ;  /* 0x000000ffff060224 */ /* 0x010fe400078e001c */
[----:B------:R-:W-:-:S05]  /*2d900*/  @P0 IMAD.MOV.U32 R7, RZ, RZ, R29 ;  /* 0x000000ffff070224 */ /* 0x000fca00078e001d */
[----:B------:R2:W4:Y:S04]  /*2d910*/  @P0 LDG.E.U16 R19, desc[UR66][R6.64] ;  /* 0x0000004206130981 */ /* 0x000528000c1e1500 */
[----:B---3--:R-:W-:Y:S01]  /*2d920*/  STL [R1+0x7968], R21 ;  /* 0x0079681501007387 */ /* 0x008fe20000100800 */
[----:B--2---:R-:W-:Y:S02]  /*2d930*/  @P0 IMAD.MOV.U32 R6, RZ, RZ, R25 ;  /* 0x000000ffff060224 */ /* 0x004fe400078e0019 */
[----:B------:R-:W-:-:S05]  /*2d940*/  @P0 IMAD.MOV.U32 R7, RZ, RZ, R26 ;  /* 0x000000ffff070224 */ /* 0x000fca00078e001a */
[----:B------:R0:W2:Y:S04]  /*2d950*/  @P0 LDG.E.U16 R18, desc[UR66][R6.64] ;  /* 0x0000004206120981 */ /* 0x0000a8000c1e1500 */
[----:B------:R-:W-:Y:S04]  /*2d960*/  STL [R1+0x796c], R20 ;  /* 0x00796c1401007387 */ /* 0x000fe80000100800 */
[----:B----4-:R1:W-:Y:S01]  /*2d970*/  STL [R1+0x7970], R19 ;  /* 0x0079701301007387 */ /* 0x0103e20000100800 */
[----:B0-----:R-:W-:-:S03]  /*2d980*/  @P0 IMAD.MOV.U32 R6, RZ, RZ, R22 ;  /* 0x000000ffff060224 */ /* 0x001fc600078e0016 */
[----:B------:R-:W3:Y:S04]  /*2d990*/  LDL R29, [R1+0x2af0] ;  /* 0x002af000011d7983 */ /* 0x000ee80000100800 */
[----:B------:R-:W4:Y:S04]  /*2d9a0*/  LDL R28, [R1+0x2afc] ;  /* 0x002afc00011c7983 */ /* 0x000f280000100800 */
[----:B------:R-:W3:Y:S04]  /*2d9b0*/  LDL R26, [R1+0x2af8] ;  /* 0x002af800011a7983 */ /* 0x000ee80000100800 */
[----:B------:R-:W3:Y:S04]  /*2d9c0*/  LDL R25, [R1+0x2b04] ;  /* 0x002b040001197983 */ /* 0x000ee80000100800 */
[----:B-1----:R-:W3:Y:S04]  /*2d9d0*/  LDL R19, [R1+0x2ae0] ;  /* 0x002ae00001137983 */ /* 0x002ee80000100800 */
[----:B--2---:R-:W-:Y:S04]  /*2d9e0*/  STL [R1+0x7974], R18 ;  /* 0x0079741201007387 */ /* 0x004fe80000100800 */
[----:B------:R-:W2:Y:S01]  /*2d9f0*/  LDL R22, [R1+0x2b00] ;  /* 0x002b000001167983 */ /* 0x000ea20000100800 */
[----:B---3--:R-:W-:-:S03]  /*2da00*/  @P0 IMAD.MOV.U32 R7, RZ, RZ, R19 ;  /* 0x000000ffff070224 */ /* 0x008fc600078e0013 */
[----:B------:R-:W3:Y:S04]  /*2da10*/  LDL R19, [R1+0x2b0c] ;  /* 0x002b0c0001137983 */ /* 0x000ee80000100800 */
[----:B------:R0:W2:Y:S04]  /*2da20*/  @P0 LDG.E.U16 R17, desc[UR66][R6.64] ;  /* 0x0000004206110981 */ /* 0x0000a8000c1e1500 */
[----:B------:R-:W0:Y:S04]  /*2da30*/  LDL R6, [R1+0x2ae8] ;  /* 0x002ae80001067983 */ /* 0x000e280000100800 */
[----:B------:R-:W0:Y:S01]  /*2da40*/  LDL R7, [R1+0x2af4] ;  /* 0x002af40001077983 */ /* 0x000e220000100800 */
[----:B------:R-:W-:-:S02]  /*2da50*/  ISETP.GT.AND P1, PT, R4, 0x3d, PT ;  /* 0x0000003d0400780c */ /* 0x000fc40003f24270 */
[----:B0-----:R-:W-:-:S04]  /*2da60*/  @P0 LOP3.LUT R7, R7, R6, RZ, 0x3c, !PT ;  /* 0x0000000607070212 */ /* 0x001fc800078e3cff */
[----:B------:R-:W-:-:S04]  /*2da70*/  @P0 LOP3.LUT R6, R7, R6, RZ, 0x3c, !PT ;  /* 0x0000000607060212 */ /* 0x000fc800078e3cff */
[----:B------:R-:W-:-:S05]  /*2da80*/  @P0 LOP3.LUT R7, R7, R6, RZ, 0x3c, !PT ;  /* 0x0000000607070212 */ /* 0x000fca00078e3cff */
[----:B------:R4:W2:Y:S02]  /*2da90*/  @P0 LDG.E.U16 R16, desc[UR66][R6.64] ;  /* 0x0000004206100981 */ /* 0x0008a4000c1e1500 */
[----:B----4-:R-:W-:Y:S02]  /*2daa0*/  @P0 IMAD.MOV.U32 R6, RZ, RZ, R28 ;  /* 0x000000ffff060224 */ /* 0x010fe400078e001c */
[----:B------:R-:W-:-:S05]  /*2dab0*/  @P0 IMAD.MOV.U32 R7, RZ, RZ, R29 ;  /* 0x000000ffff070224 */ /* 0x000fca00078e001d */
[----:B------:R0:W4:Y:S02]  /*2dac0*/  @P0 LDG.E.U16 R15, desc[UR66][R6.64] ;  /* 0x00000042060f0981 */ /* 0x000124000c1e1500 */
[----:B0-----:R-:W-:Y:S02]  /*2dad0*/  @P1 IMAD.MOV.U32 R6, RZ, RZ, R25 ;  /* 0x000000ffff061224 */ /* 0x001fe400078e0019 */
[----:B------:R-:W-:-:S05]  /*2dae0*/  @P1 IMAD.MOV.U32 R7, RZ, RZ, R26 ;  /* 0x000000ffff071224 */ /* 0x000fca00078e001a */
[----:B------:R3:W4:Y:S02]  /*2daf0*/  @P1 LDG.E.U16 R14, desc[UR66][R6.64] ;  /* 0x00000042060e1981 */ /* 0x000724000c1e1500 */
[----:B---3--:R-:W-:Y:S02]  /*2db00*/  @P1 IMAD.MOV.U32 R6, RZ, RZ, R19 ;  /* 0x000000ffff061224 */ /* 0x008fe400078e0013 */
[----:B--2---:R-:W-:-:S05]  /*2db10*/  @P1 IMAD.MOV.U32 R7, RZ, RZ, R22 ;  /* 0x000000ffff071224 */ /* 0x004fca00078e0016 */
[----:B------:R-:W2:Y:S04]  /*2db20*/  @P1 LDG.E.U16 R13, desc[UR66][R6.64] ;  /* 0x00000042060d1981 */ /* 0x000ea8000c1e1500 */
[----:B------:R-:W-:Y:S04]  /*2db30*/  STL [R1+0x7978], R17 ;  /* 0x0079781101007387 */ /* 0x000fe80000100800 */
[----:B------:R-:W-:Y:S04]  /*2db40*/  STL [R1+0x797c], R16 ;  /* 0x00797c1001007387 */ /* 0x000fe80000100800 */
[----:B----4-:R0:W-:Y:S04]  /*2db50*/  STL [R1+0x7980], R15 ;  /* 0x0079800f01007387 */ /* 0x0101e80000100800 */
[----:B------:R-:W3:Y:S04]  /*2db60*/  LDL R29, [R1+0x2b1c] ;  /* 0x002b1c00011d7983 */ /* 0x000ee80000100800 */
[----:B------:R-:W4:Y:S04]  /*2db70*/  LDL R28, [R1+0x2b18] ;  /* 0x002b1800011c7983 */ /* 0x000f280000100800 */
[----:B------:R-:W3:Y:S04]  /*2db80*/  LDL R26, [R1+0x2b24] ;  /* 0x002b2400011a7983 */ /* 0x000ee80000100800 */
[----:B------:R-:W-:Y:S04]  /*2db90*/  STL [R1+0x792c], R14 ;  /* 0x00792c0e01007387 */ /* 0x000fe80000100800 */
[----:B------:R-:W3:Y:S04]  /*2dba0*/  LDL R6, [R1+0x2b08] ;  /* 0x002b080001067983 */ /* 0x000ee80000100800 */
[----:B------:R-:W3:Y:S04]  /*2dbb0*/  LDL R7, [R1+0x2b14] ;  /* 0x002b140001077983 */ /* 0x000ee80000100800 */
[----:B------:R-:W4:Y:S04]  /*2dbc0*/  LDL R25, [R1+0x2b20] ;  /* 0x002b200001197983 */ /* 0x000f280000100800 */
[----:B------:R-:W4:Y:S04]  /*2dbd0*/  LDL R22, [R1+0x2b2c] ;  /* 0x002b2c0001167983 */ /* 0x000f280000100800 */
[----:B------:R-:W4:Y:S04]  /*2dbe0*/  LDL R19, [R1+0x2b28] ;  /* 0x002b280001137983 */ /* 0x000f280000100800 */
[----:B0-----:R-:W4:Y:S04]  /*2dbf0*/  LDL R15, [R1+0x2b34] ;  /* 0x002b3400010f7983 */ /* 0x001f280000100800 */
[----:B--2---:R0:W-:Y:S04]  /*2dc00*/  STL [R1+0x7930], R13 ;  /* 0x0079300d01007387 */ /* 0x0041e80000100800 */
[----:B0-----:R-:W2:Y:S01]  /*2dc10*/  LDL R13, [R1+0x2b10] ;  /* 0x002b1000010d7983 */ /* 0x001ea20000100800 */
[----:B---3--:R-:W-:-:S04]  /*2dc20*/  @P1 LOP3.LUT R7, R7, R6, RZ, 0x3c, !PT ;  /* 0x0000000607071212 */ /* 0x008fc800078e3cff */
[----:B------:R-:W-:-:S04]  /*2dc30*/  @P1 LOP3.LUT R6, R7, R6, RZ, 0x3c, !PT ;  /* 0x0000000607061212 */ /* 0x000fc800078e3cff */
[----:B------:R-:W-:-:S05]  /*2dc40*/  @P1 LOP3.LUT R7, R7, R6, RZ, 0x3c, !PT ;  /* 0x0000000607071212 */ /* 0x000fca00078e3cff */
[----:B------:R0:W3:Y:S02]  /*2dc50*/  @P1 LDG.E.U16 R12, desc[UR66][R6.64] ;  /* 0x00000042060c1981 */ /* 0x0000e4000c1e1500 */
[----:B0-----:R-:W-:Y:S02]  /*2dc60*/  @P1 IMAD.MOV.U32 R6, RZ, RZ, R29 ;  /* 0x000000ffff061224 */ /* 0x001fe400078e001d */
[----:B--2---:R-:W-:-:S05]  /*2dc70*/  @P1 IMAD.MOV.U32 R7, RZ, RZ, R13 ;  /* 0x000000ffff071224 */ /* 0x004fca00078e000d */
[----:B------:R0:W2:Y:S02]  /*2dc80*/  @P1 LDG.E.U16 R11, desc[UR66][R6.64] ;  /* 0x00000042060b1981 */ /* 0x0000a4000c1e1500 */
[----:B0-----:R-:W-:Y:S02]  /*2dc90*/  @P1 IMAD.MOV.U32 R6, RZ, RZ, R26 ;  /* 0x000000ffff061224 */ /* 0x001fe400078e001a */
[----:B----4-:R-:W-:-:S05]  /*2dca0*/  @P1 IMAD.MOV.U32 R7, RZ, RZ, R28 ;  /* 0x000000ffff071224 */ /* 0x010fca00078e001c */
[----:B------:R0:W4:Y:S02]  /*2dcb0*/  @P1 LDG.E.U16 R10, desc[UR66][R6.64] ;  /* 0x00000042060a1981 */ /* 0x000124000c1e1500 */
[----:B0-----:R-:W-:Y:S02]  /*2dcc0*/  @P1 IMAD.MOV.U32 R6, RZ, RZ, R22 ;  /* 0x000000ffff061224 */ /* 0x001fe400078e0016 */
[----:B------:R-:W-:-:S05]  /*2dcd0*/  @P1 IMAD.MOV.U32 R7, RZ, RZ, R25 ;  /* 0x000000ffff071224 */ /* 0x000fca00078e0019 */
[----:B------:R0:W4:Y:S02]  /*2dce0*/  @P1 LDG.E.U16 R9, desc[UR66][R6.64] ;  /* 0x0000004206091981 */ /* 0x000124000c1e1500 */
[----:B0-----:R-:W-:Y:S02]  /*2dcf0*/  @P1 IMAD.MOV.U32 R6, RZ, RZ, R15 ;  /* 0x000000ffff061224 */ /* 0x001fe400078e000f */
[----:B------:R-:W-:-:S05]  /*2dd00*/  @P1 IMAD.MOV.U32 R7, RZ, RZ, R19 ;  /* 0x000000ffff071224 */ /* 0x000fca00078e0013 */
[----:B------:R0:W4:Y:S04]  /*2dd10*/  @P1 LDG.E.U16 R8, desc[UR66][R6.64] ;  /* 0x0000004206081981 */ /* 0x000128000c1e1500 */
[----:B---3--:R-:W-:Y:S04]  /*2dd20*/  STL [R1+0x7938], R12 ;  /* 0x0079380c01007387 */ /* 0x008fe80000100800 */
[----:B--2---:R-:W-:Y:S04]  /*2dd30*/  STL [R1+0x793c], R11 ;  /* 0x00793c0b01007387 */ /* 0x004fe80000100800 */
[----:B----4-:R1:W-:Y:S04]  /*2dd40*/  STL [R1+0x7940], R10 ;  /* 0x0079400a01007387 */ /* 0x0103e80000100800 */
[----:B------:R2:W-:Y:S04]  /*2dd50*/  STL [R1+0x7944], R9 ;  /* 0x0079440901007387 */ /* 0x0005e80000100800 */
[----:B------:R-:W0:Y:S04]  /*2dd60*/  LDL R6, [R1+0x2b30] ;  /* 0x002b300001067983 */ /* 0x000e280000100800 */
[----:B------:R-:W0:Y:S04]  /*2dd70*/  LDL R7, [R1+0x2b3c] ;  /* 0x002b3c0001077983 */ /* 0x000e280000100800 */
[----:B------:R-:W3:Y:S04]  /*2dd80*/  LDL R29, [R1+0x2b38] ;  /* 0x002b3800011d7983 */ /* 0x000ee80000100800 */
[----:B------:R-:W4:Y:S04]  /*2dd90*/  LDL R28, [R1+0x2b44] ;  /* 0x002b4400011c7983 */ /* 0x000f280000100800 */
[----:B------:R-:W3:Y:S04]  /*2dda0*/  LDL R26, [R1+0x2b40] ;  /* 0x002b4000011a7983 */ /* 0x000ee80000100800 */
[----:B------:R-:W3:Y:S04]  /*2ddb0*/  LDL R25, [R1+0x2b4c] ;  /* 0x002b4c0001197983 */ /* 0x000ee80000100800 */
[----:B------:R-:W3:Y:S04]  /*2ddc0*/  LDL R22, [R1+0x2b48] ;  /* 0x002b480001167983 */ /* 0x000ee80000100800 */
[----:B------:R-:W3:Y:S04]  /*2ddd0*/  LDL R19, [R1+0x2b54] ;  /* 0x002b540001137983 */ /* 0x000ee80000100800 */
[----:B------:R-:W3:Y:S04]  /*2dde0*/  LDL R15, [R1+0x2b50] ;  /* 0x002b5000010f7983 */ /* 0x000ee80000100800 */
[----:B------:R-:W3:Y:S01]  /*2ddf0*/  LDL R13, [R1+0x2b5c] ;  /* 0x002b5c00010d7983 */ /* 0x000ee20000100800 */
[----:B------:R-:W-:-:S02]  /*2de00*/  ISETP.GT.AND P0, PT, R4, 0x3e, PT ;  /* 0x0000003e0400780c */ /* 0x000fc40003f04270 */
[----:B------:R-:W-:Y:S01]  /*2de10*/  PRMT R27, RZ, 0x7610, R27 ;  /* 0x00007610ff1b7816 */ /* 0x000fe2000000001b */
[----:B-1----:R-:W3:Y:S04]  /*2de20*/  LDL R10, [R1+0x2b58] ;  /* 0x002b5800010a7983 */ /* 0x002ee80000100800 */
[----:B--2---:R-:W2:Y:S01]  /*2de30*/  LDL R9, [R1+0x2b64] ;  /* 0x002b640001097983 */ /* 0x004ea20000100800 */
[----:B0-----:R-:W-:-:S04]  /*2de40*/  @P1 LOP3.LUT R7, R7, R6, RZ, 0x3c, !PT ;  /* 0x0000000607071212 */ /* 0x001fc800078e3cff */
[----:B------:R-:W-:-:S04]  /*2de50*/  @P1 LOP3.LUT R6, R7, R6, RZ, 0x3c, !PT ;  /* 0x0000000607061212 */ /* 0x000fc800078e3cff */
[----:B------:R-:W-:-:S05]  /*2de60*/  @P1 LOP3.LUT R7, R7, R6, RZ, 0x3c, !PT ;  /* 0x0000000607071212 */ /* 0x000fca00078e3cff */
[----:B------:R4:W2:Y:S01]  /*2de70*/  @P1 LDG.E.U16 R5, desc[UR66][R6.64] ;  /* 0x0000004206051981 */ /* 0x0008a2000c1e1500 */
[----:B------:R-:W-:Y:S01]  /*2de80*/  PRMT R24, RZ, 0x7610, R24 ;  /* 0x00007610ff187816 */ /* 0x000fe20000000018 */
[----:B----4-:R-:W-:Y:S02]  /*2de90*/  @P0 IMAD.MOV.U32 R6, RZ, RZ, R28 ;  /* 0x000000ffff060224 */ /* 0x010fe400078e001c */
[----:B---3--:R-:W-:-:S05]  /*2dea0*/  @P0 IMAD.MOV.U32 R7, RZ, RZ, R29 ;  /* 0x000000ffff070224 */ /* 0x008fca00078e001d */
[----:B------:R0:W3:Y:S04]  /*2deb0*/  @P0 LDG.E.U16 R27, desc[UR66][R6.64] ;  /* 0x00000042061b0981 */ /* 0x0000e8000c1e1500 */
[----:B------:R1:W-:Y:S01]  /*2dec0*/  STL [R1+0x7948], R8 ;  /* 0x0079480801007387 */ /* 0x0003e20000100800 */
[----:B0-----:R-:W-:Y:S02]  /*2ded0*/  @P0 IMAD.MOV.U32 R6, RZ, RZ, R25 ;  /* 0x000000ffff060224 */ /* 0x001fe400078e0019 */
[----:B------:R-:W-:Y:S01]  /*2dee0*/  @P0 IMAD.MOV.U32 R7, RZ, RZ, R26 ;  /* 0x000000ffff070224 */ /* 0x000fe200078e001a */
[----:B-1----:R-:W-:-:S04]  /*2def0*/  PRMT R8, RZ, 0x7610, R8 ;  /* 0x00007610ff087816 */ /* 0x002fc80000000008 */
[----:B------:R0:W4:Y:S02]  /*2df00*/  @P0 LDG.E.U16 R24, desc[UR66][R6.64] ;  /* 0x0000004206180981 */ /* 0x000124000c1e1500 */
[----:B0-----:R-:W-:Y:S02]  /*2df10*/  @P0 IMAD.MOV.U32 R6, RZ, RZ, R19 ;  /* 0x000000ffff060224 */ /* 0x001fe400078e0013 */
[----:B------:R-:W-:-:S05]  /*2df20*/  @P0 IMAD.MOV.U32 R7, RZ, RZ, R22 ;  /* 0x000000ffff070224 */ /* 0x000fca00078e0016 */
[----:B------:R0:W3:Y:S02]  /*2df30*/  @P0 LDG.E.U16 R8, desc[UR66][R6.64] ;  /* 0x0000004206080981 */ /* 0x0000e4000c1e1500 */
[----:B0-----:R-:W-:Y:S02]  /*2df40*/  @P0 IMAD.MOV.U32 R6, RZ, RZ, R13 ;  /* 0x000000ffff060224 */ /* 0x001fe400078e000d */
[----:B------:R-:W-:Y:S01]  /*2df50*/  @P0 IMAD.MOV.U32 R7, RZ, RZ, R15 ;  /* 0x000000ffff070224 */ /* 0x000fe200078e000f */
[----:B--2---:R0:W-:Y:S04]  /*2df60*/  STL [R1+0x794c], R5 ;  /* 0x00794c0501007387 */ /* 0x0041e80000100800 */
[----:B------:R-:W2:Y:S04]  /*2df70*/  LDL R22, [R1+0x2b68] ;  /* 0x002b680001167983 */ /* 0x000ea80000100800 */
[----:B------:R-:W2:Y:S01]  /*2df80*/  LDL R19, [R1+0x2b74] ;  /* 0x002b740001137983 */ /* 0x000ea20000100800 */
[----:B0-----:R-:W-:-:S06]  /*2df90*/  PRMT R5, RZ, 0x7610, R5 ;  /* 0x00007610ff057816 */ /* 0x001fcc0000000005 */
[----:B------:R0:W2:Y:S02]  /*2dfa0*/  @P0 LDG.E.U16 R5, desc[UR66][R6.64] ;  /* 0x0000004206050981 */ /* 0x0000a4000c1e1500 */
[----:B0-----:R-:W-:Y:S02]  /*2dfb0*/  @P0 IMAD.MOV.U32 R6, RZ, RZ, R9 ;  /* 0x000000ffff060224 */ /* 0x001fe400078e0009 */
[----:B------:R-:W-:Y:S01]  /*2dfc0*/  @P0 IMAD.MOV.U32 R7, RZ, RZ, R10 ;  /* 0x000000ffff070224 */ /* 0x000fe200078e000a */
[----:B------:R-:W4:Y:S04]  /*2dfd0*/  LDL R9, [R1+0x2b6c] ;  /* 0x002b6c0001097983 */ /* 0x000f280000100800 */
[----:B------:R-:W4:Y:S04]  /*2dfe0*/  LDL R10, [R1+0x2b60] ;  /* 0x002b6000010a7983 */ /* 0x000f280000100800 */
[----:B------:R-:W4:Y:S04]  /*2dff0*/  @P0 LDG.E.U16 R0, desc[UR66][R6.64] ;  /* 0x0000004206000981 */ /* 0x000f28000c1e1500 */
[----:B---3--:R0:W-:Y:S04]  /*2e000*/  STL [R1+0x178], R8 ;  /* 0x0001780801007387 */ /* 0x0081e80000100800 */
[----:B0-----:R-:W3:Y:S04]  /*2e010*/  LDL R8, [R1+0x2b70] ;  /* 0x002b700001087983 */ /* 0x001ee80000100800 */
[----:B--2---:R0:W-:Y:S04]  /*2e020*/  STL [R1+0x170], R5 ;  /* 0x0001700501007387 */ /* 0x0041e80000100800 */
[----:B------:R-:W2:Y:S04]  /*2e030*/  LDL R15, [R1+0x2b78] ;  /* 0x002b7800010f7983 */ /* 0x000ea80000100800 */
[----:B------:R-:W2:Y:S04]  /*2e040*/  LDL R13, [R1+0x2b84] ;  /* 0x002b8400010d7983 */ /* 0x000ea80000100800 */
[----:B0-----:R-:W2:Y:S04]  /*2e050*/  LDL R5, [R1+0x2b7c] ;  /* 0x002b7c0001057983 */ /* 0x001ea80000100800 */
[----:B----4-:R-:W-:Y:S04]  /*2e060*/  STL [R1+0x77f4], R0 ;  /* 0x0077f40001007387 */ /* 0x010fe80000100800 */
[----:B------:R-:W-:Y:S04]  /*2e070*/  STL [R1+0x77fc], R0 ;  /* 0x0077fc0001007387 */ /* 0x000fe80000100800 */
[----:B------:R-:W-:Y:S04]  /*2e080*/  STL [R1+0x7804], R0 ;  /* 0x0078040001007387 */ /* 0x000fe80000100800 */
[----:B------:R-:W-:Y:S04]  /*2e090*/  STL [R1+0x780c], R0 ;  /* 0x00780c0001007387 */ /* 0x000fe80000100800 */
[----:B------:R-:W-:Y:S01]  /*2e0a0*/  STL [R1+0x7814], R0 ;  /* 0x0078140001007387 */ /* 0x000fe20000100800 */
[----:B------:R-:W-:-:S03]  /*2e0b0*/  PRMT R23, RZ, 0x7610, R23 ;  /* 0x00007610ff177816 */ /* 0x000fc60000000017 */
[----:B------:R-:W-:Y:S01]  /*2e0c0*/  STL [R1+0x781c], R0 ;  /* 0x00781c0001007387 */ /* 0x000fe20000100800 */
[----:B------:R-:W-:Y:S02]  /*2e0d0*/  @P0 IMAD.MOV.U32 R6, RZ, RZ, R9 ;  /* 0x000000ffff060224 */ /* 0x000fe400078e0009 */
[----:B------:R-:W-:Y:S01]  /*2e0e0*/  @P0 IMAD.MOV.U32 R7, RZ, RZ, R10 ;  /* 0x000000ffff070224 */ /* 0x000fe200078e000a */
[----:B------:R-:W-:Y:S04]  /*2e0f0*/  STL [R1+0x7824], R0 ;  /* 0x0078240001007387 */ /* 0x000fe80000100800 */
[----:B------:R-:W-:Y:S04]  /*2e100*/  STL [R1+0x782c], R0 ;  /* 0x00782c0001007387 */ /* 0x000fe80000100800 */
[----:B------:R-:W-:Y:S04]  /*2e110*/  STL [R1+0x7834], R0 ;  /* 0x0078340001007387 */ /* 0x000fe80000100800 */
[----:B------:R-:W-:Y:S04]  /*2e120*/  STL [R1+0x188], R27 ;  /* 0x0001881b01007387 */ /* 0x000fe80000100800 */
[----:B------:R-:W-:Y:S04]  /*2e130*/  STL [R1+0x783c], R0 ;  /* 0x00783c0001007387 */ /* 0x000fe80000100800 */
[----:B------:R0:W4:Y:S01]  /*2e140*/  @P0 LDG.E.U16 R23, desc[UR66][R6.64] ;  /* 0x0000004206170981 */ /* 0x000122000c1e1500 */
[----:B------:R-:W-:-:S02]  /*2e150*/  PRMT R18, RZ, 0x7610, R18 ;  /* 0x00007610ff127816 */ /* 0x000fc40000000012 */
[----:B------:R-:W-:Y:S01]  /*2e160*/  ISETP.GT.AND P1, PT, R4, 0x3f, PT ;  /* 0x0000003f0400780c */ /* 0x000fe20003f24270 */
[----:B------:R-:W-:Y:S04]  /*2e170*/  STL [R1+0x7844], R0 ;  /* 0x0078440001007387 */ /* 0x000fe80000100800 */
[----:B------:R-:W-:Y:S04]  /*2e180*/  STL [R1+0x784c], R0 ;  /* 0x00784c0001007387 */ /* 0x000fe80000100800 */
[----:B------:R-:W-:Y:S04]  /*2e190*/  STL [R1+0x180], R24 ;  /* 0x0001801801007387 */ /* 0x000fe80000100800 */
[----:B------:R-:W-:Y:S01]  /*2e1a0*/  STL [R1+0x7854], R0 ;  /* 0x0078540001007387 */ /* 0x000fe20000100800 */
[----:B0-----:R-:W-:-:S02]  /*2e1b0*/  @P0 IMAD.MOV.U32 R6, RZ, RZ, R19 ;  /* 0x000000ffff060224 */ /* 0x001fc400078e0013 */
[----:B------:R-:W-:Y:S01]  /*2e1c0*/  @P0 IMAD.MOV.U32 R7, RZ, RZ, R22 ;  /* 0x000000ffff070224 */ /* 0x000fe200078e0016 */
[----:B------:R-:W-:Y:S04]  /*2e1d0*/  STL [R1+0x785c], R0 ;  /* 0x00785c0001007387 */ /* 0x000fe80000100800 */
[----:B------:R-:W-:Y:S01]  /*2e1e0*/  STL [R1+0x7864], R0 ;  /* 0x0078640001007387 */ /* 0x000fe20000100800 */
[----:B------:R-:W-:-:S03]  /*2e1f0*/  PRMT R16, RZ, 0x7610, R16 ;  /* 0x00007610ff107816 */ /* 0x000fc60000000010 */
[----:B------:R-:W-:Y:S04]  /*2e200*/  STL [R1+0x786c], R0 ;  /* 0x00786c0001007387 */ /* 0x000fe80000100800 */
[----:B------:R3:W4:Y:S04]  /*2e210*/  @P0 LDG.E.U16 R18, desc[UR66][R6.64] ;  /* 0x0000004206120981 */ /* 0x000728000c1e1500 */
[----:B------:R-:W-:Y:S04]  /*2e220*/  STL [R1+0x7874], R0 ;  /* 0x0078740001007387 */ /* 0x000fe80000100800 */
[----:B------:R-:W-:Y:S04]  /*2e230*/  STL [R1+0x787c], R0 ;  /* 0x00787c0001007387 */ /* 0x000fe80000100800 */
[----:B------:R-:W-:Y:S04]  /*2e240*/  STL [R1+0x7884], R0 ;  /* 0x0078840001007387 */ /* 0x000fe80000100800 */
[----:B------:R-:W-:Y:S04]  /*2e250*/  STL [R1+0x788c], R0 ;  /* 0x00788c0001007387 */ /* 0x000fe80000100800 */
[----:B------:R-:W-:Y:S01]  /*2e260*/  STL [R1+0x7894], R0 ;  /* 0x0078940001007387 */ /* 0x000fe20000100800 */
[----:B---3--:R-:W-:Y:S01]  /*2e270*/  @P0 IMAD.MOV.U32 R7, RZ, RZ, R8 ;  /* 0x000000ffff070224 */ /* 0x008fe200078e0008 */
[----:B------:R-:W-:-:S02]  /*2e280*/  PRMT R12, RZ, 0x7610, R12 ;  /* 0x00007610ff0c7816 */ /* 0x000fc4000000000c */
        /* <DEDUP_REMOVED lines=11> */
[----:B------:R-:W3:Y:S04]  /*2e340*/  LDL R10, [R1+0x2b80] ;  /* 0x002b8000010a7983 */ /* 0x000ee80000100800 */
[----:B------:R-:W3:Y:S04]  /*2e350*/  LDL R9, [R1+0x2b8c] ;  /* 0x002b8c0001097983 */ /* 0x000ee80000100800 */
[----:B------:R-:W3:Y:S04]  /*2e360*/  LDL R8, [R1+0x2b88] ;  /* 0x002b880001087983 */ /* 0x000ee80000100800 */
[----:B------:R-:W3:Y:S01]  /*2e370*/  LDL R19, [R1+0x2b90] ;  /* 0x002b900001137983 */ /* 0x000ee20000100800 */
[----:B--2---:R-:W-:-:S03]  /*2e380*/  @P0 IMAD.MOV.U32 R6, RZ, RZ, R5 ;  /* 0x000000ffff060224 */ /* 0x004fc600078e0005 */
[----:B------:R-:W2:Y:S04]  /*2e390*/  LDL R5, [R1+0x2b94] ;  /* 0x002b940001057983 */ /* 0x000ea80000100800 */
[----:B------:R0:W2:Y:S02]  /*2e3a0*/  @P0 LDG.E.U16 R16, desc[UR66][R6.64] ;  /* 0x0000004206100981 */ /* 0x0000a4000c1e1500 */
[----:B0-----:R-:W-:Y:S02]  /*2e3b0*/  @P1 IMAD.MOV.U32 R6, RZ, RZ, R13 ;  /* 0x000000ffff061224 */ /* 0x001fe400078e000d */
[----:B------:R-:W-:-:S05]  /*2e3c0*/  @P1 IMAD.MOV.U32 R7, RZ, RZ, R15 ;  /* 0x000000ffff071224 */ /* 0x000fca00078e000f */
[----:B------:R3:W2:Y:S04]  /*2e3d0*/  @P1 LDG.E.U16 R12, desc[UR66][R6.64] ;  /* 0x00000042060c1981 */ /* 0x0006a8000c1e1500 */
[----:B----4-:R0:W-:Y:S04]  /*2e3e0*/  STL [R1+0x15c], R18 ;  /* 0x00015c1201007387 */ /* 0x0101e80000100800 */
[----:B0-----:R-:W4:Y:S01]  /*2e3f0*/  LDL R18, [R1+0x2b9c] ;  /* 0x002b9c0001127983 */ /* 0x001f220000100800 */
[----:B---3--:R-:W-:Y:S02]  /*2e400*/  @P1 IMAD.MOV.U32 R7, RZ, RZ, R10 ;  /* 0x000000ffff071224 */ /* 0x008fe400078e000a */
[----:B------:R-:W-:Y:S01]  /*2e410*/  @P1 IMAD.MOV.U32 R6, RZ, RZ, R9 ;  /* 0x000000ffff061224 */ /* 0x000fe200078e0009 */
[----:B------:R-:W-:-:S06]  /*2e420*/  PRMT R21, RZ, 0x7610, R21 ;  /* 0x00007610ff157816 */ /* 0x000fcc0000000015 */
[----:B------:R0:W3:Y:S02]  /*2e430*/  @P1 LDG.E.U16 R21, desc[UR66][R6.64] ;  /* 0x0000004206151981 */ /* 0x0000e4000c1e1500 */
[----:B0-----:R-:W-:Y:S02]  /*2e440*/  @P1 IMAD.MOV.U32 R7, RZ, RZ, R8 ;  /* 0x000000ffff071224 */ /* 0x001fe400078e0008 */
[----:B--2---:R0:W-:Y:S04]  /*2e450*/  STL [R1+0x158], R16 ;  /* 0x0001581001007387 */ /* 0x0041e80000100800 */
[----:B------:R-:W2:Y:S04]  /*2e460*/  LDL R15, [R1+0x2ba4] ;  /* 0x002ba400010f7983 */ /* 0x000ea80000100800 */
[----:B------:R-:W3:Y:S04]  /*2e470*/  LDL R13, [R1+0x2ba0] ;  /* 0x002ba000010d7983 */ /* 0x000ee80000100800 */
[----:B0-----:R-:W3:Y:S04]  /*2e480*/  LDL R16, [R1+0x2b98] ;  /* 0x002b980001107983 */ /* 0x001ee80000100800 */
[----:B------:R0:W-:Y:S04]  /*2e490*/  STL [R1+0x154], R12 ;  /* 0x0001540c01007387 */ /* 0x0001e80000100800 */
[----:B------:R-:W3:Y:S04]  /*2e4a0*/  LDL R10, [R1+0x2ba8] ;  /* 0x002ba800010a7983 */ /* 0x000ee80000100800 */
[----:B------:R-:W3:Y:S04]  /*2e4b0*/  LDL R9, [R1+0x2bb4] ;  /* 0x002bb40001097983 */ /* 0x000ee80000100800 */
[----:B0-----:R-:W3:Y:S04]  /*2e4c0*/  LDL R12, [R1+0x2bac] ;  /* 0x002bac00010c7983 */ /* 0x001ee80000100800 */
[----:B------:R-:W3:Y:S01]  /*2e4d0*/  LDL.LU R26, [R1+0xab4] ;  /* 0x000ab400011a7983 */ /* 0x000ee20000300800 */
[----:B------:R-:W-:-:S03]  /*2e4e0*/  @P1 IMAD.MOV.U32 R6, RZ, RZ, R5 ;  /* 0x000000ffff061224 */ /* 0x000fc600078e0005 */
[----:B------:R-:W3:Y:S04]  /*2e4f0*/  LDL R8, [R1+0x2bb0] ;  /* 0x002bb00001087983 */ /* 0x000ee80000100800 */
[----:B------:R-:W3:Y:S01]  /*2e500*/  LDL R5, [R1+0x2bb8] ;  /* 0x002bb80001057983 */ /* 0x000ee20000100800 */
[----:B------:R-:W-:Y:S02]  /*2e510*/  PRMT R20, RZ, 0x7610, R20 ;  /* 0x00007610ff147816 */ /* 0x000fe40000000014 */
[----:B------:R-:W-:-:S04]  /*2e520*/  PRMT R17, RZ, 0x7610, R17 ;  /* 0x00007610ff117816 */ /* 0x000fc80000000011 */
[----:B------:R4:W3:Y:S01]  /*2e530*/  @P1 LDG.E.U16 R20, desc[UR66][R6.64] ;  /* 0x0000004206141981 */ /* 0x0008e2000c1e1500 */
[----:B------:R-:W-:Y:S01]  /*2e540*/  PRMT R14, RZ, 0x7610, R14 ;  /* 0x00007610ff0e7816 */ /* 0x000fe2000000000e */
[----:B----4-:R-:W-:Y:S02]  /*2e550*/  @P1 IMAD.MOV.U32 R6, RZ, RZ, R18 ;  /* 0x000000ffff061224 */ /* 0x010fe400078e0012 */
[----:B------:R-:W-:-:S05]  /*2e560*/  @P1 IMAD.MOV.U32 R7, RZ, RZ, R19 ;  /* 0x000000ffff071224 */ /* 0x000fca00078e0013 */
[----:B------:R2:W4:Y:S01]  /*2e570*/  @P1 LDG.E.U16 R17, desc[UR66][R6.64] ;  /* 0x0000004206111981 */ /* 0x000522000c1e1500 */
[----:B------:R-:W-:Y:S02]  /*2e580*/  PRMT R11, RZ, 0x7610, R11 ;  /* 0x00007610ff0b7816 */ /* 0x000fe4000000000b */
[----:B------:R-:W-:Y:S01]  /*2e590*/  PRMT R0, RZ, 0x7610, R0 ;  /* 0x00007610ff007816 */ /* 0x000fe20000000000 */
[----:B------:R-:W-:Y:S04]  /*2e5a0*/  STL [R1+0x160], R23 ;  /* 0x0001601701007387 */ /* 0x000fe80000100800 */
[----:B------:R-:W4:Y:S01]  /*2e5b0*/  LDL.LU R28, [R1+0xab0] ;  /* 0x000ab000011c7983 */ /* 0x000f220000300800 */
[----:B--2---:R-:W-:Y:S02]  /*2e5c0*/  @P1 IMAD.MOV.U32 R6, RZ, RZ, R15 ;  /* 0x000000ffff061224 */ /* 0x004fe400078e000f */
[----:B---3--:R-:W-:-:S05]  /*2e5d0*/  @P1 IMAD.MOV.U32 R7, RZ, RZ, R16 ;  /* 0x000000ffff071224 */ /* 0x008fca00078e0010 */
[----:B------:R0:W2:Y:S02]  /*2e5e0*/  @P1 LDG.E.U16 R14, desc[UR66][R6.64] ;  /* 0x00000042060e1981 */ /* 0x0000a4000c1e1500 */
[----:B0-----:R-:W-:Y:S02]  /*2e5f0*/  @P1 IMAD.MOV.U32 R7, RZ, RZ, R13 ;  /* 0x000000ffff071224 */ /* 0x001fe400078e000d */
[----:B------:R-:W-:-:S05]  /*2e600*/  @P1 IMAD.MOV.U32 R6, RZ, RZ, R12 ;  /* 0x000000ffff061224 */ /* 0x000fca00078e000c */
[----:B------:R0:W3:Y:S02]  /*2e610*/  @P1 LDG.E.U16 R11, desc[UR66][R6.64] ;  /* 0x00000042060b1981 */ /* 0x0000e4000c1e1500 */
[----:B0-----:R-:W-:Y:S02]  /*2e620*/  @P1 IMAD.MOV.U32 R6, RZ, RZ, R9 ;  /* 0x000000ffff061224 */ /* 0x001fe400078e0009 */
[----:B------:R-:W-:-:S05]  /*2e630*/  @P1 IMAD.MOV.U32 R7, RZ, RZ, R10 ;  /* 0x000000ffff071224 */ /* 0x000fca00078e000a */
[----:B------:R0:W2:Y:S02]  /*2e640*/  @P1 LDG.E.U16 R3, desc[UR66][R6.64] ;  /* 0x0000004206031981 */ /* 0x0000a4000c1e1500 */
[----:B0-----:R-:W-:Y:S02]  /*2e650*/  @P1 IMAD.MOV.U32 R6, RZ, RZ, R5 ;  /* 0x000000ffff061224 */ /* 0x001fe400078e0005 */
[----:B------:R-:W-:-:S05]  /*2e660*/  @P1 IMAD.MOV.U32 R7, RZ, RZ, R8 ;  /* 0x000000ffff071224 */ /* 0x000fca00078e0008 */
[----:B------:R-:W3:Y:S01]  /*2e670*/  @P1 LDG.E.U16 R0, desc[UR66][R6.64] ;  /* 0x0000004206001981 */ /* 0x000ee2000c1e1500 */
[----:B------:R-:W-:Y:S06]  /*2e680*/  BAR.SYNC.DEFER_BLOCKING 0x0 ;  /* 0x0000000000007b1d */ /* 0x000fec0000010000 */
[----:B------:R-:W-:Y:S04]  /*2e690*/  STS.U16 [R2+UR5], R26 ;  /* 0x0000001a02007988 */ /* 0x000fe80008000405 */
[----:B----4-:R-:W-:Y:S04]  /*2e6a0*/  STS.U16 [R2+UR5+0x80], R28 ;  /* 0x0000801c02007988 */ /* 0x010fe80008000405 */
[----:B--2---:R0:W-:Y:S04]  /*2e6b0*/  STL [R1+0x13c], R3 ;  /* 0x00013c0301007387 */ /* 0x0041e80000100800 */
[----:B------:R-:W2:Y:S04]  /*2e6c0*/  LDL.LU R27, [R1+0xaac] ;  /* 0x000aac00011b7983 */ /* 0x000ea80000300800 */
[----:B------:R-:W4:Y:S01]  /*2e6d0*/  LDL.LU R29, [R1+0xaa8] ;  /* 0x000aa800011d7983 */ /* 0x000f220000300800 */
[----:B0-----:R-:W0:Y:S03]  /*2e6e0*/  S2R R3, SR_TID.X ;  /* 0x0000000000037919 */ /* 0x001e260000002100 */
[----:B---3--:R0:W-:Y:S02]  /*2e6f0*/  STL [R1+0x138], R0 ;  /* 0x0001380001007387 */ /* 0x0081e40000100800 */
[----:B0-----:R-:W-:-:S02]  /*2e700*/  LOP3.LUT R0, R3, 0x3f, RZ, 0xc0, !PT ;  /* 0x0000003f03007812 */ /* 0x001fc400078ec0ff */
[----:B------:R-:W-:Y:S04]  /*2e710*/  STL [R1+0x79e0], R3 ;  /* 0x0079e00301007387 */ /* 0x000fe80000100800 */
[----:B------:R-:W-:Y:S04]  /*2e720*/  STL [R1+0x78f8], R6 ;  /* 0x0078f80601007387 */ /* 0x000fe80000100800 */
[----:B------:R-:W-:Y:S04]  /*2e730*/  STL [R1+0x78e8], R7 ;  /* 0x0078e80701007387 */ /* 0x000fe80000100800 */
[----:B------:R-:W-:Y:S04]  /*2e740*/  STL [R1+0x150], R21 ;  /* 0x0001501501007387 */ /* 0x000fe80000100800 */
[----:B------:R-:W-:Y:S01]  /*2e750*/  STL [R1+0x78fc], R7 ;  /* 0x0078fc0701007387 */ /* 0x000fe20000100800 */
[----:B------:R-:W-:-:S03]  /*2e760*/  ISETP.GE.AND P0, PT, R0, R4, PT ;  /* 0x000000040000720c */ /* 0x000fc60003f06270 */
[----:B------:R0:W-:Y:S04]  /*2e770*/  STL [R1+0x7950], R0 ;  /* 0x0079500001007387 */ /* 0x0001e80000100800 */
[----:B0-----:R-:W3:Y:S04]  /*2e780*/  LDL.LU R0, [R1+0xaa4] ;  /* 0x000aa40001007983 */ /* 0x001ee80000300800 */
[----:B------:R-:W-:Y:S04]  /*2e790*/  STL [R1+0x14c], R20 ;  /* 0x00014c1401007387 */ /* 0x000fe80000100800 */
[----:B------:R-:W3:Y:S04]  /*2e7a0*/  LDL.LU R4, [R1+0xaa0] ;  /* 0x000aa00001047983 */ /* 0x000ee80000300800 */
[----:B------:R-:W3:Y:S04]  /*2e7b0*/  LDL.LU R7, [R1+0xa9c] ;  /* 0x000a9c0001077983 */ /* 0x000ee80000300800 */
[----:B------:R-:W3:Y:S04]  /*2e7c0*/  LDL.LU R26, [R1+0xa98] ;  /* 0x000a9800011a7983 */ /* 0x000ee80000300800 */
        /* <DEDUP_REMOVED lines=8> */
[----:B------:R0:W-:Y:S04]  /*2e850*/  STL [R1+0x140], R11 ;  /* 0x0001400b01007387 */ /* 0x0001e80000100800 */
[----:B0-----:R-:W3:Y:S04]  /*2e860*/  LDL.LU R11, [R1+0x920] ;  /* 0x00092000010b7983 */ /* 0x001ee80000300800 */
        /* <DEDUP_REMOVED lines=15> */
[----:B--2---:R0:W-:Y:S04]  /*2e960*/  STS.U16 [R2+UR5+0x100], R27 ;  /* 0x0001001b02007988 */ /* 0x0041e80008000405 */
[----:B----4-:R1:W-:Y:S04]  /*2e970*/  STS.U16 [R2+UR5+0x180], R29 ;  /* 0x0001801d02007988 */ /* 0x0103e80008000405 */
[----:B0-----:R-:W2:Y:S04]  /*2e980*/  LDL.LU R27, [R1+0x56c] ;  /* 0x00056c00011b7983 */ /* 0x001ea80000300800 */
[----:B-1----:R-:W4:Y:S04]  /*2e990*/  LDL.LU R29, [R1+0x568] ;  /* 0x00056800011d7983 */ /* 0x002f280000300800 */
[----:B---3--:R0:W-:Y:S04]  /*2e9a0*/  STS.U16 [R2+UR5+0x380], R26 ;  /* 0x0003801a02007988 */ /* 0x0081e80008000405 */
[----:B0-----:R-:W3:Y:S04]  /*2e9b0*/  LDL.LU R26, [R1+0x3a4] ;  /* 0x0003a400011a7983 */ /* 0x001ee80000300800 */
[----:B------:R0:W-:Y:S04]  /*2e9c0*/  STS.U16 [R2+UR5+0x6280], R28 ;  /* 0x0062801c02007988 */ /* 0x0001e80008000405 */
[----:B0-----:R-:W3:Y:S04]  /*2e9d0*/  LDL.LU R28, [R1+0x3a0] ;  /* 0x0003a000011c7983 */ /* 0x001ee80000300800 */
[----:B------:R-:W-:Y:S04]  /*2e9e0*/  STS.U16 [R2+UR5+0x200], R0 ;  /* 0x0002000002007988 */ /* 0x000fe80008000405 */
        /* <DEDUP_REMOVED lines=23> */
[----:B--2---:R0:W-:Y:S04]  /*2eb60*/  STS.U16 [R2+UR5+0x6300], R27 ;  /* 0x0063001b02007988 */ /* 0x0041e80008000405 */
[----:B----4-:R1:W-:Y:S04]  /*2eb70*/  STS.U16 [R2+UR5+0x6380], R29 ;  /* 0x0063801d02007988 */ /* 0x0103e80008000405 */
[----:B0-----:R-:W2:Y:S04]  /*2eb80*/  LDL.LU R27, [R1+0x39c] ;  /* 0x00039c00011b7983 */ /* 0x001ea80000300800 */
[----:B------:R-:W4:Y:S04]  /*2eb90*/  LDL.LU R0, [R1+0x398] ;  /* 0x0003980001007983 */ /* 0x000f280000300800 */
[----:B------:R-:W4:Y:S04]  /*2eba0*/  LDL.LU R4, [R1+0x394] ;  /* 0x0003940001047983 */ /* 0x000f280000300800 */
[----:B------:R-:W4:Y:S04]  /*2ebb0*/  LDL.LU R7, [R1+0x390] ;  /* 0x0003900001077983 */ /* 0x000f280000300800 */
[----:B-1----:R-:W4:Y:S04]  /*2ebc0*/  LDL.LU R29, [R1+0x38c] ;  /* 0x00038c00011d7983 */ /* 0x002f280000300800 */
        /* <DEDUP_REMOVED lines=21> */
[----:B---3--:R0:W-:Y:S04]  /*2ed20*/  STS.U16 [R2+UR5+0x8000], R26 ;  /* 0x0080001a02007988 */ /* 0x0081e80008000405 */
[----:B0-----:R-:W3:Y:S04]  /*2ed30*/  LDL.LU R26, [R1+0x64] ;  /* 0x00006400011a7983 */ /* 0x001ee80000300800 */
[----:B------:R0:W-:Y:S04]  /*2ed40*/  STS.U16 [R2+UR5+0x8080], R28 ;  /* 0x0080801c02007988 */ /* 0x0001e80008000405 */
[----:B0-----:R-:W3:Y:S04]  /*2ed50*/  LDL.LU R28, [R1+0x60] ;  /* 0x00006000011c7983 */ /* 0x001ee80000300800 */
[----:B--2---:R0:W-:Y:S04]  /*2ed60*/  STS.U16 [R2+UR5+0x8100], R27 ;  /* 0x0081001b02007988 */ /* 0x0041e80008000405 */
[----:B----4-:R-:W-:Y:S04]  /*2ed70*/  STS.U16 [R2+UR5+0x8200], R4 ;  /* 0x0082000402007988 */ /* 0x010fe80008000405 */
[----:B------:R1:W-:Y:S04]  /*2ed80*/  STS.U16 [R2+UR5+0x8300], R29 ;  /* 0x0083001d02007988 */ /* 0x0003e80008000405 */
[----:B0-----:R-:W2:Y:S04]  /*2ed90*/  LDL.LU R27, [R1+0x5c] ;  /* 0x00005c00011b7983 */ /* 0x001ea80000300800 */
[----:B-1----:R-:W4:Y:S04]  /*2eda0*/  LDL.LU R29, [R1+0x58] ;  /* 0x00005800011d7983 */ /* 0x002f280000300800 */
[----:B---3--:R0:W-:Y:S04]  /*2edb0*/  STS.U16 [R2+UR5+0xe280], R28 ;  /* 0x00e2801c02007988 */ /* 0x0081e80008000405 */
[----:B0-----:R-:W3:Y:S04]  /*2edc0*/  LDL.LU R28, [R1+0xa94] ;  /* 0x000a9400011c7983 */ /* 0x001ee80000300800 */
[----:B------:R-:W2:Y:S04]  /*2edd0*/  LDL.LU R4, [R1+0xa88] ;  /* 0x000a880001047983 */ /* 0x000ea80000300800 */
[----:B------:R0:W-:Y:S04]  /*2ede0*/  STS.U16 [R2+UR5+0x8180], R0 ;  /* 0x0081800002007988 */ /* 0x0001e80008000405 */
        /* <DEDUP_REMOVED lines=22> */
[----:B------:R-:W-:Y:S01]  /*2ef50*/  STS.U16 [R2+UR5+0xe200], R26 ;  /* 0x00e2001a02007988 */ /* 0x000fe20008000405 */
[----:B0-----:R-:W-:-:S03]  /*2ef60*/  LOP3.LUT R0, R2, 0x10, RZ, 0x3c, !PT ;  /* 0x0000001002007812 */ /* 0x001fc600078e3cff */
[----:B--2---:R0:W-:Y:S04]  /*2ef70*/  STL [R1+0x79e8], R4 ;  /* 0x0079e80401007387 */ /* 0x0041e80000100800 */
[----:B0-----:R-:W2:Y:S04]  /*2ef80*/  LDL.LU R4, [R1+0xa90] ;  /* 0x000a900001047983 */ /* 0x001ea80000300800 */
[----:B------:R0:W-:Y:S04]  /*2ef90*/  STS.U16 [R2+UR5+0xe300], R27 ;  /* 0x00e3001b02007988 */ /* 0x0001e80008000405 */
[----:B----4-:R1:W-:Y:S04]  /*2efa0*/  STS.U16 [R2+UR5+0xe380], R29 ;  /* 0x00e3801d02007988 */ /* 0x0103e80008000405 */
[----:B0-----:R-:W4:Y:S04]  /*2efb0*/  LDL.LU R27, [R1+0xa84] ;  /* 0x000a8400011b7983 */ /* 0x001f280000300800 */
        /* <DEDUP_REMOVED lines=25> */
[----:B------:R-:W3:Y:S04]  /*2f150*/  LDL.LU R26, [R1+0x554] ;  /* 0x00055400011a7983 */ /* 0x000ee80000300800 */
[----:B0-----:R-:W3:Y:S04]  /*2f160*/  LDL.LU R28, [R1+0x550] ;  /* 0x00055000011c7983 */ /* 0x001ee80000300800 */
[----:B--2---:R0:W-:Y:S04]  /*2f170*/  STS.U16 [R0+UR5+0x480], R4 ;  /* 0x0004800400007988 */ /* 0x0041e80008000405 */
[----:B0-----:R-:W2:Y:S04]  /*2f180*/  LDL.LU R4, [R1+0x79e8] ;  /* 0x0079e80001047983 */ /* 0x001ea80000300800 */
[----:B----4-:R-:W-:Y:S04]  /*2f190*/  STS.U16 [R0+UR5+0x500], R2 ;  /* 0x0005000200007988 */ /* 0x010fe80008000405 */
[----:B--2---:R-:W-:Y:S04]  /*2f1a0*/  STS.U16 [R0+UR5+0x580], R4 ;  /* 0x0005800400007988 */ /* 0x004fe80008000405 */
        /* <DEDUP_REMOVED lines=23> */
[----:B0-----:R-:W2:Y:S04]  /*2f320*/  LDL.LU R27, [R1+0x54c] ;  /* 0x00054c00011b7983 */ /* 0x001ea80000300800 */
[----:B------:R0:W-:Y:S04]  /*2f330*/  STS.U16 [R0+UR5+0x6580], R29 ;  /* 0x0065801d00007988 */ /* 0x0001e80008000405 */
[----:B0-----:R-:W4:Y:S04]  /*2f340*/  LDL.LU R29, [R1+0x548] ;  /* 0x00054800011d7983 */ /* 0x001f280000300800 */
[----:B------:R-:W2:Y:S04]  /*2f350*/  LDL.LU R3, [R1+0x380] ;  /* 0x0003800001037983 */ /* 0x000ea80000300800 */
[----:B---3--:R-:W-:Y:S04]  /*2f360*/  STS.U16 [R0+UR5+0x6600], R26 ;  /* 0x0066001a00007988 */ /* 0x008fe80008000405 */
[----:B------:R-:W-:Y:S04]  /*2f370*/  STS.U16 [R0+UR5+0x6680], R28 ;  /* 0x0066801c00007988 */ /* 0x000fe80008000405 */
[----:B--2---:R0:W-:Y:S04]  /*2f380*/  STL [R1+0x79e4], R3 ;  /* 0x0079e40301007387 */ /* 0x0041e80000100800 */
[----:B0-----:R-:W2:Y:S04]  /*2f390*/  LDL.LU R3, [R1+0x384] ;  /* 0x0003840001037983 */ /* 0x001ea80000300800 */
        /* <DEDUP_REMOVED lines=24> */
[----:B------:R0:W-:Y:S04]  /*2f520*/  STS.U16 [R0+UR5+0x6700], R27 ;  /* 0x0067001b00007988 */ /* 0x0001e80008000405 */
[----:B------:R-:W3:Y:S04]  /*2f530*/  LDL.LU R26, [R1+0x3c] ;  /* 0x00003c00011a7983 */ /* 0x000ee80000300800 */
[----:B----4-:R1:W-:Y:S04]  /*2f540*/  STS.U16 [R0+UR5+0x6780], R29 ;  /* 0x0067801d00007988 */ /* 0x0103e80008000405 */
[----:B0-----:R-:W4:Y:S04]  /*2f550*/  LDL.LU R27, [R1+0x38] ;  /* 0x00003800011b7983 */ /* 0x001f280000300800 */
[----:B-1----:R-:W3:Y:S04]  /*2f560*/  LDL.LU R29, [R1+0x34] ;  /* 0x00003400011d7983 */ /* 0x002ee80000300800 */
[----:B--2---:R0:W-:Y:S04]  /*2f570*/  STS.U16 [R0+UR5+0x8400], R3 ;  /* 0x0084000300007988 */ /* 0x0041e80008000405 */
[----:B0-----:R-:W2:Y:S04]  /*2f580*/  LDL.LU R3, [R1+0x79e4] ;  /* 0x0079e40001037983 */ /* 0x001ea80000300800 */
[----:B--2---:R0:W-:Y:S04]  /*2f590*/  STS.U16 [R0+UR5+0x8480], R3 ;  /* 0x0084800300007988 */ /* 0x0041e80008000405 */
[----:B0-----:R-:W2:Y:S04]  /*2f5a0*/  LDL.LU R3, [R1+0x79e0] ;  /* 0x0079e00001037983 */ /* 0x001ea80000300800 */
[----:B---3--:R0:W-:Y:S04]  /*2f5b0*/  STS.U16 [R0+UR5+0x8500], R28 ;  /* 0x0085001c00007988 */ /* 0x0081e80008000405 */
[----:B------:R1:W-:Y:S04]  /*2f5c0*/  STS.U16 [R0+UR5+0x8580], R2 ;  /* 0x0085800200007988 */ /* 0x0003e80008000405 */
[----:B0-----:R-:W3:Y:S01]  /*2f5d0*/  LDL.LU R28, [R1+0x30] ;  /* 0x00003000011c7983 */ /* 0x001ee20000300800 */
[----:B--2---:R-:W-:-:S05]  /*2f5e0*/  LOP3.LUT R3, R3, 0x3f, RZ, 0xc0, !PT ;  /* 0x0000003f03037812 */ /* 0x004fca00078ec0ff */
[----:B-1----:R-:W-:-:S05]  /*2f5f0*/  IMAD.SHL.U32 R2, R3, 0x2, RZ ;  /* 0x0000000203027824 */ /* 0x002fca00078e00ff */
[----:B------:R-:W-:-:S05]  /*2f600*/  LOP3.LUT R2, R2, 0x20, RZ, 0x3c, !PT ;  /* 0x0000002002027812 */ /* 0x000fca00078e3cff */
[----:B------:R0:W-:Y:S04]  /*2f610*/  STL [R1+0x79d4], R2 ;  /* 0x0079d40201007387 */ /* 0x0001e80000100800 */
[----:B0-----:R-:W2:Y:S04]  /*2f620*/  LDL.LU R2, [R1+0x28] ;  /* 0x0000280001027983 */ /* 0x001ea80000300800 */
        /* <DEDUP_REMOVED lines=23> */
[----:B----4-:R-:W-:Y:S04]  /*2f7a0*/  STS.U16 [R0+UR5+0xe580], R27 ;  /* 0x00e5801b00007988 */ /* 0x010fe80008000405 */
[----:B------:R-:W-:Y:S04]  /*2f7b0*/  STS.U16 [R0+UR5+0xe600], R29 ;  /* 0x00e6001d00007988 */ /* 0x000fe80008000405 */
[----:B---3--:R-:W-:Y:S04]  /*2f7c0*/  STS.U16 [R0+UR5+0xe680], R28 ;  /* 0x00e6801c00007988 */ /* 0x008fe80008000405 */
[----:B--2---:R0:W-:Y:S04]  /*2f7d0*/  STL [R1+0x79dc], R2 ;  /* 0x0079dc0201007387 */ /* 0x0041e80000100800 */
[----:B0-----:R-:W2:Y:S04]  /*2f7e0*/  LDL.LU R2, [R1+0x2c] ;  /* 0x00002c0001027983 */ /* 0x001ea80000300800 */
[----:B------:R-:W3:Y:S04]  /*2f7f0*/  LDL.LU R0, [R1+0xa70] ;  /* 0x000a700001007983 */ /* 0x000ee80000300800 */
[----:B---3--:R0:W-:Y:S04]  /*2f800*/  STL [R1+0x79d0], R0 ;  /* 0x0079d00001007387 */ /* 0x0081e80000100800 */
[----:B0-----:R-:W3:Y:S04]  /*2f810*/  LDL.LU R0, [R1+0xa74] ;  /* 0x000a740001007983 */ /* 0x001ee80000300800 */
[----:B---3--:R0:W-:Y:S04]  /*2f820*/  STL [R1+0x79d8], R0 ;  /* 0x0079d80001007387 */ /* 0x0081e80000100800 */
        /* <DEDUP_REMOVED lines=17> */
[----:B0-----:R-:W-:-:S03]  /*2f940*/  IMAD.SHL.U32 R0, R3, 0x2, RZ ;  /* 0x0000000203007824 */ /* 0x001fc600078e00ff */
[----:B------:R-:W3:Y:S04]  /*2f950*/  LDL.LU R21, [R1+0x6ac] ;  /* 0x0006ac0001157983 */ /* 0x000ee80000300800 */
[----:B------:R-:W3:Y:S04]  /*2f960*/  LDL.LU R22, [R1+0x6a8] ;  /* 0x0006a80001167983 */ /* 0x000ee80000300800 */
[----:B------:R-:W3:Y:S04]  /*2f970*/  LDL.LU R23, [R1+0x6a4] ;  /* 0x0006a40001177983 */ /* 0x000ee80000300800 */
[----:B------:R-:W3:Y:S04]  /*2f980*/  LDL.LU R24, [R1+0x6a0] ;  /* 0x0006a00001187983 */ /* 0x000ee80000300800 */
[----:B------:R-:W3:Y:S01]  /*2f990*/  LDL.LU R25, [R1+0x69c] ;  /* 0x00069c0001197983 */ /* 0x000ee20000300800 */
[----:B------:R-:W-:-:S03]  /*2f9a0*/  LOP3.LUT R0, R0, 0x10, RZ, 0x3c, !PT ;  /* 0x0000001000007812 */ /* 0x000fc600078e3cff */
[----:B------:R-:W3:Y:S04]  /*2f9b0*/  LDL.LU R26, [R1+0x544] ;  /* 0x00054400011a7983 */ /* 0x000ee80000300800 */
[----:B------:R-:W3:Y:S04]  /*2f9c0*/  LDL.LU R27, [R1+0x540] ;  /* 0x00054000011b7983 */ /* 0x000ee80000300800 */
[----:B------:R-:W3:Y:S04]  /*2f9d0*/  LDL.LU R29, [R1+0x53c] ;  /* 0x00053c00011d7983 */ /* 0x000ee80000300800 */
[----:B------:R-:W3:Y:S04]  /*2f9e0*/  LDL.LU R28, [R1+0x538] ;  /* 0x00053800011c7983 */ /* 0x000ee80000300800 */
[----:B------:R-:W3:Y:S04]  /*2f9f0*/  LDL.LU R3, [R1+0x534] ;  /* 0x0005340001037983 */ /* 0x000ee80000300800 */
[----:B--2---:R0:W-:Y:S04]  /*2fa00*/  STS.U16 [R0+UR5+0xe700], R2 ;  /* 0x00e7000200007988 */ /* 0x0041e80008000405 */
[----:B0-----:R-:W2:Y:S04]  /*2fa10*/  LDL.LU R2, [R1+0x79dc] ;  /* 0x0079dc0001027983 */ /* 0x001ea80000300800 */
[----:B--2---:R0:W-:Y:S04]  /*2fa20*/  STS.U16 [R0+UR5+0xe780], R2 ;  /* 0x00e7800200007988 */ /* 0x0041e80008000405 */
[----:B0-----:R-:W2:Y:S04]  /*2fa30*/  LDL.LU R0, [R1+0x79d8] ;  /* 0x0079d80001007983 */ /* 0x001ea80000300800 */
[----:B------:R-:W2:Y:S04]  /*2fa40*/  LDL.LU R2, [R1+0x79d4] ;  /* 0x0079d40001027983 */ /* 0x000ea80000300800 */
[----:B--2---:R0:W-:Y:S04]  /*2fa50*/  STS.U16 [R2+UR5+0x800], R0 ;  /* 0x0008000002007988 */ /* 0x0041e80008000405 */
[----:B0-----:R-:W2:Y:S04]  /*2fa60*/  LDL.LU R0, [R1+0x79d0] ;  /* 0x0079d00001007983 */ /* 0x001ea80000300800 */
[----:B--2---:R-:W-:Y:S04]  /*2fa70*/  STS.U16 [R2+UR5+0x880], R0 ;  /* 0x0008800002007988 */ /* 0x004fe80008000405 */
[----:B---3--:R-:W-:Y:S04]  /*2fa80*/  STS.U16 [R2+UR5+0x900], R4 ;  /* 0x0009000402007988 */ /* 0x008fe80008000405 */
[----:B----4-:R-:W-:Y:S04]  /*2fa90*/  STS.U16 [R2+UR5+0x980], R7 ;  /* 0x0009800702007988 */ /* 0x010fe80008000405 */
        /* <DEDUP_REMOVED lines=24> */
[----:B------:R0:W-:Y:S04]  /*2fc20*/  STS.U16 [R2+UR5+0x6a00], R3 ;  /* 0x006a000302007988 */ /* 0x0001e80008000405 */
[----:B0-----:R-:W2:Y:S04]  /*2fc30*/  LDL.LU R3, [R1+0x364] ;  /* 0x0003640001037983 */ /* 0x001ea80000300800 */
[----:B--2---:R0:W-:Y:S04]  /*2fc40*/  STL [R1+0x79c4], R3 ;  /* 0x0079c40301007387 */ /* 0x0041e80000100800 */
        /* <DEDUP_REMOVED lines=36> */
[----:B--2---:R0:W-:Y:S04]  /*2fe90*/  STS.U16 [R2+UR5+0x6b80], R3 ;  /* 0x006b800302007988 */ /* 0x0041e80008000405 */
[----:B0-----:R-:W2:Y:S04]  /*2fea0*/  LDL.LU R3, [R1+0x79c4] ;  /* 0x0079c40001037983 */ /* 0x001ea80000300800 */
[----:B--2---:R0:W-:Y:S04]  /*2feb0*/  STS.U16 [R2+UR5+0x8800], R3 ;  /* 0x0088000302007988 */ /* 0x0041e80008000405 */
[----:B---3--:R1:W-:Y:S04]  /*2fec0*/  STS.U16 [R2+UR5+0x8880], R0 ;  /* 0x0088800002007988 */ /* 0x0083e80008000405 */
[----:B0-----:R-:W2:Y:S04]  /*2fed0*/  LDL.LU R3, [R1+0x79c0] ;  /* 0x0079c00001037983 */ /* 0x001ea80000300800 */
[----:B-1----:R-:W3:Y:S04]  /*2fee0*/  LDL.LU R0, [R1+0x8] ;  /* 0x0000080001007983 */ /* 0x002ee80000300800 */
[----:B---3--:R0:W-:Y:S04]  /*2fef0*/  STL [R1+0x79b8], R0 ;  /* 0x0079b80001007387 */ /* 0x0081e80000100800 */
[----:B0-----:R-:W3:Y:S04]  /*2ff00*/  LDL.LU R0, [R1+0xc] ;  /* 0x00000c0001007983 */ /* 0x001ee80000300800 */
        /* <DEDUP_REMOVED lines=26> */
[----:B--2---:R0:W-:Y:S02]  /*300b0*/  STS.U16 [R2+UR5+0xea00], R3 ;  /* 0x00ea000302007988 */ /* 0x0041e40008000405 */
[----:B0-----:R-:W0:Y:S02]  /*300c0*/  S2R R2, SR_TID.X ;  /* 0x0000000000027919 */ /* 0x001e240000002100 */
[----:B---3--:R1:W-:Y:S04]  /*300d0*/  STL [R1+0x79bc], R0 ;  /* 0x0079bc0001007387 */ /* 0x0083e80000100800 */
[----:B-1----:R-:W2:Y:S01]  /*300e0*/  LDL.LU R0, [R1+0x10] ;  /* 0x0000100001007983 */ /* 0x002ea20000300800 */
[----:B0-----:R-:W-:-:S03]  /*300f0*/  LOP3.LUT R2, R2, 0x3f, RZ, 0xc0, !PT ;  /* 0x0000003f02027812 */ /* 0x001fc600078ec0ff */
[----:B------:R-:W3:Y:S04]  /*30100*/  LDL.LU R4, [R1+0xa54] ;  /* 0x000a540001047983 */ /* 0x000ee80000300800 */
[----:B------:R-:W4:Y:S01]  /*30110*/  LDL.LU R7, [R1+0xa50] ;  /* 0x000a500001077983 */ /* 0x000f220000300800 */
[----:B------:R-:W-:-:S03]  /*30120*/  IMAD.SHL.U32 R2, R2, 0x2, RZ ;  /* 0x0000000202027824 */ /* 0x000fc600078e00ff */
[----:B------:R-:W3:Y:S04]  /*30130*/  LDL.LU R6, [R1+0xa4c] ;  /* 0x000a4c0001067983 */ /* 0x000ee80000300800 */
[----:B------:R-:W3:Y:S04]  /*30140*/  LDL.LU R5, [R1+0xa48] ;  /* 0x000a480001057983 */ /* 0x000ee80000300800 */
[----:B------:R-:W3:Y:S04]  /*30150*/  LDL.LU R8, [R1+0xa44] ;  /* 0x000a440001087983 */ /* 0x000ee80000300800 */
[----:B------:R-:W3:Y:S01]  /*30160*/  LDL.LU R9, [R1+0xa40] ;  /* 0x000a400001097983 */ /* 0x000ee20000300800 */
[----:B------:R-:W-:-:S03]  /*30170*/  LOP3.LUT R3, R2, 0x30, RZ, 0x3c, !PT ;  /* 0x0000003002037812 */ /* 0x000fc600078e3cff */
[----:B------:R-:W3:Y:S01]  /*30180*/  LDL.LU R10, [R1+0x9dc] ;  /* 0x0009dc00010a7983 */ /* 0x000ee20000300800 */
[----:B------:R-:W0:Y:S03]  /*30190*/  S2R R2, SR_TID.X ;  /* 0x0000000000027919 */ /* 0x000e260000002100 */
        /* <DEDUP_REMOVED lines=19> */
[----:B0-----:R-:W-:-:S05]  /*302d0*/  LOP3.LUT R2, R2, 0x3f, RZ, 0xc0, !PT ;  /* 0x0000003f02027812 */ /* 0x001fca00078ec0ff */
[----:B------:R-:W-:-:S05]  /*302e0*/  IMAD.SHL.U32 R2, R2, 0x2, RZ ;  /* 0x0000000202027824 */ /* 0x000fca00078e00ff */
[----:B------:R-:W-:-:S05]  /*302f0*/  LOP3.LUT R2, R2, 0x20, RZ, 0x3c, !PT ;  /* 0x0000002002027812 */ /* 0x000fca00078e3cff */
[----:B--2---:R0:W-:Y:S04]  /*30300*/  STS.U16 [R2+UR5+0xea80], R0 ;  /* 0x00ea800002007988 */ /* 0x0041e80008000405 */
[----:B0-----:R-:W2:Y:S04]  /*30310*/  LDL.LU R0, [R1+0x79bc] ;  /* 0x0079bc0001007983 */ /* 0x001ea80000300800 */
        /* <DEDUP_REMOVED lines=28> */
[----:B------:R-:W-:Y:S04]  /*304e0*/  STS.U16 [R3+UR5+0x4e00], R24 ;  /* 0x004e001803007988 */ /* 0x000fe80008000405 */
[----:B------:R-:W-:Y:S04]  /*304f0*/  STS.U16 [R3+UR5+0x4e80], R25 ;  /* 0x004e801903007988 */ /* 0x000fe80008000405 */
[----:B------:R-:W-:Y:S04]  /*30500*/  STS.U16 [R3+UR5+0x4f00], R26 ;  /* 0x004f001a03007988 */ /* 0x000fe80008000405 */
[----:B------:R-:W-:Y:S04]  /*30510*/  STS.U16 [R3+UR5+0x4f80], R27 ;  /* 0x004f801b03007988 */ /* 0x000fe80008000405 */
[----:B------:R-:W-:Y:S04]  /*30520*/  STS.U16 [R3+UR5+0x6c00], R29 ;  /* 0x006c001d03007988 */ /* 0x000fe80008000405 */
[----:B------:R-:W-:Y:S04]  /*30530*/  STS.U16 [R3+UR5+0x6c80], R28 ;  /* 0x006c801c03007988 */ /* 0x000fe80008000405 */
        /* <DEDUP_REMOVED lines=37> */
[----:B----4-:R2:W-:Y:S04]  /*30790*/  STS.U16 [R3+UR5+0x6f80], R25 ;  /* 0x006f801903007988 */ /* 0x0105e80008000405 */
[----:B------:R3:W-:Y:S04]  /*307a0*/  STS.U16 [R3+UR5+0x8c00], R26 ;  /* 0x008c001a03007988 */ /* 0x0007e80008000405 */
[----:B------:R4:W-:Y:S04]  /*307b0*/  STS.U16 [R3+UR5+0x8c80], R27 ;  /* 0x008c801b03007988 */ /* 0x0009e80008000405 */
[----:B------:R2:W-:Y:S04]  /*307c0*/  STS.U16 [R3+UR5+0x8d00], R29 ;  /* 0x008d001d03007988 */ /* 0x0005e80008000405 */
[----:B0-----:R-:W4:Y:S04]  /*307d0*/  LDL.LU R23, [R1+0x79a8] ;  /* 0x0079a80001177983 */ /* 0x001f280000300800 */
[----:B-1----:R-:W4:Y:S04]  /*307e0*/  LDL.LU R24, [R1+0x79a4] ;  /* 0x0079a40001187983 */ /* 0x002f280000300800 */
[----:B--2---:R-:W2:Y:S04]  /*307f0*/  LDL.LU R25, [R1+0x79a0] ;  /* 0x0079a00001197983 */ /* 0x004ea80000300800 */
[----:B---3--:R-:W3:Y:S04]  /*30800*/  LDL.LU R26, [R1+0x799c] ;  /* 0x00799c00011a7983 */ /* 0x008ee80000300800 */
[----:B----4-:R-:W4:Y:S04]  /*30810*/  LDL.LU R27, [R1+0x7998] ;  /* 0x00799800011b7983 */ /* 0x010f280000300800 */
[----:B------:R-:W2:Y:S04]  /*30820*/  LDL.LU R29, [R1+0x7994] ;  /* 0x00799400011d7983 */ /* 0x000ea80000300800 */
[----:B------:R0:W-:Y:S04]  /*30830*/  STS.U16 [R3+UR5+0x8d80], R28 ;  /* 0x008d801c03007988 */ /* 0x0001e80008000405 */
[----:B0-----:R-:W2:Y:S04]  /*30840*/  LDL.LU R28, [R1+0x7990] ;  /* 0x00799000011c7983 */ /* 0x001ea80000300800 */
[----:B------:R-:W-:Y:S04]  /*30850*/  STS.U16 [R3+UR5+0x8e00], R2 ;  /* 0x008e000203007988 */ /* 0x000fe80008000405 */
[----:B------:R0:W-:Y:S04]  /*30860*/  STS.U16 [R3+UR5+0x8e80], R0 ;  /* 0x008e800003007988 */ /* 0x0001e80008000405 */
[----:B------:R1:W-:Y:S04]  /*30870*/  STS.U16 [R3+UR5+0x8f00], R4 ;  /* 0x008f000403007988 */ /* 0x0003e80008000405 */
[----:B------:R0:W-:Y:S04]  /*30880*/  STS.U16 [R3+UR5+0x8f80], R7 ;  /* 0x008f800703007988 */ /* 0x0001e80008000405 */
[----:B------:R0:W-:Y:S04]  /*30890*/  STS.U16 [R3+UR5+0xac00], R6 ;  /* 0x00ac000603007988 */ /* 0x0001e80008000405 */
[----:B------:R1:W-:Y:S04]  /*308a0*/  STS.U16 [R3+UR5+0xac80], R5 ;  /* 0x00ac800503007988 */ /* 0x0003e80008000405 */
[----:B------:R1:W-:Y:S04]  /*308b0*/  STS.U16 [R3+UR5+0xad00], R8 ;  /* 0x00ad000803007988 */ /* 0x0003e80008000405 */
[----:B0-----:R-:W3:Y:S04]  /*308c0*/  LDL.LU R0, [R1+0x9c4] ;  /* 0x0009c40001007983 */ /* 0x001ee80000300800 */
[----:B-1----:R-:W3:Y:S04]  /*308d0*/  LDL.LU R4, [R1+0x9c0] ;  /* 0x0009c00001047983 */ /* 0x002ee80000300800 */
[----:B------:R-:W3:Y:S04]  /*308e0*/  LDL.LU R7, [R1+0x9bc] ;  /* 0x0009bc0001077983 */ /* 0x000ee80000300800 */
[----:B------:R-:W3:Y:S04]  /*308f0*/  LDL.LU R6, [R1+0x9b8] ;  /* 0x0009b80001067983 */ /* 0x000ee80000300800 */
[----:B------:R-:W3:Y:S04]  /*30900*/  LDL.LU R5, [R1+0x858] ;  /* 0x0008580001057983 */ /* 0x000ee80000300800 */
[----:B------:R0:W-:Y:S04]  /*30910*/  STS.U16 [R3+UR5+0xad80], R9 ;  /* 0x00ad800903007988 */ /* 0x0001e80008000405 */
[----:B------:R-:W3:Y:S04]  /*30920*/  LDL.LU R8, [R1+0x854] ;  /* 0x0008540001087983 */ /* 0x000ee80000300800 */
        /* <DEDUP_REMOVED lines=25> */
[----:B0-----:R-:W3:Y:S04]  /*30ac0*/  LDL.LU R21, [R1+0x5f0] ;  /* 0x0005f00001157983 */ /* 0x001ee80000300800 */
[----:B-1----:R-:W3:Y:S01]  /*30ad0*/  LDL.LU R22, [R1+0x5ec] ;  /* 0x0005ec0001167983 */ /* 0x002ee20000300800 */
[----:B------:R-:W0:Y:S03]  /*30ae0*/  S2R R2, SR_TID.X ;  /* 0x0000000000027919 */ /* 0x000e260000002100 */
[----:B--2---:R1:W-:Y:S04]  /*30af0*/  STS.U16 [R3+UR5+0xec80], R28 ;  /* 0x00ec801c03007988 */ /* 0x0043e80008000405 */
[----:B------:R-:W-:Y:S04]  /*30b00*/  STS.U16 [R3+UR5+0xed00], R29 ;  /* 0x00ed001d03007988 */ /* 0x000fe80008000405 */
[----:B----4-:R-:W-:Y:S04]  /*30b10*/  STS.U16 [R3+UR5+0xed80], R27 ;  /* 0x00ed801b03007988 */ /* 0x010fe80008000405 */
[----:B---3--:R-:W-:Y:S04]  /*30b20*/  STS.U16 [R3+UR5+0xee00], R26 ;  /* 0x00ee001a03007988 */ /* 0x008fe80008000405 */
[----:B-1----:R-:W2:Y:S04]  /*30b30*/  LDL.LU R28, [R1+0x494] ;  /* 0x00049400011c7983 */ /* 0x002ea80000300800 */
[----:B------:R1:W-:Y:S04]  /*30b40*/  STL [R1+0x7900], R29 ;  /* 0x0079001d01007387 */ /* 0x0003e80000100800 */
[----:B------:R-:W-:Y:S04]  /*30b50*/  STS.U16 [R3+UR5+0xee80], R25 ;  /* 0x00ee801903007988 */ /* 0x000fe80008000405 */
[----:B-1----:R-:W3:Y:S04]  /*30b60*/  LDL.LU R29, [R1+0x9c8] ;  /* 0x0009c800011d7983 */ /* 0x002ee80000300800 */
[----:B------:R1:W-:Y:S04]  /*30b70*/  STL [R1+0x7904], R27 ;  /* 0x0079041b01007387 */ /* 0x0003e80000100800 */
[----:B-1----:R-:W4:Y:S04]  /*30b80*/  LDL.LU R27, [R1+0x9cc] ;  /* 0x0009cc00011b7983 */ /* 0x002f280000300800 */
[----:B------:R1:W-:Y:S04]  /*30b90*/  STL [R1+0x7908], R26 ;  /* 0x0079081a01007387 */ /* 0x0003e80000100800 */
[----:B-1----:R-:W2:Y:S04]  /*30ba0*/  LDL.LU R26, [R1+0x9d0] ;  /* 0x0009d000011a7983 */ /* 0x002ea80000300800 */
[----:B------:R1:W-:Y:S04]  /*30bb0*/  STL [R1+0x790c], R25 ;  /* 0x00790c1901007387 */ /* 0x0003e80000100800 */
[----:B-1----:R-:W2:Y:S01]  /*30bc0*/  LDL.LU R25, [R1+0x9d4] ;  /* 0x0009d40001197983 */ /* 0x002ea20000300800 */
[----:B0-----:R-:W-:-:S03]  /*30bd0*/  LOP3.LUT R2, R2, 0x3f, RZ, 0xc0, !PT ;  /* 0x0000003f02027812 */ /* 0x001fc600078ec0ff */
[----:B------:R0:W-:Y:S02]  /*30be0*/  STS.U16 [R3+UR5+0xef00], R24 ;  /* 0x00ef001803007988 */ /* 0x0001e40008000405 */
[----:B------:R-:W-:-:S05]  /*30bf0*/  IMAD.SHL.U32 R2, R2, 0x2, RZ ;  /* 0x0000000202027824 */ /* 0x000fca00078e00ff */
[----:B0-----:R-:W-:Y:S02]  /*30c00*/  LOP3.LUT R3, R2, 0x40, RZ, 0x3c, !PT ;  /* 0x0000004002037812 */ /* 0x001fe400078e3cff */
[----:B------:R-:W0:Y:S01]  /*30c10*/  S2R R2, SR_TID.X ;  /* 0x0000000000027919 */ /* 0x000e220000002100 */
[----:B------:R-:W-:Y:S01]  /*30c20*/  STL [R1+0x7910], R24 ;  /* 0x0079101801007387 */ /* 0x000fe20000100800 */
[----:B0-----:R-:W-:-:S05]  /*30c30*/  LOP3.LUT R2, R2, 0x3f, RZ, 0xc0, !PT ;  /* 0x0000003f02027812 */ /* 0x001fca00078ec0ff */
[----:B------:R-:W-:-:S05]  /*30c40*/  IMAD.SHL.U32 R2, R2, 0x2, RZ ;  /* 0x0000000202027824 */ /* 0x000fca00078e00ff */
[----:B------:R-:W-:-:S05]  /*30c50*/  LOP3.LUT R2, R2, 0x30, RZ, 0x3c, !PT ;  /* 0x0000003002027812 */ /* 0x000fca00078e3cff */
[----:B------:R-:W-:Y:S04]  /*30c60*/  STS.U16 [R2+UR5+0xef80], R23 ;  /* 0x00ef801702007988 */ /* 0x000fe80008000405 */
[----:B------:R-:W-:Y:S04]  /*30c70*/  STL [R1+0x7914], R23 ;  /* 0x0079141701007387 */ /* 0x000fe80000100800 */
[----:B--2---:R-:W-:Y:S04]  /*30c80*/  STS.U16 [R3+UR5+0x1000], R25 ;  /* 0x0010001903007988 */ /* 0x004fe80008000405 */
[----:B------:R-:W-:Y:S04]  /*30c90*/  STS.U16 [R3+UR5+0x1080], R26 ;  /* 0x0010801a03007988 */ /* 0x000fe80008000405 */
[----:B----4-:R-:W-:Y:S04]  /*30ca0*/  STS.U16 [R3+UR5+0x1100], R27 ;  /* 0x0011001b03007988 */ /* 0x010fe80008000405 */
[----:B---3--:R-:W-:Y:S04]  /*30cb0*/  STS.U16 [R3+UR5+0x1180], R29 ;  /* 0x0011801d03007988 */ /* 0x008fe80008000405 */
        /* <DEDUP_REMOVED lines=54> */
[----:B0-----:R-:W3:Y:S04]  /*31020*/  LDL.LU R28, [R1+0x98] ;  /* 0x00009800011c7983 */ /* 0x001ee80000300800 */
        /* <DEDUP_REMOVED lines=19> */
[----:B------:R1:W-:Y:S04]  /*31160*/  STS.U16 [R3+UR5+0x9180], R22 ;  /* 0x0091801603007988 */ /* 0x0003e80008000405 */
[----:B0-----:R-:W2:Y:S04]  /*31170*/  LDL.LU R21, [R1+0x7968] ;  /* 0x0079680001157983 */ /* 0x001ea80000300800 */
[----:B-1----:R-:W2:Y:S04]  /*31180*/  LDL.LU R22, [R1+0x7964] ;  /* 0x0079640001167983 */ /* 0x002ea80000300800 */
[----:B------:R-:W-:Y:S04]  /*31190*/  STS.U16 [R3+UR5+0x9200], R2 ;  /* 0x0092000203007988 */ /* 0x000fe80008000405 */
[----:B------:R0:W-:Y:S04]  /*311a0*/  STS.U16 [R3+UR5+0x9280], R23 ;  /* 0x0092801703007988 */ /* 0x0001e80008000405 */
[----:B------:R1:W-:Y:S04]  /*311b0*/  STS.U16 [R3+UR5+0x9300], R24 ;  /* 0x0093001803007988 */ /* 0x0003e80008000405 */
[----:B------:R0:W-:Y:S04]  /*311c0*/  STS.U16 [R3+UR5+0x9380], R25 ;  /* 0x0093801903007988 */ /* 0x0001e80008000405 */
[----:B------:R0:W-:Y:S04]  /*311d0*/  STS.U16 [R3+UR5+0xb000], R26 ;  /* 0x00b0001a03007988 */ /* 0x0001e80008000405 */
[----:B------:R-:W-:Y:S04]  /*311e0*/  STS.U16 [R3+UR5+0xb080], R27 ;  /* 0x00b0801b03007988 */ /* 0x000fe80008000405 */
[----:B------:R-:W-:Y:S04]  /*311f0*/  STS.U16 [R3+UR5+0xb100], R29 ;  /* 0x00b1001d03007988 */ /* 0x000fe80008000405 */
[----:B------:R-:W-:Y:S04]  /*31200*/  STS.U16 [R3+UR5+0xb180], R0 ;  /* 0x00b1800003007988 */ /* 0x000fe80008000405 */
[----:B------:R1:W-:Y:S04]  /*31210*/  STS.U16 [R3+UR5+0xb200], R4 ;  /* 0x00b2000403007988 */ /* 0x0003e80008000405 */
[----:B0-----:R-:W3:Y:S04]  /*31220*/  LDL.LU R23, [R1+0x9a8] ;  /* 0x0009a80001177983 */ /* 0x001ee80000300800 */
[----:B-1----:R-:W3:Y:S04]  /*31230*/  LDL.LU R24, [R1+0x9a0] ;  /* 0x0009a00001187983 */ /* 0x002ee80000300800 */
[----:B------:R-:W3:Y:S04]  /*31240*/  LDL.LU R25, [R1+0x998] ;  /* 0x0009980001197983 */ /* 0x000ee80000300800 */
[----:B------:R-:W3:Y:S04]  /*31250*/  LDL.LU R26, [R1+0x990] ;  /* 0x00099000011a7983 */ /* 0x000ee80000300800 */
[----:B------:R0:W-:Y:S04]  /*31260*/  STS.U16 [R3+UR5+0xb280], R7 ;  /* 0x00b2800703007988 */ /* 0x0001e80008000405 */
[----:B------:R-:W3:Y:S04]  /*31270*/  LDL.LU R4, [R1+0x988] ;  /* 0x0009880001047983 */ /* 0x000ee80000300800 */
[----:B------:R1:W-:Y:S04]  /*31280*/  STS.U16 [R3+UR5+0xb300], R6 ;  /* 0x00b3000603007988 */ /* 0x0003e80008000405 */
[----:B------:R1:W-:Y:S04]  /*31290*/  STS.U16 [R3+UR5+0xb380], R5 ;  /* 0x00b3800503007988 */ /* 0x0003e80008000405 */
[----:B------:R1:W-:Y:S04]  /*312a0*/  STS.U16 [R3+UR5+0xd000], R8 ;  /* 0x00d0000803007988 */ /* 0x0003e80008000405 */
[----:B0-----:R-:W3:Y:S04]  /*312b0*/  LDL.LU R7, [R1+0x7d8] ;  /* 0x0007d80001077983 */ /* 0x001ee80000300800 */
[----:B------:R-:W3:Y:S04]  /*312c0*/  LDL.LU R27, [R1+0x7d4] ;  /* 0x0007d400011b7983 */ /* 0x000ee80000300800 */
[----:B------:R-:W3:Y:S04]  /*312d0*/  LDL.LU R29, [R1+0x7d0] ;  /* 0x0007d000011d7983 */ /* 0x000ee80000300800 */
[----:B------:R-:W3:Y:S04]  /*312e0*/  LDL.LU R0, [R1+0x7c8] ;  /* 0x0007c80001007983 */ /* 0x000ee80000300800 */
[----:B-1----:R-:W3:Y:S04]  /*312f0*/  LDL.LU R6, [R1+0x7c0] ;  /* 0x0007c00001067983 */ /* 0x002ee80000300800 */
        /* <DEDUP_REMOVED lines=15> */
[----:B0-----:R-:W3:Y:S04]  /*313f0*/  LDL.LU R28, [R1+0x5c8] ;  /* 0x0005c800011c7983 */ /* 0x001ee80000300800 */
[----:B--2---:R-:W-:Y:S04]  /*31400*/  STS.U16 [R3+UR5+0xf000], R22 ;  /* 0x00f0001603007988 */ /* 0x004fe80008000405 */
[----:B------:R0:W-:Y:S04]  /*31410*/  STL [R1+0x7918], R22 ;  /* 0x0079181601007387 */ /* 0x0001e80000100800 */
[----:B------:R-:W-:Y:S04]  /*31420*/  STS.U16 [R3+UR5+0xf080], R21 ;  /* 0x00f0801503007988 */ /* 0x000fe80008000405 */
[----:B------:R-:W-:Y:S04]  /*31430*/  STS.U16 [R3+UR5+0xf100], R20 ;  /* 0x00f1001403007988 */ /* 0x000fe80008000405 */
[----:B0-----:R-:W2:Y:S04]  /*31440*/  LDL.LU R22, [R1+0x9ac] ;  /* 0x0009ac0001167983 */ /* 0x001ea80000300800 */
[----:B------:R0:W-:Y:S04]  /*31450*/  STL [R1+0x791c], R21 ;  /* 0x00791c1501007387 */ /* 0x0001e80000100800 */
[----:B0-----:R-:W2:Y:S04]  /*31460*/  LDL.LU R21, [R1+0x9b0] ;  /* 0x0009b00001157983 */ /* 0x001ea80000300800 */
[----:B------:R0:W-:Y:S04]  /*31470*/  STL [R1+0x7920], R20 ;  /* 0x0079201401007387 */ /* 0x0001e80000100800 */
[----:B0-----:R-:W2:Y:S01]  /*31480*/  LDL.LU R20, [R1+0x9b4] ;  /* 0x0009b40001147983 */ /* 0x001ea20000300800 */
[----:B------:R-:W0:Y:S03]  /*31490*/  S2R R2, SR_TID.X ;  /* 0x0000000000027919 */ /* 0x000e260000002100 */
[----:B----4-:R-:W-:Y:S04]  /*314a0*/  STS.U16 [R3+UR5+0xf180], R19 ;  /* 0x00f1801303007988 */ /* 0x010fe80008000405 */
[----:B------:R1:W-:Y:S04]  /*314b0*/  STL [R1+0x7924], R19 ;  /* 0x0079241301007387 */ /* 0x0003e80000100800 */
[----:B---3--:R-:W-:Y:S01]  /*314c0*/  STL [R1+0x7928], R18 ;  /* 0x0079281201007387 */ /* 0x008fe20000100800 */
[----:B0-----:R-:W-:-:S05]  /*314d0*/  LOP3.LUT R2, R2, 0x3f, RZ, 0xc0, !PT ;  /* 0x0000003f02027812 */ /* 0x001fca00078ec0ff */
[----:B------:R-:W-:-:S05]  /*314e0*/  IMAD.SHL.U32 R2, R2, 0x2, RZ ;  /* 0x0000000202027824 */ /* 0x000fca00078e00ff */
[C---:B-1----:R-:W-:Y:S02]  /*314f0*/  LOP3.LUT R19, R2.reuse, 0x40, RZ, 0x3c, !PT ;  /* 0x0000004002137812 */ /* 0x042fe400078e3cff */
[----:B------:R-:W-:-:S03]  /*31500*/  LOP3.LUT R3, R2, 0x50, RZ, 0x3c, !PT ;  /* 0x0000005002037812 */ /* 0x000fc600078e3cff */
[----:B------:R-:W-:Y:S04]  /*31510*/  STS.U16 [R19+UR5+0xf200], R18 ;  /* 0x00f2001213007988 */ /* 0x000fe80008000405 */
[----:B------:R-:W-:Y:S04]  /*31520*/  STS.U16 [R19+UR5+0xf280], R17 ;  /* 0x00f2801113007988 */ /* 0x000fe80008000405 */
[----:B------:R-:W-:Y:S04]  /*31530*/  STS.U16 [R19+UR5+0xf300], R16 ;  /* 0x00f3001013007988 */ /* 0x000fe80008000405 */
[----:B------:R-:W-:Y:S04]  /*31540*/  STS.U16 [R19+UR5+0xf380], R15 ;  /* 0x00f3800f13007988 */ /* 0x000fe80008000405 */
[----:B------:R-:W-:Y:S04]  /*31550*/  STL [R1+0x7954], R2 ;  /* 0x0079540201007387 */ /* 0x000fe80000100800 */
[----:B------:R-:W-:Y:S04]  /*31560*/  STL [R1+0x7958], R17 ;  /* 0x0079581101007387 */ /* 0x000fe80000100800 */
[----:B------:R-:W-:Y:S04]  /*31570*/  STL [R1+0x795c], R16 ;  /* 0x00795c1001007387 */ /* 0x000fe80000100800 */
[----:B------:R-:W-:Y:S04]  /*31580*/  STL [R1+0x7960], R15 ;  /* 0x0079600f01007387 */ /* 0x000fe80000100800 */
[----:B--2---:R-:W-:Y:S04]  /*31590*/  STS.U16 [R3+UR5+0x1400], R20 ;  /* 0x0014001403007988 */ /* 0x004fe80008000405 */
[----:B------:R-:W-:Y:S04]  /*315a0*/  STS.U16 [R3+UR5+0x1480], R21 ;  /* 0x0014801503007988 */ /* 0x000fe80008000405 */
[----:B------:R-:W-:Y:S04]  /*315b0*/  STS.U16 [R3+UR5+0x1500], R22 ;  /* 0x0015001603007988 */ /* 0x000fe80008000405 */
[----:B------:R-:W-:Y:S04]  /*315c0*/  STS.U16 [R3+UR5+0x1580], R23 ;  /* 0x0015801703007988 */ /* 0x000fe80008000405 */
[----:B------:R-:W-:Y:S04]  /*315d0*/  STS.U16 [R3+UR5+0x1600], R24 ;  /* 0x0016001803007988 */ /* 0x000fe80008000405 */
[----:B------:R-:W-:Y:S04]  /*315e0*/  STS.U16 [R3+UR5+0x1680], R25 ;  /* 0x0016801903007988 */ /* 0x000fe80008000405 */
[----:B------:R-:W-:Y:S04]  /*315f0*/  STS.U16 [R3+UR5+0x1700], R26 ;  /* 0x0017001a03007988 */ /* 0x000fe80008000405 */
[----:B------:R0:W-:Y:S04]  /*31600*/  STS.U16 [R3+UR5+0x1780], R4 ;  /* 0x0017800403007988 */ /* 0x0001e80008000405 */
[----:B------:R1:W-:Y:S04]  /*31610*/  STS.U16 [R3+UR5+0x3400], R7 ;  /* 0x0034000703007988 */ /* 0x0003e80008000405 */
[----:B------:R-:W-:Y:S04]  /*31620*/  STS.U16 [R3+UR5+0x3480], R27 ;  /* 0x0034801b03007988 */ /* 0x000fe80008000405 */
[----:B------:R-:W-:Y:S04]  /*31630*/  STS.U16 [R3+UR5+0x3500], R29 ;  /* 0x0035001d03007988 */ /* 0x000fe80008000405 */
[----:B------:R-:W-:Y:S04]  /*31640*/  STS.U16 [R3+UR5+0x3580], R0 ;  /* 0x0035800003007988 */ /* 0x000fe80008000405 */
[----:B------:R2:W-:Y:S04]  /*31650*/  STS.U16 [R3+UR5+0x3600], R6 ;  /* 0x0036000603007988 */ /* 0x0005e80008000405 */
[----:B0-----:R-:W3:Y:S04]  /*31660*/  LDL.LU R4, [R1+0x5c0] ;  /* 0x0005c00001047983 */ /* 0x001ee80000300800 */
[----:B-1----:R-:W4:Y:S04]  /*31670*/  LDL.LU R7, [R1+0x5b8] ;  /* 0x0005b80001077983 */ /* 0x002f280000300800 */
[----:B------:R-:W4:Y:S04]  /*31680*/  LDL.LU R15, [R1+0x474] ;  /* 0x00047400010f7983 */ /* 0x000f280000300800 */
[----:B------:R-:W4:Y:S04]  /*31690*/  LDL.LU R16, [R1+0x470] ;  /* 0x0004700001107983 */ /* 0x000f280000300800 */
[----:B------:R0:W-:Y:S04]  /*316a0*/  STS.U16 [R3+UR5+0x3680], R5 ;  /* 0x0036800503007988 */ /* 0x0001e80008000405 */
[----:B--2---:R-:W2:Y:S04]  /*316b0*/  LDL.LU R6, [R1+0x46c] ;  /* 0x00046c0001067983 */ /* 0x004ea80000300800 */
[----:B------:R-:W2:Y:S04]  /*316c0*/  LDL.LU R17, [R1+0x468] ;  /* 0x0004680001117983 */ /* 0x000ea80000300800 */
[----:B------:R1:W-:Y:S04]  /*316d0*/  STS.U16 [R3+UR5+0x3700], R8 ;  /* 0x0037000803007988 */ /* 0x0003e80008000405 */
[----:B------:R-:W2:Y:S04]  /*316e0*/  LDL.LU R2, [R1+0x460] ;  /* 0x0004600001027983 */ /* 0x000ea80000300800 */
[----:B------:R0:W-:Y:S04]  /*316f0*/  STS.U16 [R3+UR5+0x3780], R9 ;  /* 0x0037800903007988 */ /* 0x0001e80008000405 */
[----:B------:R-:W2:Y:S04]  /*31700*/  LDL.LU R0, [R1+0x458] ;  /* 0x0004580001007983 */ /* 0x000ea80000300800 */
[----:B------:R1:W-:Y:S04]  /*31710*/  STS.U16 [R3+UR5+0x5400], R10 ;  /* 0x0054000a03007988 */ /* 0x0003e80008000405 */
[----:B------:R1:W-:Y:S04]  /*31720*/  STS.U16 [R3+UR5+0x5480], R11 ;  /* 0x0054800b03007988 */ /* 0x0003e80008000405 */
[----:B0-----:R-:W2:Y:S04]  /*31730*/  LDL.LU R5, [R1+0x450] ;  /* 0x0004500001057983 */ /* 0x001ea80000300800 */
[----:B-1----:R-:W2:Y:S04]  /*31740*/  LDL.LU R8, [R1+0x448] ;  /* 0x0004480001087983 */ /* 0x002ea80000300800 */
[----:B------:R0:W-:Y:S04]  /*31750*/  STS.U16 [R3+UR5+0x5500], R12 ;  /* 0x0055000c03007988 */ /* 0x0001e80008000405 */
[----:B------:R-:W-:Y:S04]  /*31760*/  STS.U16 [R3+UR5+0x5580], R13 ;  /* 0x0055800d03007988 */ /* 0x000fe80008000405 */
[----:B------:R-:W2:Y:S04]  /*31770*/  LDL.LU R9, [R1+0x304] ;  /* 0x0003040001097983 */ /* 0x000ea80000300800 */
[----:B------:R-:W2:Y:S04]  /*31780*/  LDL.LU R10, [R1+0x300] ;  /* 0x00030000010a7983 */ /* 0x000ea80000300800 */
[----:B------:R-:W-:Y:S04]  /*31790*/  STS.U16 [R3+UR5+0x5600], R14 ;  /* 0x0056000e03007988 */ /* 0x000fe80008000405 */
[----:B------:R-:W2:Y:S04]  /*317a0*/  LDL.LU R11, [R1+0x2fc] ;  /* 0x0002fc00010b7983 */ /* 0x000ea80000300800 */
[----:B------:R1:W-:Y:S04]  /*317b0*/  STS.U16 [R3+UR5+0x5680], R28 ;  /* 0x0056801c03007988 */ /* 0x0003e80008000405 */
[----:B0-----:R-:W2:Y:S04]  /*317c0*/  LDL.LU R12, [R1+0x2f8] ;  /* 0x0002f800010c7983 */ /* 0x001ea80000300800 */
[----:B-1----:R-:W2:Y:S04]  /*317d0*/  LDL.LU R28, [R1+0x2f0] ;  /* 0x0002f000011c7983 */ /* 0x002ea80000300800 */
[----:B------:R-:W2:Y:S04]  /*317e0*/  LDL.LU R18, [R1+0x2e8] ;  /* 0x0002e80001127983 */ /* 0x000ea80000300800 */
        /* <DEDUP_REMOVED lines=12> */
[----:B---3--:R0:W-:Y:S04]  /*318b0*/  STS.U16 [R3+UR5+0x5700], R4 ;  /* 0x0057000403007988 */ /* 0x0081e80008000405 */
[----:B----4-:R1:W-:Y:S04]  /*318c0*/  STS.U16 [R3+UR5+0x5780], R7 ;  /* 0x0057800703007988 */ /* 0x0103e80008000405 */
[----:B------:R3:W-:Y:S04]  /*318d0*/  STS.U16 [R3+UR5+0x7400], R15 ;  /* 0x0074000f03007988 */ /* 0x0007e80008000405 */
[----:B------:R4:W-:Y:S04]  /*318e0*/  STS.U16 [R3+UR5+0x7480], R16 ;  /* 0x0074801003007988 */ /* 0x0009e80008000405 */
[----:B--2---:R2:W-:Y:S04]  /*318f0*/  STS.U16 [R3+UR5+0x7500], R6 ;  /* 0x0075000603007988 */ /* 0x0045e80008000405 */
[----:B------:R2:W-:Y:S04]  /*31900*/  STS.U16 [R3+UR5+0x7580], R17 ;  /* 0x0075801103007988 */ /* 0x0005e80008000405 */
[----:B0-----:R-:W2:Y:S04]  /*31910*/  LDL.LU R4, [R1+0x8c] ;  /* 0x00008c0001047983 */ /* 0x001ea80000300800 */
[----:B-1----:R-:W2:Y:S04]  /*31920*/  LDL.LU R7, [R1+0x88] ;  /* 0x0000880001077983 */ /* 0x002ea80000300800 */
[----:B---3--:R-:W3:Y:S04]  /*31930*/  LDL.LU R15, [R1+0x7960] ;  /* 0x00796000010f7983 */ /* 0x008ee80000300800 */
[----:B----4-:R-:W4:Y:S04]  /*31940*/  LDL.LU R16, [R1+0x795c] ;  /* 0x00795c0001107983 */ /* 0x010f280000300800 */
[----:B------:R0:W-:Y:S04]  /*31950*/  STS.U16 [R3+UR5+0x7600], R2 ;  /* 0x0076000203007988 */ /* 0x0001e80008000405 */
[----:B--2---:R-:W2:Y:S04]  /*31960*/  LDL.LU R6, [R1+0x84] ;  /* 0x0000840001067983 */ /* 0x004ea80000300800 */
[----:B------:R-:W2:Y:S04]  /*31970*/  LDL.LU R17, [R1+0x7958] ;  /* 0x0079580001117983 */ /* 0x000ea80000300800 */
[----:B------:R1:W-:Y:S04]  /*31980*/  STS.U16 [R3+UR5+0x7680], R0 ;  /* 0x0076800003007988 */ /* 0x0003e80008000405 */
[----:B------:R0:W-:Y:S04]  /*31990*/  STS.U16 [R3+UR5+0x7700], R5 ;  /* 0x0077000503007988 */ /* 0x0001e80008000405 */
[----:B------:R0:W-:Y:S04]  /*319a0*/  STS.U16 [R3+UR5+0x7780], R8 ;  /* 0x0077800803007988 */ /* 0x0001e80008000405 */
[----:B------:R1:W-:Y:S04]  /*319b0*/  STS.U16 [R3+UR5+0x9400], R9 ;  /* 0x0094000903007988 */ /* 0x0003e80008000405 */
[----:B------:R1:W-:Y:S04]  /*319c0*/  STS.U16 [R3+UR5+0x9480], R10 ;  /* 0x0094800a03007988 */ /* 0x0003e80008000405 */
[----:B0-----:R-:W2:Y:S04]  /*319d0*/  LDL.LU R2, [R1+0x7954] ;  /* 0x0079540001027983 */ /* 0x001ea80000300800 */
[----:B-1----:R-:W3:Y:S04]  /*319e0*/  LDL.LU R0, [R1+0x7950] ;  /* 0x0079500001007983 */ /* 0x002ee80000300800 */
[----:B------:R0:W-:Y:S04]  /*319f0*/  STS.U16 [R3+UR5+0x9500], R11 ;  /* 0x0095000b03007988 */ /* 0x0001e80008000405 */
[----:B------:R-:W3:Y:S04]  /*31a00*/  LDL.LU R5, [R1+0x794c] ;  /* 0x00794c0001057983 */ /* 0x000ee80000300800 */
[----:B------:R-:W3:Y:S04]  /*31a10*/  LDL.LU R8, [R1+0x7948] ;  /* 0x0079480001087983 */ /* 0x000ee80000300800 */
[----:B------:R-:W3:Y:S04]  /*31a20*/  LDL.LU R9, [R1+0x7944] ;  /* 0x0079440001097983 */ /* 0x000ee80000300800 */
[----:B------:R-:W3:Y:S04]  /*31a30*/  LDL.LU R10, [R1+0x7940] ;  /* 0x00794000010a7983 */ /* 0x000ee80000300800 */
[----:B------:R1:W-:Y:S04]  /*31a40*/  STS.U16 [R3+UR5+0x9580], R12 ;  /* 0x0095800c03007988 */ /* 0x0003e80008000405 */
[----:B------:R1:W-:Y:S04]  /*31a50*/  STS.U16 [R3+UR5+0x9600], R28 ;  /* 0x0096001c03007988 */ /* 0x0003e80008000405 */
[----:B------:R-:W-:Y:S04]  /*31a60*/  STS.U16 [R3+UR5+0x9680], R18 ;  /* 0x0096801203007988 */ /* 0x000fe80008000405 */
[----:B0-----:R-:W3:Y:S04]  /*31a70*/  LDL.LU R11, [R1+0x793c] ;  /* 0x00793c00010b7983 */ /* 0x001ee80000300800 */
[----:B------:R0:W-:Y:S04]  /*31a80*/  STS.U16 [R3+UR5+0x9700], R13 ;  /* 0x0097000d03007988 */ /* 0x0001e80008000405 */
[----:B------:R0:W-:Y:S04]  /*31a90*/  STS.U16 [R3+UR5+0x9780], R14 ;  /* 0x0097800e03007988 */ /* 0x0001e80008000405 */
[----:B-1----:R-:W3:Y:S04]  /*31aa0*/  LDL.LU R12, [R1+0x7938] ;  /* 0x00793800010c7983 */ /* 0x002ee80000300800 */
[----:B------:R-:W3:Y:S04]  /*31ab0*/  LDL.LU R28, [R1+0x7934] ;  /* 0x00793400011c7983 */ /* 0x000ee80000300800 */
[----:B0-----:R-:W4:Y:S04]  /*31ac0*/  LDL.LU R13, [R1+0x7c] ;  /* 0x00007c00010d7983 */ /* 0x001f280000300800 */
[----:B------:R-:W4:Y:S04]  /*31ad0*/  LDL.LU R14, [R1+0x78] ;  /* 0x00007800010e7983 */ /* 0x000f280000300800 */
        /* <DEDUP_REMOVED lines=10> */
[----:B------:R-:W4:Y:S04]  /*31b80*/  LDL.LU R18, [R1+0x980] ;  /* 0x0009800001127983 */ /* 0x000f280000300800 */
[----:B0-----:R-:W4:Y:S04]  /*31b90*/  LDL.LU R19, [R1+0x978] ;  /* 0x0009780001137983 */ /* 0x001f280000300800 */
[----:B------:R0:W-:Y:S04]  /*31ba0*/  STS.U16 [R3+UR5+0xd500], R4 ;  /* 0x00d5000403007988 */ /* 0x0001e80008000405 */
[----:B------:R1:W-:Y:S04]  /*31bb0*/  STS.U16 [R3+UR5+0xd580], R7 ;  /* 0x00d5800703007988 */ /* 0x0003e80008000405 */
[----:B0-----:R-:W4:Y:S04]  /*31bc0*/  LDL.LU R4, [R1+0x968] ;  /* 0x0009680001047983 */ /* 0x001f280000300800 */
        /* <DEDUP_REMOVED lines=9> */
[----:B--2---:R0:W-:Y:S04]  /*31c60*/  STS.U16 [R3+UR5+0xd600], R6 ;  /* 0x00d6000603007988 */ /* 0x0041e80008000405 */
[----:B-1----:R-:W2:Y:S04]  /*31c70*/  LDL.LU R7, [R1+0x778] ;  /* 0x0007780001077983 */ /* 0x002ea80000300800 */
[----:B0-----:R-:W2:Y:S04]  /*31c80*/  LDL.LU R6, [R1+0x770] ;  /* 0x0007700001067983 */ /* 0x001ea80000300800 */
[----:B---3--:R0:W-:Y:S04]  /*31c90*/  STS.U16 [R3+UR5+0xd680], R28 ;  /* 0x00d6801c03007988 */ /* 0x0081e80008000405 */
[----:B----4-:R1:W-:Y:S04]  /*31ca0*/  STS.U16 [R3+UR5+0xd700], R13 ;  /* 0x00d7000d03007988 */ /* 0x0103e80008000405 */
[----:B------:R3:W-:Y:S04]  /*31cb0*/  STS.U16 [R3+UR5+0xd780], R14 ;  /* 0x00d7800e03007988 */ /* 0x0007e80008000405 */
[----:B0-----:R-:W4:Y:S04]  /*31cc0*/  LDL.LU R28, [R1+0x768] ;  /* 0x00076800011c7983 */ /* 0x001f280000300800 */
[----:B-1----:R-:W2:Y:S04]  /*31cd0*/  LDL.LU R13, [R1+0x7930] ;  /* 0x00793000010d7983 */ /* 0x002ea80000300800 */
[----:B---3--:R-:W3:Y:S01]  /*31ce0*/  LDL.LU R14, [R1+0x792c] ;  /* 0x00792c00010e7983 */ /* 0x008ee20000300800 */
[----:B------:R-:W-:-:S03]  /*31cf0*/  IMAD.SHL.U32 R0, R0, 0x2, RZ ;  /* 0x0000000200007824 */ /* 0x000fc600078e00ff */
[----:B---3--:R-:W-:Y:S04]  /*31d00*/  STS.U16 [R3+UR5+0xf400], R14 ;  /* 0x00f4000e03007988 */ /* 0x008fe80008000405 */
[----:B--2---:R-:W-:Y:S04]  /*31d10*/  STS.U16 [R3+UR5+0xf480], R13 ;  /* 0x00f4800d03007988 */ /* 0x004fe80008000405 */
[----:B------:R-:W-:Y:S04]  /*31d20*/  STS.U16 [R3+UR5+0xf500], R12 ;  /* 0x00f5000c03007988 */ /* 0x000fe80008000405 */
[----:B------:R-:W-:Y:S04]  /*31d30*/  STS.U16 [R3+UR5+0xf580], R11 ;  /* 0x00f5800b03007988 */ /* 0x000fe80008000405 */
[----:B------:R-:W-:Y:S04]  /*31d40*/  STS.U16 [R3+UR5+0xf600], R10 ;  /* 0x00f6000a03007988 */ /* 0x000fe80008000405 */
[----:B------:R-:W-:Y:S04]  /*31d50*/  STS.U16 [R3+UR5+0xf680], R9 ;  /* 0x00f6800903007988 */ /* 0x000fe80008000405 */
[----:B------:R-:W-:Y:S04]  /*31d60*/  STS.U16 [R3+UR5+0xf700], R8 ;  /* 0x00f7000803007988 */ /* 0x000fe80008000405 */
[----:B------:R0:W-:Y:S04]  /*31d70*/  STS.U16 [R3+UR5+0xf780], R5 ;  /* 0x00f7800503007988 */ /* 0x0001e80008000405 */
[----:B0-----:R-:W2:Y:S01]  /*31d80*/  LDL.LU R5, [R1+0x970] ;  /* 0x0009700001057983 */ /* 0x001ea20000300800 */
[----:B------:R-:W-:-:S03]  /*31d90*/  LOP3.LUT R0, R0, 0x60, RZ, 0x3c, !PT ;  /* 0x0000006000007812 */ /* 0x000fc600078e3cff */
[----:B------:R-:W-:Y:S04]  /*31da0*/  STL [R1+0x7784], R3 ;  /* 0x0077840301007387 */ /* 0x000fe80000100800 */
[----:B------:R0:W-:Y:S04]  /*31db0*/  STS.U16 [R0+UR5+0x1800], R18 ;  /* 0x0018001200007988 */ /* 0x0001e80008000405 */
[----:B------:R1:W-:Y:S04]  /*31dc0*/  STS.U16 [R0+UR5+0x1880], R19 ;  /* 0x0018801300007988 */ /* 0x0003e80008000405 */
[----:B0-----:R-:W3:Y:S04]  /*31dd0*/  LDL.LU R18, [R1+0x7928] ;  /* 0x0079280001127983 */ /* 0x001ee80000300800 */
[----:B-1----:R-:W3:Y:S04]  /*31de0*/  LDL.LU R19, [R1+0x7924] ;  /* 0x0079240001137983 */ /* 0x002ee80000300800 */
[----:B--2---:R0:W-:Y:S04]  /*31df0*/  STS.U16 [R0+UR5+0x1900], R5 ;  /* 0x0019000500007988 */ /* 0x0041e80008000405 */
[----:B------:R1:W-:Y:S04]  /*31e00*/  STS.U16 [R0+UR5+0x1980], R4 ;  /* 0x0019800400007988 */ /* 0x0003e80008000405 */
[----:B------:R2:W-:Y:S04]  /*31e10*/  STS.U16 [R0+UR5+0x1a00], R20 ;  /* 0x001a001400007988 */ /* 0x0005e80008000405 */
[----:B------:R0:W-:Y:S04]  /*31e20*/  STS.U16 [R0+UR5+0x1a80], R21 ;  /* 0x001a801500007988 */ /* 0x0001e80008000405 */
[----:B------:R0:W-:Y:S04]  /*31e30*/  STS.U16 [R0+UR5+0x1b00], R22 ;  /* 0x001b001600007988 */ /* 0x0001e80008000405 */
[----:B------:R1:W-:Y:S04]  /*31e40*/  STS.U16 [R0+UR5+0x1b80], R23 ;  /* 0x001b801700007988 */ /* 0x0003e80008000405 */
[----:B------:R2:W-:Y:S04]  /*31e50*/  STS.U16 [R0+UR5+0x3800], R24 ;  /* 0x0038001800007988 */ /* 0x0005e80008000405 */
[----:B0-----:R-:W3:Y:S04]  /*31e60*/  LDL R5, [R1+0x2f9c] ;  /* 0x002f9c0001057983 */ /* 0x001ee80000100800 */
[----:B-1----:R-:W3:Y:S04]  /*31e70*/  LDL R4, [R1+0x2fb8] ;  /* 0x002fb80001047983 */ /* 0x002ee80000100800 */
[----:B--2---:R-:W2:Y:S04]  /*31e80*/  LDL.LU R20, [R1+0x7920] ;  /* 0x0079200001147983 */ /* 0x004ea80000300800 */
[----:B------:R-:W2:Y:S04]  /*31e90*/  LDL.LU R21, [R1+0x791c] ;  /* 0x00791c0001157983 */ /* 0x000ea80000300800 */
[----:B------:R-:W2:Y:S04]  /*31ea0*/  LDL.LU R22, [R1+0x7918] ;  /* 0x0079180001167983 */ /* 0x000ea80000300800 */
[----:B------:R-:W2:Y:S04]  /*31eb0*/  LDL.LU R23, [R1+0x7914] ;  /* 0x0079140001177983 */ /* 0x000ea80000300800 */
[----:B------:R-:W2:Y:S04]  /*31ec0*/  LDL.LU R24, [R1+0x7910] ;  /* 0x0079100001187983 */ /* 0x000ea80000300800 */
[----:B------:R0:W-:Y:S04]  /*31ed0*/  STS.U16 [R0+UR5+0x3880], R25 ;  /* 0x0038801900007988 */ /* 0x0001e80008000405 */
[----:B------:R1:W-:Y:S04]  /*31ee0*/  STS.U16 [R0+UR5+0x3900], R26 ;  /* 0x0039001a00007988 */ /* 0x0003e80008000405 */
[----:B------:R0:W-:Y:S04]  /*31ef0*/  STS.U16 [R0+UR5+0x3980], R27 ;  /* 0x0039801b00007988 */ /* 0x0001e80008000405 */
[----:B------:R1:W-:Y:S04]  /*31f00*/  STS.U16 [R0+UR5+0x3a00], R29 ;  /* 0x003a001d00007988 */ /* 0x0003e80008000405 */
[----:B------:R4:W-:Y:S04]  /*31f10*/  STS.U16 [R0+UR5+0x3a80], R7 ;  /* 0x003a800700007988 */ /* 0x0009e80008000405 */
[----:B0-----:R-:W2:Y:S04]  /*31f20*/  LDL.LU R25, [R1+0x790c] ;  /* 0x00790c0001197983 */ /* 0x001ea80000300800 */
[----:B-1----:R-:W2:Y:S04]  /*31f30*/  LDL.LU R26, [R1+0x7908] ;  /* 0x00790800011a7983 */ /* 0x002ea80000300800 */
[----:B------:R-:W2:Y:S04]  /*31f40*/  LDL.LU R27, [R1+0x7904] ;  /* 0x00790400011b7983 */ /* 0x000ea80000300800 */
[----:B------:R-:W2:Y:S04]  /*31f50*/  LDL.LU R29, [R1+0x7900] ;  /* 0x00790000011d7983 */ /* 0x000ea80000300800 */
[----:B----4-:R-:W4:Y:S04]  /*31f60*/  LDL.LU R7, [R1+0x78fc] ;  /* 0x0078fc0001077983 */ /* 0x010f280000300800 */
[----:B------:R0:W-:Y:S04]  /*31f70*/  STS.U16 [R0+UR5+0x3b00], R6 ;  /* 0x003b000600007988 */ /* 0x0001e80008000405 */
[----:B------:R1:W-:Y:S04]  /*31f80*/  STS.U16 [R0+UR5+0x3b80], R28 ;  /* 0x003b801c00007988 */ /* 0x0003e80008000405 */
[----:B0-----:R-:W2:Y:S04]  /*31f90*/  LDL.LU R6, [R1+0x78f8] ;  /* 0x0078f80001067983 */ /* 0x001ea80000300800 */
[----:B-1----:R-:W2:Y:S01]  /*31fa0*/  LDL.LU R28, [R1+0x78f4] ;  /* 0x0078f400011c7983 */ /* 0x002ea20000300800 */
[----:B----4-:R-:W-:-:S06]  /*31fb0*/  PRMT R7, RZ, 0x7610, R7 ;  /* 0x00007610ff077816 */ /* 0x010fcc0000000007 */
[----:B---3--:R-:W3:Y:S04]  /*31fc0*/  @!P0 LDG.E.U16 R7, desc[UR66][R4.64] ;  /* 0x0000004204078981 */ /* 0x008ee8000c1e1500 */
[----:B--2---:R0:W-:Y:S04]  /*31fd0*/  STS.U16 [R0+UR5+0x5800], R28 ;  /* 0x0058001c00007988 */ /* 0x0041e80008000405 */
[----:B0-----:R-:W2:Y:S04]  /*31fe0*/  LDL.LU R0, [R1+0x78f0] ;  /* 0x0078f00001007983 */ /* 0x001ea80000300800 */
[----:B------:R-:W4:Y:S04]  /*31ff0*/  LDL.LU R28, [R1+0x78ec] ;  /* 0x0078ec00011c7983 */ /* 0x000f280000300800 */
[----:B---3--:R0:W-:Y:S04]  /*32000*/  STL [R1+0x114], R7 ;  /* 0x0001140701007387 */ /* 0x0081e80000100800 */
[----:B0-----:R-:W3:Y:S04]  /*32010*/  LDL.LU R7, [R1+0x78e8] ;  /* 0x0078e80001077983 */ /* 0x001ee80000300800 */
[----:B------:R-:W3:Y:S04]  /*32020*/  LDL R4, [R1+0x2ce0] ;  /* 0x002ce00001047983 */ /* 0x000ee80000100800 */
[----:B------:R-:W3:Y:S01]  /*32030*/  LDL R5, [R1+0x2ce4] ;  /* 0x002ce40001057983 */ /* 0x000ee20000100800 */
[----:B--2---:R-:W-:-:S02]  /*32040*/  PRMT R0, RZ, 0x7610, R0 ;  /* 0x00007610ff007816 */ /* 0x004fc40000000000 */
[----:B---3--:R-:W-:-:S04]  /*32050*/  @!P0 LOP3.LUT R5, R5, R4, RZ, 0x3c, !PT ;  /* 0x0000000405058212 */ /* 0x008fc800078e3cff */
[----:B------:R-:W-:-:S04]  /*32060*/  @!P0 LOP3.LUT R4, R5, R4, RZ, 0x3c, !PT ;  /* 0x0000000405048212 */ /* 0x000fc800078e3cff */
[----:B------:R-:W-:-:S05]  /*32070*/  @!P0 LOP3.LUT R5, R5, R4, RZ, 0x3c, !PT ;  /* 0x0000000405058212 */ /* 0x000fca00078e3cff */
[----:B------:R-:W2:Y:S04]  /*32080*/  @!P0 LDG.E.U16 R0, desc[UR66][R4.64] ;  /* 0x0000004204008981 */ /* 0x000ea8000c1e1500 */
[----:B--2---:R0:W-:Y:S04]  /*32090*/  STL [R1+0x110], R0 ;  /* 0x0001100001007387 */ /* 0x0041e80000100800 */
[----:B0-----:R-:W2:Y:S04]  /*320a0*/  LDL.LU R0, [R1+0x78e4] ;  /* 0x0078e40001007983 */ /* 0x001ea80000300800 */
[----:B------:R-:W3:Y:S04]  /*320b0*/  LDL R4, [R1+0x2ca0] ;  /* 0x002ca00001047983 */ /* 0x000ee80000100800 */
[----:B------:R-:W3:Y:S01]  /*320c0*/  LDL R5, [R1+0x2ca4] ;  /* 0x002ca40001057983 */ /* 0x000ee20000100800 */
[----:B----4-:R-:W-:-:S02]  /*320d0*/  PRMT R28, RZ, 0x7610, R28 ;  /* 0x00007610ff1c7816 */ /* 0x010fc4000000001c */
[----:B---3--:R-:W-:-:S04]  /*320e0*/  @!P0 LOP3.LUT R5, R5, R4, RZ, 0x3c, !PT ;  /* 0x0000000405058212 */ /* 0x008fc800078e3cff */
[----:B------:R-:W-:-:S04]  /*320f0*/  @!P0 LOP3.LUT R4, R5, R4, RZ, 0x3c, !PT ;  /* 0x0000000405048212 */ /* 0x000fc800078e3cff */
[----:B------:R-:W-:-:S05]  /*32100*/  @!P0 LOP3.LUT R5, R5, R4, RZ, 0x3c, !PT ;  /* 0x0000000405058212 */ /* 0x000fca00078e3cff */
[----:B------:R-:W3:Y:S04]  /*32110*/  @!P0 LDG.E.U16 R28, desc[UR66][R4.64] ;  /* 0x00000042041c8981 */ /* 0x000ee8000c1e1500 */
[----:B---3--:R0:W-:Y:S04]  /*32120*/  STL [R1+0x10c], R28 ;  /* 0x00010c1c01007387 */ /* 0x0081e80000100800 */
[----:B0-----:R-:W3:Y:S04]  /*32130*/  LDL.LU R28, [R1+0x78e0] ;  /* 0x0078e000011c7983 */ /* 0x001ee80000300800 */
[----:B------:R-:W4:Y:S04]  /*32140*/  LDL R4, [R1+0x2c60] ;  /* 0x002c600001047983 */ /* 0x000f280000100800 */
[----:B------:R-:W4:Y:S01]  /*32150*/  LDL R5, [R1+0x2c64] ;  /* 0x002c640001057983 */ /* 0x000f220000100800 */
[----:B--2---:R-:W-:-:S02]  /*32160*/  PRMT R0, RZ, 0x7610, R0 ;  /* 0x00007610ff007816 */ /* 0x004fc40000000000 */
[----:B----4-:R-:W-:-:S04]  /*32170*/  @!P0 LOP3.LUT R5, R5, R4, RZ, 0x3c, !PT ;  /* 0x0000000405058212 */ /* 0x010fc800078e3cff */
[----:B------:R-:W-:-:S04]  /*32180*/  @!P0 LOP3.LUT R4, R5, R4, RZ, 0x3c, !PT ;  /* 0x0000000405048212 */ /* 0x000fc800078e3cff */
[----:B------:R-:W-:-:S05]  /*32190*/  @!P0 LOP3.LUT R5, R5, R4, RZ, 0x3c, !PT ;  /* 0x0000000405058212 */ /* 0x000fca00078e3cff */
[----:B------:R-:W2:Y:S04]  /*321a0*/  @!P0 LDG.E.U16 R0, desc[UR66][R4.64] ;  /* 0x0000004204008981 */ /* 0x000ea8000c1e1500 */
[----:B--2---:R0:W-:Y:S04]  /*321b0*/  STL [R1+0x108], R0 ;  /* 0x0001080001007387 */ /* 0x0041e80000100800 */
[----:B0-----:R-:W2:Y:S04]  /*321c0*/  LDL.LU R0, [R1+0x78dc] ;  /* 0x0078dc0001007983 */ /* 0x001ea80000300800 */
[----:B------:R-:W4:Y:S04]  /*321d0*/  LDL R4, [R1+0x2c20] ;  /* 0x002c200001047983 */ /* 0x000f280000100800 */
[----:B------:R-:W4:Y:S01]  /*321e0*/  LDL R5, [R1+0x2c24] ;  /* 0x002c240001057983 */ /* 0x000f220000100800 */
[----:B---3--:R-:W-:-:S02]  /*321f0*/  PRMT R28, RZ, 0x7610, R28 ;  /* 0x00007610ff1c7816 */ /* 0x008fc4000000001c */
[----:B----4-:R-:W-:-:S04]  /*32200*/  @!P0 LOP3.LUT R5, R5, R4, RZ, 0x3c, !PT ;  /* 0x0000000405058212 */ /* 0x010fc800078e3cff */
        /* <DEDUP_REMOVED lines=529> */
[----:B------:R-:W-:-:S02]  /*34320*/  PRMT R2, RZ, 0x7610, R2 ;  /* 0x00007610ff027816 */ /* 0x000fc40000000002 */
[----:B----4-:R-:W-:-:S04]  /*34330*/  @!P0 LOP3.LUT R5, R5, R4, RZ, 0x3c, !PT ;  /* 0x0000000405058212 */ /* 0x010fc800078e3cff */
[----:B------:R-:W-:-:S04]  /*34340*/  @!P0 LOP3.LUT R4, R5, R4, RZ, 0x3c, !PT ;  /* 0x0000000405048212 */ /* 0x000fc800078e3cff */
[----:B------:R-:W-:-:S05]  /*34350*/  @!P0 LOP3.LUT R5, R5, R4, RZ, 0x3c, !PT ;  /* 0x0000000405058212 */ /* 0x000fca00078e3cff */
[----:B------:R-:W4:Y:S04]  /*34360*/  @!P0 LDG.E.U16 R2, desc[UR66][R4.64] ;  /* 0x0000004204028981 */ /* 0x000f28000c1e1500 */
[----:B----4-:R-:W-:Y:S04]  /*34370*/  STL [R1+0x8], R2 ;  /* 0x0000080201007387 */ /* 0x010fe80000100800 */
[----:B------:R-:W4:Y:S04]  /*34380*/  LDL R4, [R1+0x2bcc] ;  /* 0x002bcc0001047983 */ /* 0x000f280000100800 */
[----:B------:R-:W4:Y:S01]  /*34390*/  LDL R5, [R1+0x2cf4] ;  /* 0x002cf40001057983 */ /* 0x000f220000100800 */
[----:B------:R-:W-:-:S02]  /*343a0*/  PRMT R3, RZ, 0x7610, R3 ;  /* 0x00007610ff037816 */ /* 0x000fc40000000003 */
[----:B----4-:R-:W-:-:S04]  /*343b0*/  @!P0 LOP3.LUT R5, R5, R4, RZ, 0x3c, !PT ;  /* 0x0000000405058212 */ /* 0x010fc800078e3cff */
[----:B------:R-:W-:-:S04]  /*343c0*/  @!P0 LOP3.LUT R4, R5, R4, RZ, 0x3c, !PT ;  /* 0x0000000405048212 */ /* 0x000fc800078e3cff */
[----:B------:R-:W-:-:S05]  /*343d0*/  @!P0 LOP3.LUT R5, R5, R4, RZ, 0x3c, !PT ;  /* 0x0000000405058212 */ /* 0x000fca00078e3cff */
[----:B------:R0:W4:Y:S04]  /*343e0*/  @!P0 LDG.E.U16 R3, desc[UR66][R4.64] ;  /* 0x0000004204038981 */ /* 0x000128000c1e1500 */
[----:B------:R-:W0:Y:S04]  /*343f0*/  LDL R4, [R1+0x2cc0] ;  /* 0x002cc00001047983 */ /* 0x000e280000100800 */
[----:B------:R-:W0:Y:S01]  /*34400*/  LDL R5, [R1+0x2cc4] ;  /* 0x002cc40001057983 */ /* 0x000e220000100800 */
[----:B---3--:R-:W-:Y:S02]  /*34410*/  PRMT R28, RZ, 0x7610, R28 ;  /* 0x00007610ff1c7816 */ /* 0x008fe4000000001c */
[----:B0-----:R-:W-:-:S04]  /*34420*/  @!P0 LOP3.LUT R5, R5, R4, RZ, 0x3c, !PT ;  /* 0x0000000405058212 */ /* 0x001fc800078e3cff */
[----:B------:R-:W-:-:S04]  /*34430*/  @!P0 LOP3.LUT R4, R5, R4, RZ, 0x3c, !PT ;  /* 0x0000000405048212 */ /* 0x000fc800078e3cff */
[----:B------:R-:W-:Y:S01]  /*34440*/  @!P0 LOP3.LUT R5, R5, R4, RZ, 0x3c, !PT ;  /* 0x0000000405058212 */ /* 0x000fe200078e3cff */
[----:B----4-:R0:W-:Y:S04]  /*34450*/  STL [R1+0x7788], R3 ;  /* 0x0077880301007387 */ /* 0x0101e80000100800 */
[----:B------:R1:W3:Y:S01]  /*34460*/  @!P0 LDG.E.U16 R28, desc[UR66][R4.64] ;  /* 0x00000042041c8981 */ /* 0x0002e2000c1e1500 */
[----:B------:R-:W-:-:S03]  /*34470*/  PRMT R29, RZ, 0x7610, R29 ;  /* 0x00007610ff1d7816 */ /* 0x000fc6000000001d */
[----:B0-----:R-:W4:Y:S04]  /*34480*/  LDL R3, [R1+0x2c44] ;  /* 0x002c440001037983 */ /* 0x001f280000100800 */
[----:B------:R-:W1:Y:S04]  /*34490*/  LDL R4, [R1+0x2c80] ;  /* 0x002c800001047983 */ /* 0x000e680000100800 */
[----:B------:R-:W1:Y:S02]  /*344a0*/  LDL R5, [R1+0x2c84] ;  /* 0x002c840001057983 */ /* 0x000e640000100800 */
[----:B-1----:R-:W-:-:S04]  /*344b0*/  @!P0 LOP3.LUT R5, R5, R4, RZ, 0x3c, !PT ;  /* 0x0000000405058212 */ /* 0x002fc800078e3cff */
[----:B------:R-:W-:-:S04]  /*344c0*/  @!P0 LOP3.LUT R4, R5, R4, RZ, 0x3c, !PT ;  /* 0x0000000405048212 */ /* 0x000fc800078e3cff */
[----:B------:R-:W-:Y:S01]  /*344d0*/  @!P0 LOP3.LUT R5, R5, R4, RZ, 0x3c, !PT ;  /* 0x0000000405058212 */ /* 0x000fe200078e3cff */
[----:B---3--:R0:W-:Y:S04]  /*344e0*/  STL [R1+0x778c], R28 ;  /* 0x00778c1c01007387 */ /* 0x0081e80000100800 */
[----:B------:R4:W3:Y:S01]  /*344f0*/  @!P0 LDG.E.U16 R29, desc[UR66][R4.64] ;  /* 0x00000042041d8981 */ /* 0x0008e2000c1e1500 */
[----:B------:R-:W-:-:S03]  /*34500*/  PRMT R27, RZ, 0x7610, R27 ;  /* 0x00007610ff1b7816 */ /* 0x000fc6000000001b */
[----:B0-----:R-:W2:Y:S04]  /*34510*/  LDL R28, [R1+0x2c04] ;  /* 0x002c0400011c7983 */ /* 0x001ea80000100800 */
[----:B------:R-:W2:Y:S01]  /*34520*/  LDL R5, [R1+0x2c40] ;  /* 0x002c400001057983 */ /* 0x000ea20000100800 */
[----:B----4-:R-:W-:-:S03]  /*34530*/  @!P0 IMAD.MOV.U32 R4, RZ, RZ, R3 ;  /* 0x000000ffff048224 */ /* 0x010fc600078e0003 */
[----:B---3--:R0:W-:Y:S01]  /*34540*/  STL [R1+0x7790], R29 ;  /* 0x0077901d01007387 */ /* 0x0081e20000100800 */
[----:B------:R-:W-:-:S03]  /*34550*/  PRMT R26, RZ, 0x7610, R26 ;  /* 0x00007610ff1a7816 */ /* 0x000fc6000000001a */
[----:B------:R-:W3:Y:S04]  /*34560*/  LDL R3, [R1+0x2db4] ;  /* 0x002db40001037983 */ /* 0x000ee80000100800 */
[----:B--2---:R1:W2:Y:S04]  /*34570*/  @!P0 LDG.E.U16 R27, desc[UR66][R4.64] ;  /* 0x00000042041b8981 */ /* 0x0042a8000c1e1500 */
[----:B0-----:R-:W4:Y:S04]  /*34580*/  LDL R29, [R1+0x2d78] ;  /* 0x002d7800011d7983 */ /* 0x001f280000100800 */
[----:B------:R-:W3:Y:S01]  /*34590*/  LDL R5, [R1+0x2c00] ;  /* 0x002c000001057983 */ /* 0x000ee20000100800 */
[----:B-1----:R-:W-:-:S03]  /*345a0*/  @!P0 IMAD.MOV.U32 R4, RZ, RZ, R28 ;  /* 0x000000ffff048224 */ /* 0x002fc600078e001c */
[----:B--2---:R0:W-:Y:S01]  /*345b0*/  STL [R1+0x7794], R27 ;  /* 0x0077941b01007387 */ /* 0x0041e20000100800 */
[----:B------:R-:W-:-:S03]  /*345c0*/  PRMT R25, RZ, 0x7610, R25 ;  /* 0x00007610ff197816 */ /* 0x000fc60000000019 */
[----:B------:R-:W2:Y:S04]  /*345d0*/  LDL R28, [R1+0x2db8] ;  /* 0x002db800011c7983 */ /* 0x000ea80000100800 */
[----:B---3--:R1:W3:Y:S04]  /*345e0*/  @!P0 LDG.E.U16 R26, desc[UR66][R4.64] ;  /* 0x00000042041a8981 */ /* 0x0082e8000c1e1500 */
[----:B0-----:R-:W2:Y:S04]  /*345f0*/  LDL R27, [R1+0x2df4] ;  /* 0x002df400011b7983 */ /* 0x001ea80000100800 */
[----:B------:R-:W1:Y:S04]  /*34600*/  LDL R4, [R1+0x2bdc] ;  /* 0x002bdc0001047983 */ /* 0x000e680000100800 */
[----:B------:R-:W1:Y:S02]  /*34610*/  LDL R5, [R1+0x2d34] ;  /* 0x002d340001057983 */ /* 0x000e640000100800 */
[----:B-1----:R-:W-:-:S04]  /*34620*/  @!P0 LOP3.LUT R5, R5, R4, RZ, 0x3c, !PT ;  /* 0x0000000405058212 */ /* 0x002fc800078e3cff */
[----:B------:R-:W-:-:S04]  /*34630*/  @!P0 LOP3.LUT R4, R5, R4, RZ, 0x3c, !PT ;  /* 0x0000000405048212 */ /* 0x000fc800078e3cff */
[----:B------:R-:W-:Y:S01]  /*34640*/  @!P0 LOP3.LUT R5, R5, R4, RZ, 0x3c, !PT ;  /* 0x0000000405058212 */ /* 0x000fe200078e3cff */
[----:B---3--:R0:W-:Y:S04]  /*34650*/  STL [R1+0x7798], R26 ;  /* 0x0077981a01007387 */ /* 0x0081e80000100800 */
[----:B------:R1:W3:Y:S01]  /*34660*/  @!P0 LDG.E.U16 R25, desc[UR66][R4.64] ;  /* 0x0000004204198981 */ /* 0x0002e2000c1e1500 */
[----:B------:R-:W-:Y:S02]  /*34670*/  PRMT R24, RZ, 0x7610, R24 ;  /* 0x00007610ff187816 */ /* 0x000fe40000000018 */
[----:B------:R-:W-:Y:S02]  /*34680*/  PRMT R23, RZ, 0x7610, R23 ;  /* 0x00007610ff177816 */ /* 0x000fe40000000017 */
[----:B------:R-:W-:Y:S01]  /*34690*/  PRMT R22, RZ, 0x7610, R22 ;  /* 0x00007610ff167816 */ /* 0x000fe20000000016 */
[----:B0-----:R-:W2:Y:S04]  /*346a0*/  LDL R26, [R1+0x2e34] ;  /* 0x002e3400011a7983 */ /* 0x001ea80000100800 */
[----:B------:R-:W1:Y:S04]  /*346b0*/  LDL R4, [R1+0x2d38] ;  /* 0x002d380001047983 */ /* 0x000e680000100800 */
[----:B------:R-:W1:Y:S02]  /*346c0*/  LDL R5, [R1+0x2d74] ;  /* 0x002d740001057983 */ /* 0x000e640000100800 */
[----:B-1----:R-:W-:-:S04]  /*346d0*/  @!P0 LOP3.LUT R5, R5, R4, RZ, 0x3c, !PT ;  /* 0x0000000405058212 */ /* 0x002fc800078e3cff */
[----:B------:R-:W-:-:S04]  /*346e0*/  @!P0 LOP3.LUT R4, R5, R4, RZ, 0x3c, !PT ;  /* 0x0000000405048212 */ /* 0x000fc800078e3cff */
[----:B------:R-:W-:-:S05]  /*346f0*/  @!P0 LOP3.LUT R5, R5, R4, RZ, 0x3c, !PT ;  /* 0x0000000405058212 */ /* 0x000fca00078e3cff */
[----:B------:R0:W2:Y:S02]  /*34700*/  @!P0 LDG.E.U16 R24, desc[UR66][R4.64] ;  /* 0x0000004204188981 */ /* 0x0000a4000c1e1500 */
[----:B0-----:R-:W-:Y:S02]  /*34710*/  @!P0 IMAD.MOV.U32 R4, RZ, RZ, R3 ;  /* 0x000000ffff048224 */ /* 0x001fe400078e0003 */
[----:B----4-:R-:W-:-:S05]  /*34720*/  @!P0 IMAD.MOV.U32 R5, RZ, RZ, R29 ;  /* 0x000000ffff058224 */ /* 0x010fca00078e001d */
[----:B------:R2:W4:Y:S04]  /*34730*/  @!P0 LDG.E.U16 R23, desc[UR66][R4.64] ;  /* 0x0000004204178981 */ /* 0x000528000c1e1500 */
[----:B---3--:R0:W-:Y:S01]  /*34740*/  STL [R1+0x779c], R25 ;  /* 0x00779c1901007387 */ /* 0x0081e20000100800 */
[----:B--2---:R-:W-:Y:S02]  /*34750*/  @!P0 IMAD.MOV.U32 R4, RZ, RZ, R27 ;  /* 0x000000ffff048224 */ /* 0x004fe400078e001b */
[----:B------:R-:W-:Y:S01]  /*34760*/  @!P0 IMAD.MOV.U32 R5, RZ, RZ, R28 ;  /* 0x000000ffff058224 */ /* 0x000fe200078e001c */
[----:B0-----:R-:W2:Y:S04]  /*34770*/  LDL R25, [R1+0x2df8] ;  /* 0x002df80001197983 */ /* 0x001ea80000100800 */
[----:B------:R0:W3:Y:S02]  /*34780*/  @!P0 LDG.E.U16 R22, desc[UR66][R4.64] ;  /* 0x0000004204168981 */ /* 0x0000e4000c1e1500 */
[----:B0-----:R-:W-:-:S02]  /*34790*/  @!P0 IMAD.MOV.U32 R4, RZ, RZ, R26 ;  /* 0x000000ffff048224 */ /* 0x001fc400078e001a */
[----:B------:R0:W-:Y:S04]  /*347a0*/  STL [R1+0x77a0], R24 ;  /* 0x0077a01801007387 */ /* 0x0001e80000100800 */
[----:B------:R-:W3:Y:S04]  /*347b0*/  LDL R29, [R1+0x2e38] ;  /* 0x002e3800011d7983 */ /* 0x000ee80000100800 */
[----:B------:R-:W3:Y:S04]  /*347c0*/  LDL R3, [R1+0x2e74] ;  /* 0x002e740001037983 */ /* 0x000ee80000100800 */
[----:B----4-:R1:W-:Y:S04]  /*347d0*/  STL [R1+0x77a4], R23 ;  /* 0x0077a41701007387 */ /* 0x0103e80000100800 */
[----:B------:R-:W4:Y:S04]  /*347e0*/  LDL R28, [R1+0x2e78] ;  /* 0x002e7800011c7983 */ /* 0x000f280000100800 */
[----:B------:R-:W4:Y:S01]  /*347f0*/  LDL R27, [R1+0x2eb4] ;  /* 0x002eb400011b7983 */ /* 0x000f220000100800 */
[----:B--2---:R-:W-:-:S03]  /*34800*/  @!P0 IMAD.MOV.U32 R5, RZ, RZ, R25 ;  /* 0x000000ffff058224 */ /* 0x004fc600078e0019 */
[----:B---3--:R2:W-:Y:S04]  /*34810*/  STL [R1+0x77a8], R22 ;  /* 0x0077a81601007387 */ /* 0x0085e80000100800 */
[----:B------:R-:W3:Y:S04]  /*34820*/  LDL R26, [R1+0x2eb8] ;  /* 0x002eb800011a7983 */ /* 0x000ee80000100800 */
[----:B------:R-:W2:Y:S01]  /*34830*/  LDL R25, [R1+0x2ef4] ;  /* 0x002ef40001197983 */ /* 0x000ea20000100800 */
[----:B------:R-:W-:Y:S02]  /*34840*/  PRMT R21, RZ, 0x7610, R21 ;  /* 0x00007610ff157816 */ /* 0x000fe40000000015 */
[----:B------:R-:W-:-:S02]  /*34850*/  PRMT R20, RZ, 0x7610, R20 ;  /* 0x00007610ff147816 */ /* 0x000fc40000000014 */
[----:B------:R-:W-:Y:S02]  /*34860*/  PRMT R19, RZ, 0x7610, R19 ;  /* 0x00007610ff137816 */ /* 0x000fe40000000013 */
[----:B------:R-:W-:Y:S01]  /*34870*/  PRMT R18, RZ, 0x7610, R18 ;  /* 0x00007610ff127816 */ /* 0x000fe20000000012 */
[----:B0-----:R-:W2:Y:S04]  /*34880*/  LDL R24, [R1+0x2ef8] ;  /* 0x002ef80001187983 */ /* 0x001ea80000100800 */
[----:B------:R0:W2:Y:S04]  /*34890*/  @!P0 LDG.E.U16 R21, desc[UR66][R4.64] ;  /* 0x0000004204158981 */ /* 0x0000a8000c1e1500 */
[----:B-1----:R-:W2:Y:S01]  /*348a0*/  LDL R23, [R1+0x2f34] ;  /* 0x002f340001177983 */ /* 0x002ea20000100800 */
[----:B0-----:R-:W-:-:S02]  /*348b0*/  @!P0 IMAD.MOV.U32 R5, RZ, RZ, R29 ;  /* 0x000000ffff058224 */ /* 0x001fc400078e001d */
[----:B------:R-:W-:-:S05]  /*348c0*/  @!P0 IMAD.MOV.U32 R4, RZ, RZ, R3 ;  /* 0x000000ffff048224 */ /* 0x000fca00078e0003 */
[----:B------:R4:W2:Y:S02]  /*348d0*/  @!P0 LDG.E.U16 R20, desc[UR66][R4.64] ;  /* 0x0000004204148981 */ /* 0x0008a4000c1e1500 */
[----:B----4-:R-:W-:Y:S02]  /*348e0*/  @!P0 IMAD.MOV.U32 R5, RZ, RZ, R28 ;  /* 0x000000ffff058224 */ /* 0x010fe400078e001c */
[----:B------:R-:W-:-:S05]  /*348f0*/  @!P0 IMAD.MOV.U32 R4, RZ, RZ, R27 ;  /* 0x000000ffff048224 */ /* 0x000fca00078e001b */
[----:B------:R3:W4:Y:S02]  /*34900*/  @!P0 LDG.E.U16 R19, desc[UR66][R4.64] ;  /* 0x0000004204138981 */ /* 0x000724000c1e1500 */
[----:B---3--:R-:W-:Y:S02]  /*34910*/  @!P0 IMAD.MOV.U32 R5, RZ, RZ, R26 ;  /* 0x000000ffff058224 */ /* 0x008fe400078e001a */
[----:B--2---:R-:W-:-:S05]  /*34920*/  @!P0 IMAD.MOV.U32 R4, RZ, RZ, R25 ;  /* 0x000000ffff048224 */ /* 0x004fca00078e0019 */
[----:B------:R0:W2:Y:S04]  /*34930*/  @!P0 LDG.E.U16 R18, desc[UR66][R4.64] ;  /* 0x0000004204128981 */ /* 0x0000a8000c1e1500 */
[----:B------:R1:W-:Y:S04]  /*34940*/  STL [R1+0x77ac], R21 ;  /* 0x0077ac1501007387 */ /* 0x0003e80000100800 */
[----:B------:R-:W3:Y:S04]  /*34950*/  LDL R22, [R1+0x2f38] ;  /* 0x002f380001167983 */ /* 0x000ee80000100800 */
[----:B------:R-:W3:Y:S01]  /*34960*/  LDL R3, [R1+0x2f74] ;  /* 0x002f740001037983 */ /* 0x000ee20000100800 */
[----:B------:R-:W-:Y:S01]  /*34970*/  PRMT R17, RZ, 0x7610, R17 ;  /* 0x00007610ff117816 */ /* 0x000fe20000000011 */
[----:B0-----:R-:W-:-:S02]  /*34980*/  @!P0 IMAD.MOV.U32 R4, RZ, RZ, R23 ;  /* 0x000000ffff048224 */ /* 0x001fc400078e0017 */
[----:B------:R-:W-:-:S05]  /*34990*/  @!P0 IMAD.MOV.U32 R5, RZ, RZ, R24 ;  /* 0x000000ffff058224 */ /* 0x000fca00078e0018 */
[----:B------:R3:W3:Y:S04]  /*349a0*/  @!P0 LDG.E.U16 R17, desc[UR66][R4.64] ;  /* 0x0000004204118981 */ /* 0x0006e8000c1e1500 */
[----:B------:R0:W-:Y:S04]  /*349b0*/  STL [R1+0x77b0], R20 ;  /* 0x0077b01401007387 */ /* 0x0001e80000100800 */
[----:B-1----:R-:W3:Y:S04]  /*349c0*/  LDL R21, [R1+0x2f78] ;  /* 0x002f780001157983 */ /* 0x002ee80000100800 */
[----:B0-----:R-:W3:Y:S04]  /*349d0*/  LDL R20, [R1+0x2fac] ;  /* 0x002fac0001147983 */ /* 0x001ee80000100800 */
[----:B----4-:R-:W-:Y:S04]  /*349e0*/  STL [R1+0x77b4], R19 ;  /* 0x0077b41301007387 */ /* 0x010fe80000100800 */
[----:B--2---:R0:W-:Y:S04]  /*349f0*/  STL [R1+0x77b8], R18 ;  /* 0x0077b81201007387 */ /* 0x0041e80000100800 */
[----:B------:R-:W2:Y:S04]  /*34a00*/  LDL R23, [R1+0x2bc8] ;  /* 0x002bc80001177983 */ /* 0x000ea80000100800 */
[----:B0-----:R-:W4:Y:S01]  /*34a10*/  LDL R18, [R1+0x2cf0] ;  /* 0x002cf00001127983 */ /* 0x001f220000100800 */
[----:B------:R-:W-:Y:S01]  /*34a20*/  PRMT R16, RZ, 0x7610, R16 ;  /* 0x00007610ff107816 */ /* 0x000fe20000000010 */
[----:B---3--:R-:W-:-:S02]  /*34a30*/  @!P0 IMAD.MOV.U32 R4, RZ, RZ, R3 ;  /* 0x000000ffff048224 */ /* 0x008fc400078e0003 */
[----:B------:R-:W-:-:S05]  /*34a40*/  @!P0 IMAD.MOV.U32 R5, RZ, RZ, R22 ;  /* 0x000000ffff058224 */ /* 0x000fca00078e0016 */
[----:B------:R0:W3:Y:S01]  /*34a50*/  @!P0 LDG.E.U16 R16, desc[UR66][R4.64] ;  /* 0x0000004204108981 */ /* 0x0000e2000c1e1500 */
[----:B------:R-:W-:Y:S02]  /*34a60*/  PRMT R15, RZ, 0x7610, R15 ;  /* 0x00007610ff0f7816 */ /* 0x000fe4000000000f */
[----:B------:R-:W-:Y:S01]  /*34a70*/  PRMT R14, RZ, 0x7610, R14 ;  /* 0x00007610ff0e7816 */ /* 0x000fe2000000000e */
[----:B------:R-:W-:Y:S04]  /*34a80*/  STL [R1+0x77bc], R17 ;  /* 0x0077bc1101007387 */ /* 0x000fe80000100800 */
[----:B------:R-:W3:Y:S04]  /*34a90*/  LDL R3, [R1+0x2cbc] ;  /* 0x002cbc0001037983 */ /* 0x000ee80000100800 */
[----:B------:R-:W3:Y:S01]  /*34aa0*/  LDL R22, [R1+0x2cb8] ;  /* 0x002cb80001167983 */ /* 0x000ee20000100800 */
[----:B0-----:R-:W-:-:S02]  /*34ab0*/  @!P0 IMAD.MOV.U32 R5, RZ, RZ, R21 ;  /* 0x000000ffff058224 */ /* 0x001fc400078e0015 */
[----:B------:R-:W-:-:S05]  /*34ac0*/  @!P0 IMAD.MOV.U32 R4, RZ, RZ, R20 ;  /* 0x000000ffff048224 */ /* 0x000fca00078e0014 */
[----:B------:R2:W3:Y:S02]  /*34ad0*/  @!P0 LDG.E.U16 R15, desc[UR66][R4.64] ;  /* 0x00000042040f8981 */ /* 0x0004e4000c1e1500 */
[----:B--2---:R-:W-:Y:S02]  /*34ae0*/  @!P0 IMAD.MOV.U32 R5, RZ, RZ, R23 ;  /* 0x000000ffff058224 */ /* 0x004fe400078e0017 */
[----:B----4-:R-:W-:-:S05]  /*34af0*/  @!P0 IMAD.MOV.U32 R4, RZ, RZ, R18 ;  /* 0x000000ffff048224 */ /* 0x010fca00078e0012 */
[----:B------:R0:W2:Y:S04]  /*34b00*/  @!P0 LDG.E.U16 R14, desc[UR66][R4.64] ;  /* 0x00000042040e8981 */ /* 0x0000a8000c1e1500 */
[----:B---3--:R1:W-:Y:S04]  /*34b10*/  STL [R1+0x77c0], R16 ;  /* 0x0077c01001007387 */ /* 0x0083e80000100800 */
[----:B------:R-:W3:Y:S04]  /*34b20*/  LDL R21, [R1+0x2c78] ;  /* 0x002c780001157983 */ /* 0x000ee80000100800 */
[----:B------:R-:W4:Y:S04]  /*34b30*/  LDL R20, [R1+0x2c7c] ;  /* 0x002c7c0001147983 */ /* 0x000f280000100800 */
[----:B------:R-:W3:Y:S04]  /*34b40*/  LDL R19, [R1+0x2c38] ;  /* 0x002c380001137983 */ /* 0x000ee80000100800 */
[----:B-1----:R-:W3:Y:S01]  /*34b50*/  LDL R16, [R1+0x2c3c] ;  /* 0x002c3c0001107983 */ /* 0x002ee20000100800 */
[----:B0-----:R-:W-:-:S03]  /*34b60*/  @!P0 IMAD.MOV.U32 R4, RZ, RZ, R3 ;  /* 0x000000ffff048224 */ /* 0x001fc600078e0003 */
[----:B------:R-:W-:Y:S04]  /*34b70*/  STL [R1+0x77c4], R15 ;  /* 0x0077c40f01007387 */ /* 0x000fe80000100800 */
[----:B------:R-:W3:Y:S04]  /*34b80*/  LDL R18, [R1+0x2bf8] ;  /* 0x002bf80001127983 */ /* 0x000ee80000100800 */
[----:B------:R-:W3:Y:S04]  /*34b90*/  LDL R17, [R1+0x2bfc] ;  /* 0x002bfc0001117983 */ /* 0x000ee80000100800 */
[----:B--2---:R0:W-:Y:S04]  /*34ba0*/  STL [R1+0x77c8], R14 ;  /* 0x0077c80e01007387 */ /* 0x0041e80000100800 */
[----:B------:R-:W2:Y:S04]  /*34bb0*/  LDL R3, [R1+0x2d3c] ;  /* 0x002d3c0001037983 */ /* 0x000ea80000100800 */
[----:B0-----:R-:W2:Y:S01]  /*34bc0*/  LDL R14, [R1+0x2d00] ;  /* 0x002d0000010e7983 */ /* 0x001ea20000100800 */
[----:B------:R-:W-:Y:S01]  /*34bd0*/  PRMT R13, RZ, 0x7610, R13 ;  /* 0x00007610ff0d7816 */ /* 0x000fe2000000000d */
[----:B------:R-:W-:Y:S01]  /*34be0*/  @!P0 IMAD.MOV.U32 R5, RZ, RZ, R22 ;  /* 0x000000ffff058224 */ /* 0x000fe200078e0016 */
[----:B------:R-:W-:-:S04]  /*34bf0*/  PRMT R12, RZ, 0x7610, R12 ;  /* 0x00007610ff0c7816 */ /* 0x000fc8000000000c */
[----:B------:R4:W2:Y:S01]  /*34c00*/  @!P0 LDG.E.U16 R13, desc[UR66][R4.64] ;  /* 0x00000042040d8981 */ /* 0x0008a2000c1e1500 */
[----:B------:R-:W-:Y:S01]  /*34c10*/  PRMT R11, RZ, 0x7610, R11 ;  /* 0x00007610ff0b7816 */ /* 0x000fe2000000000b */
[----:B----4-:R-:W-:Y:S02]  /*34c20*/  @!P0 IMAD.MOV.U32 R4, RZ, RZ, R20 ;  /* 0x000000ffff048224 */ /* 0x010fe400078e0014 */
[----:B---3--:R-:W-:-:S05]  /*34c30*/  @!P0 IMAD.MOV.U32 R5, RZ, RZ, R21 ;  /* 0x000000ffff058224 */ /* 0x008fca00078e0015 */
[----:B------:R0:W3:Y:S01]  /*34c40*/  @!P0 LDG.E.U16 R12, desc[UR66][R4.64] ;  /* 0x00000042040c8981 */ /* 0x0000e2000c1e1500 */
[----:B------:R-:W-:Y:S01]  /*34c50*/  PRMT R10, RZ, 0x7610, R10 ;  /* 0x00007610ff0a7816 */ /* 0x000fe2000000000a */
[----:B0-----:R-:W-:Y:S02]  /*34c60*/  @!P0 IMAD.MOV.U32 R4, RZ, RZ, R16 ;  /* 0x000000ffff048224 */ /* 0x001fe400078e0010 */
[----:B------:R-:W-:-:S05]  /*34c70*/  @!P0 IMAD.MOV.U32 R5, RZ, RZ, R19 ;  /* 0x000000ffff058224 */ /* 0x000fca00078e0013 */
[----:B------:R0:W4:Y:S01]  /*34c80*/  @!P0 LDG.E.U16 R11, desc[UR66][R4.64] ;  /* 0x00000042040b8981 */ /* 0x000122000c1e1500 */
[----:B------:R-:W-:Y:S01]  /*34c90*/  PRMT R9, RZ, 0x7610, R9 ;  /* 0x00007610ff097816 */ /* 0x000fe20000000009 */
[----:B0-----:R-:W-:Y:S02]  /*34ca0*/  @!P0 IMAD.MOV.U32 R5, RZ, RZ, R18 ;  /* 0x000000ffff058224 */ /* 0x001fe400078e0012 */
[----:B------:R-:W-:-:S05]  /*34cb0*/  @!P0 IMAD.MOV.U32 R4, RZ, RZ, R17 ;  /* 0x000000ffff048224 */ /* 0x000fca00078e0011 */
[----:B------:R2:W4:Y:S02]  /*34cc0*/  @!P0 LDG.E.U16 R10, desc[UR66][R4.64] ;  /* 0x00000042040a8981 */ /* 0x000524000c1e1500 */
[----:B--2---:R-:W-:Y:S02]  /*34cd0*/  @!P0 IMAD.MOV.U32 R4, RZ, RZ, R3 ;  /* 0x000000ffff048224 */ /* 0x004fe400078e0003 */
[----:B------:R-:W-:-:S05]  /*34ce0*/  @!P0 IMAD.MOV.U32 R5, RZ, RZ, R14 ;  /* 0x000000ffff058224 */ /* 0x000fca00078e000e */
[----:B------:R-:W2:Y:S04]  /*34cf0*/  @!P0 LDG.E.U16 R9, desc[UR66][R4.64] ;  /* 0x0000004204098981 */ /* 0x000ea8000c1e1500 */
[----:B------:R-:W-:Y:S04]  /*34d00*/  STL [R1+0x77cc], R13 ;  /* 0x0077cc0d01007387 */ /* 0x000fe80000100800 */
[----:B---3--:R-:W-:Y:S04]  /*34d10*/  STL [R1+0x77d0], R12 ;  /* 0x0077d00c01007387 */ /* 0x008fe80000100800 */
[----:B------:R-:W3:Y:S04]  /*34d20*/  LDL R16, [R1+0x2d40] ;  /* 0x002d400001107983 */ /* 0x000ee80000100800 */
[----:B------:R-:W3:Y:S04]  /*34d30*/  LDL R15, [R1+0x2d7c] ;  /* 0x002d7c00010f7983 */ /* 0x000ee80000100800 */
[----:B----4-:R0:W-:Y:S04]  /*34d40*/  STL [R1+0x77d4], R11 ;  /* 0x0077d40b01007387 */ /* 0x0101e80000100800 */
[----:B------:R1:W-:Y:S04]  /*34d50*/  STL [R1+0x77d8], R10 ;  /* 0x0077d80a01007387 */ /* 0x0003e80000100800 */
[----:B------:R-:W4:Y:S04]  /*34d60*/  LDL R18, [R1+0x2d80] ;  /* 0x002d800001127983 */ /* 0x000f280000100800 */
[----:B------:R-:W4:Y:S04]  /*34d70*/  LDL R17, [R1+0x2dbc] ;  /* 0x002dbc0001117983 */ /* 0x000f280000100800 */
[----:B------:R-:W4:Y:S04]  /*34d80*/  LDL.LU R27, [R1+0x9a4] ;  /* 0x0009a400011b7983 */ /* 0x000f280000300800 */
[----:B0-----:R-:W4:Y:S04]  /*34d90*/  LDL.LU R11, [R1+0x99c] ;  /* 0x00099c00010b7983 */ /* 0x001f280000300800 */
[----:B------:R-:W4:Y:S04]  /*34da0*/  LDL.LU R12, [R1+0x994] ;  /* 0x00099400010c7983 */ /* 0x000f280000300800 */
[----:B------:R-:W4:Y:S04]  /*34db0*/  LDL.LU R13, [R1+0x98c] ;  /* 0x00098c00010d7983 */ /* 0x000f280000300800 */
[----:B------:R-:W4:Y:S04]  /*34dc0*/  LDL.LU R3, [R1+0x984] ;  /* 0x0009840001037983 */ /* 0x000f280000300800 */
[----:B------:R-:W4:Y:S04]  /*34dd0*/  LDL.LU R14, [R1+0x97c] ;  /* 0x00097c00010e7983 */ /* 0x000f280000300800 */
[----:B------:R-:W4:Y:S04]  /*34de0*/  LDL.LU R29, [R1+0x974] ;  /* 0x00097400011d7983 */ /* 0x000f280000300800 */
[----:B--2---:R0:W-:Y:S04]  /*34df0*/  STL [R1+0x77dc], R9 ;  /* 0x0077dc0901007387 */ /* 0x0041e80000100800 */
[----:B-1----:R-:W2:Y:S04]  /*34e00*/  LDL R10, [R1+0x2dc0] ;  /* 0x002dc000010a7983 */ /* 0x002ea80000100800 */
[----:B0-----:R-:W2:Y:S01]  /*34e10*/  LDL R9, [R1+0x2dfc] ;  /* 0x002dfc0001097983 */ /* 0x001ea20000100800 */
[----:B------:R-:W-:-:S02]  /*34e20*/  PRMT R8, RZ, 0x7610, R8 ;  /* 0x00007610ff087816 */ /* 0x000fc40000000008 */
[----:B------:R-:W-:Y:S01]  /*34e30*/  PRMT R7, RZ, 0x7610, R7 ;  /* 0x00007610ff077816 */ /* 0x000fe20000000007 */
[----:B---3--:R-:W-:Y:S02]  /*34e40*/  @!P0 IMAD.MOV.U32 R5, RZ, RZ, R16 ;  /* 0x000000ffff058224 */ /* 0x008fe400078e0010 */
[----:B------:R-:W-:Y:S01]  /*34e50*/  @!P0 IMAD.MOV.U32 R4, RZ, RZ, R15 ;  /* 0x000000ffff048224 */ /* 0x000fe200078e000f */
[----:B------:R-:W-:Y:S01]  /*34e60*/  PRMT R6, RZ, 0x7610, R6 ;  /* 0x00007610ff067816 */ /* 0x000fe20000000006 */
[----:B------:R-:W0:Y:S03]  /*34e70*/  S2R R2, SR_TID.X ;  /* 0x0000000000027919 */ /* 0x000e260000002100 */
[----:B------:R4:W3:Y:S04]  /*34e80*/  @!P0 LDG.E.U16 R8, desc[UR66][R4.64] ;  /* 0x0000004204088981 */ /* 0x0008e8000c1e1500 */
[----:B------:R-:W3:Y:S04]  /*34e90*/  LDL.LU R15, [R1+0x7cc] ;  /* 0x0007cc00010f7983 */ /* 0x000ee80000300800 */
[----:B------:R-:W3:Y:S04]  /*34ea0*/  LDL.LU R16, [R1+0x7c4] ;  /* 0x0007c40001107983 */ /* 0x000ee80000300800 */
[----:B------:R-:W3:Y:S04]  /*34eb0*/  LDL.LU R22, [R1+0x7bc] ;  /* 0x0007bc0001167983 */ /* 0x000ee80000300800 */
[----:B------:R-:W3:Y:S04]  /*34ec0*/  LDL.LU R23, [R1+0x7b4] ;  /* 0x0007b40001177983 */ /* 0x000ee80000300800 */
[----:B------:R-:W3:Y:S01]  /*34ed0*/  LDL.LU R25, [R1+0x7ac] ;  /* 0x0007ac0001197983 */ /* 0x000ee20000300800 */
[----:B----4-:R-:W-:-:S02]  /*34ee0*/  @!P0 IMAD.MOV.U32 R5, RZ, RZ, R18 ;  /* 0x000000ffff058224 */ /* 0x010fc400078e0012 */
[----:B------:R-:W-:-:S05]  /*34ef0*/  @!P0 IMAD.MOV.U32 R4, RZ, RZ, R17 ;  /* 0x000000ffff048224 */ /* 0x000fca00078e0011 */
[----:B------:R2:W4:Y:S02]  /*34f00*/  @!P0 LDG.E.U16 R7, desc[UR66][R4.64] ;  /* 0x0000004204078981 */ /* 0x000524000c1e1500 */
[----:B--2---:R-:W-:Y:S02]  /*34f10*/  @!P0 IMAD.MOV.U32 R5, RZ, RZ, R10 ;  /* 0x000000ffff058224 */ /* 0x004fe400078e000a */
[----:B------:R-:W-:-:S05]  /*34f20*/  @!P0 IMAD.MOV.U32 R4, RZ, RZ, R9 ;  /* 0x000000ffff048224 */ /* 0x000fca00078e0009 */
[----:B------:R-:W2:Y:S01]  /*34f30*/  @!P0 LDG.E.U16 R6, desc[UR66][R4.64] ;  /* 0x0000004204068981 */ /* 0x000ea2000c1e1500 */
[----:B0-----:R-:W-:-:S03]  /*34f40*/  LOP3.LUT R2, R2, 0x3f, RZ, 0xc0, !PT ;  /* 0x0000003f02027812 */ /* 0x001fc600078ec0ff */
[----:B---3--:R-:W-:Y:S04]  /*34f50*/  STL [R1+0x77e0], R8 ;  /* 0x0077e00801007387 */ /* 0x008fe80000100800 */
[----:B------:R-:W3:Y:S04]  /*34f60*/  LDL.LU R17, [R1+0x7a4] ;  /* 0x0007a40001117983 */ /* 0x000ee80000300800 */
[----:B------:R-:W3:Y:S01]  /*34f70*/  LDL.LU R18, [R1+0x79c] ;  /* 0x00079c0001127983 */ /* 0x000ee20000300800 */
[----:B------:R-:W-:-:S03]  /*34f80*/  IMAD.SHL.U32 R2, R2, 0x2, RZ ;  /* 0x0000000202027824 */ /* 0x000fc600078e00ff */
[----:B------:R-:W3:Y:S04]  /*34f90*/  LDL.LU R19, [R1+0x794] ;  /* 0x0007940001137983 */ /* 0x000ee80000300800 */
[----:B------:R-:W3:Y:S04]  /*34fa0*/  LDL.LU R24, [R1+0x5dc] ;  /* 0x0005dc0001187983 */ /* 0x000ee80000300800 */
[----:B------:R-:W3:Y:S01]  /*34fb0*/  LDL.LU R28, [R1+0x5d4] ;  /* 0x0005d400011c7983 */ /* 0x000ee20000300800 */
[----:B------:R-:W-:-:S05]  /*34fc0*/  LOP3.LUT R21, R2, 0x60, RZ, 0x3c, !PT ;  /* 0x0000006002157812 */ /* 0x000fca00078e3cff */
[----:B------:R0:W-:Y:S04]  /*34fd0*/  STS.U16 [R21+UR5+0x5880], R27 ;  /* 0x0058801b15007988 */ /* 0x0001e80008000405 */
[----:B------:R-:W-:Y:S04]  /*34fe0*/  STS.U16 [R21+UR5+0x5900], R11 ;  /* 0x0059000b15007988 */ /* 0x000fe80008000405 */
[----:B------:R-:W-:Y:S04]  /*34ff0*/  STS.U16 [R21+UR5+0x5980], R12 ;  /* 0x0059800c15007988 */ /* 0x000fe80008000405 */
[----:B------:R-:W-:Y:S04]  /*35000*/  STS.U16 [R21+UR5+0x5a00], R13 ;  /* 0x005a000d15007988 */ /* 0x000fe80008000405 */
[----:B------:R1:W-:Y:S04]  /*35010*/  STS.U16 [R21+UR5+0x5a80], R3 ;  /* 0x005a800315007988 */ /* 0x0003e80008000405 */
[----:B----4-:R-:W-:Y:S04]  /*35020*/  STL [R1+0x77e4], R7 ;  /* 0x0077e40701007387 */ /* 0x010fe80000100800 */
[----:B------:R-:W4:Y:S04]  /*35030*/  LDL.LU R20, [R1+0x5cc] ;  /* 0x0005cc0001147983 */ /* 0x000f280000300800 */
[----:B------:R-:W4:Y:S04]  /*35040*/  LDL.LU R26, [R1+0x5c4] ;  /* 0x0005c400011a7983 */ /* 0x000f280000300800 */
[----:B--2---:R-:W-:Y:S04]  /*35050*/  STL [R1+0x77e8], R6 ;  /* 0x0077e80601007387 */ /* 0x004fe80000100800 */
[----:B0-----:R-:W2:Y:S04]  /*35060*/  LDL.LU R27, [R1+0x5bc] ;  /* 0x0005bc00011b7983 */ /* 0x001ea80000300800 */
[----:B-1----:R-:W2:Y:S04]  /*35070*/  LDL.LU R3, [R1+0x5b0] ;  /* 0x0005b00001037983 */ /* 0x002ea80000300800 */
[----:B------:R-:W-:Y:S04]  /*35080*/  STS.U16 [R21+UR5+0x5b00], R14 ;  /* 0x005b000e15007988 */ /* 0x000fe80008000405 */
[----:B------:R0:W-:Y:S04]  /*35090*/  STS.U16 [R21+UR5+0x5b80], R29 ;  /* 0x005b801d15007988 */ /* 0x0001e80008000405 */
[----:B------:R-:W-:Y:S04]  /*350a0*/  STS.U16 [R21+UR5+0x7800], R15 ;  /* 0x0078000f15007988 */ /* 0x000fe80008000405 */
[----:B------:R-:W-:Y:S04]  /*350b0*/  STS.U16 [R21+UR5+0x7880], R16 ;  /* 0x0078801015007988 */ /* 0x000fe80008000405 */
[----:B------:R1:W-:Y:S04]  /*350c0*/  STS.U16 [R21+UR5+0x7900], R22 ;  /* 0x0079001615007988 */ /* 0x0003e80008000405 */
[----:B------:R1:W-:Y:S04]  /*350d0*/  STS.U16 [R21+UR5+0x7980], R23 ;  /* 0x0079801715007988 */ /* 0x0003e80008000405 */
[----:B0-----:R-:W2:Y:S04]  /*350e0*/  LDL.LU R29, [R1+0x5ac] ;  /* 0x0005ac00011d7983 */ /* 0x001ea80000300800 */
[----:B------:R0:W-:Y:S04]  /*350f0*/  STS.U16 [R21+UR5+0x7a00], R25 ;  /* 0x007a001915007988 */ /* 0x0001e80008000405 */
[----:B-1----:R-:W2:Y:S04]  /*35100*/  LDL.LU R22, [R1+0x5a8] ;  /* 0x0005a80001167983 */ /* 0x002ea80000300800 */
[----:B---3--:R-:W-:Y:S04]  /*35110*/  STS.U16 [R21+UR5+0x7a80], R17 ;  /* 0x007a801115007988 */ /* 0x008fe80008000405 */
[----:B------:R-:W3:Y:S04]  /*35120*/  LDL.LU R23, [R1+0x464] ;  /* 0x0004640001177983 */ /* 0x000ee80000300800 */
[----:B------:R-:W-:Y:S04]  /*35130*/  STS.U16 [R21+UR5+0x7b00], R18 ;  /* 0x007b001215007988 */ /* 0x000fe80008000405 */
[----:B------:R-:W-:Y:S04]  /*35140*/  STS.U16 [R21+UR5+0x7b80], R19 ;  /* 0x007b801315007988 */ /* 0x000fe80008000405 */
[----:B------:R1:W-:Y:S04]  /*35150*/  STS.U16 [R21+UR5+0x9800], R24 ;  /* 0x0098001815007988 */ /* 0x0003e80008000405 */
[----:B------:R1:W-:Y:S04]  /*35160*/  STS.U16 [R21+UR5+0x9880], R28 ;  /* 0x0098801c15007988 */ /* 0x0003e80008000405 */
[----:B0-----:R-:W3:Y:S04]  /*35170*/  LDL.LU R25, [R1+0x45c] ;  /* 0x00045c0001197983 */ /* 0x001ee80000300800 */
[----:B------:R-:W3:Y:S04]  /*35180*/  LDL.LU R7, [R1+0x454] ;  /* 0x0004540001077983 */ /* 0x000ee80000300800 */
[----:B------:R-:W3:Y:S04]  /*35190*/  LDL.LU R8, [R1+0x44c] ;  /* 0x00044c0001087983 */ /* 0x000ee80000300800 */
[----:B-1----:R-:W3:Y:S04]  /*351a0*/  LDL.LU R24, [R1+0x444] ;  /* 0x0004440001187983 */ /* 0x002ee80000300800 */
[----:B------:R-:W3:Y:S04]  /*351b0*/  LDL.LU R28, [R1+0x440] ;  /* 0x00044000011c7983 */ /* 0x000ee80000300800 */
[----:B------:R-:W3:Y:S04]  /*351c0*/  LDL.LU R9, [R1+0x43c] ;  /* 0x00043c0001097983 */ /* 0x000ee80000300800 */
[----:B------:R-:W3:Y:S04]  /*351d0*/  LDL.LU R10, [R1+0x438] ;  /* 0x00043800010a7983 */ /* 0x000ee80000300800 */
[----:B----4-:R-:W-:Y:S04]  /*351e0*/  STS.U16 [R21+UR5+0x9900], R20 ;  /* 0x0099001415007988 */ /* 0x010fe80008000405 */
[----:B------:R0:W-:Y:S04]  /*351f0*/  STS.U16 [R21+UR5+0x9980], R26 ;  /* 0x0099801a15007988 */ /* 0x0001e80008000405 */
[----:B0-----:R-:W4:Y:S04]  /*35200*/  LDL.LU R26, [R1+0x2f4] ;  /* 0x0002f400011a7983 */ /* 0x001f280000300800 */
[----:B------:R-:W4:Y:S04]  /*35210*/  LDL.LU R11, [R1+0x2ec] ;  /* 0x0002ec00010b7983 */ /* 0x000f280000300800 */
[----:B------:R-:W4:Y:S04]  /*35220*/  LDL.LU R12, [R1+0x2e4] ;  /* 0x0002e400010c7983 */ /* 0x000f280000300800 */
[----:B------:R-:W4:Y:S04]  /*35230*/  LDL.LU R13, [R1+0x2dc] ;  /* 0x0002dc00010d7983 */ /* 0x000f280000300800 */
[----:B--2---:R0:W-:Y:S04]  /*35240*/  STS.U16 [R21+UR5+0x9a00], R27 ;  /* 0x009a001b15007988 */ /* 0x0041e80008000405 */
[----:B------:R1:W-:Y:S04]  /*35250*/  STS.U16 [R21+UR5+0x9a80], R3 ;  /* 0x009a800315007988 */ /* 0x0003e80008000405 */
[----:B0-----:R-:W2:Y:S04]  /*35260*/  LDL.LU R27, [R1+0x2d4] ;  /* 0x0002d400011b7983 */ /* 0x001ea80000300800 */
[----:B------:R-:W2:Y:S04]  /*35270*/  LDL.LU R14, [R1+0x2d0] ;  /* 0x0002d000010e7983 */ /* 0x000ea80000300800 */
[----:B-1----:R-:W2:Y:S04]  /*35280*/  LDL.LU R3, [R1+0x2cc] ;  /* 0x0002cc0001037983 */ /* 0x002ea80000300800 */
[----:B------:R-:W2:Y:S04]  /*35290*/  LDL.LU R15, [R1+0x2c8] ;  /* 0x0002c800010f7983 */ /* 0x000ea80000300800 */
[----:B------:R-:W2:Y:S04]  /*352a0*/  LDL.LU R16, [R1+0x188] ;  /* 0x0001880001107983 */ /* 0x000ea80000300800 */
[----:B------:R-:W2:Y:S04]  /*352b0*/  LDL.LU R17, [R1+0x180] ;  /* 0x0001800001117983 */ /* 0x000ea80000300800 */
[----:B------:R0:W-:Y:S04]  /*352c0*/  STS.U16 [R21+UR5+0x9b00], R29 ;  /* 0x009b001d15007988 */ /* 0x0001e80008000405 */
[----:B------:R-:W2:Y:S04]  /*352d0*/  LDL.LU R18, [R1+0x178] ;  /* 0x0001780001127983 */ /* 0x000ea80000300800 */
[----:B------:R1:W-:Y:S04]  /*352e0*/  STS.U16 [R21+UR5+0x9b80], R22 ;  /* 0x009b801615007988 */ /* 0x0003e80008000405 */
[----:B---3--:R3:W-:Y:S04]  /*352f0*/  STS.U16 [R21+UR5+0xb800], R23 ;  /* 0x00b8001715007988 */ /* 0x0087e80008000405 */
[----:B0-----:R-:W2:Y:S04]  /*35300*/  LDL.LU R29, [R1+0x170] ;  /* 0x00017000011d7983 */ /* 0x001ea80000300800 */
[----:B------:R-:W2:Y:S04]  /*35310*/  LDL.LU R19, [R1+0x160] ;  /* 0x0001600001137983 */ /* 0x000ea80000300800 */
[----:B------:R-:W2:Y:S04]  /*35320*/  LDL.LU R20, [R1+0x15c] ;  /* 0x00015c0001147983 */ /* 0x000ea80000300800 */
[----:B-1----:R-:W2:Y:S04]  /*35330*/  LDL.LU R22, [R1+0x158] ;  /* 0x0001580001167983 */ /* 0x002ea80000300800 */
[----:B------:R0:W-:Y:S04]  /*35340*/  STS.U16 [R21+UR5+0xb880], R25 ;  /* 0x00b8801915007988 */ /* 0x0001e80008000405 */
[----:B---3--:R-:W3:Y:S04]  /*35350*/  LDL.LU R23, [R1+0xaf4] ;  /* 0x000af40001177983 */ /* 0x008ee80000300800 */
[----:B------:R-:W-:Y:S04]  /*35360*/  STS.U16 [R21+UR5+0xb900], R7 ;  /* 0x00b9000715007988 */ /* 0x000fe80008000405 */
[----:B------:R-:W-:Y:S04]  /*35370*/  STS.U16 [R21+UR5+0xb980], R8 ;  /* 0x00b9800815007988 */ /* 0x000fe80008000405 */
[----:B------:R1:W-:Y:S04]  /*35380*/  STS.U16 [R21+UR5+0xba00], R24 ;  /* 0x00ba001815007988 */ /* 0x0003e80008000405 */
[----:B------:R1:W-:Y:S04]  /*35390*/  STS.U16 [R21+UR5+0xba80], R28 ;  /* 0x00ba801c15007988 */ /* 0x0003e80008000405 */
[----:B0-----:R-:W3:Y:S04]  /*353a0*/  LDL.LU R25, [R1+0xaf0] ;  /* 0x000af00001197983 */ /* 0x001ee80000300800 */
[----:B------:R-:W-:Y:S04]  /*353b0*/  STS.U16 [R21+UR5+0xbb00], R9 ;  /* 0x00bb000915007988 */ /* 0x000fe80008000405 */
[----:B-1----:R-:W3:Y:S04]  /*353c0*/  LDL.LU R24, [R1+0xaec] ;  /* 0x000aec0001187983 */ /* 0x002ee80000300800 */
[----:B------:R-:W3:Y:S04]  /*353d0*/  LDL.LU R28, [R1+0xae8] ;  /* 0x000ae800011c7983 */ /* 0x000ee80000300800 */
[----:B------:R-:W-:Y:S04]  /*353e0*/  STS.U16 [R21+UR5+0xbb80], R10 ;  /* 0x00bb800a15007988 */ /* 0x000fe80008000405 */
[----:B----4-:R0:W-:Y:S04]  /*353f0*/  STS.U16 [R21+UR5+0xd800], R26 ;  /* 0x00d8001a15007988 */ /* 0x0101e80008000405 */
[----:B------:R-:W-:Y:S04]  /*35400*/  STS.U16 [R21+UR5+0xd880], R11 ;  /* 0x00d8800b15007988 */ /* 0x000fe80008000405 */
[----:B------:R-:W-:Y:S04]  /*35410*/  STS.U16 [R21+UR5+0xd900], R12 ;  /* 0x00d9000c15007988 */ /* 0x000fe80008000405 */
[----:B------:R-:W-:Y:S04]  /*35420*/  STS.U16 [R21+UR5+0xd980], R13 ;  /* 0x00d9800d15007988 */ /* 0x000fe80008000405 */
[----:B0-----:R-:W4:Y:S04]  /*35430*/  LDL.LU R26, [R1+0xae4] ;  /* 0x000ae400011a7983 */ /* 0x001f280000300800 */
[----:B--2---:R0:W-:Y:S04]  /*35440*/  STS.U16 [R21+UR5+0xda00], R27 ;  /* 0x00da001b15007988 */ /* 0x0041e80008000405 */
[----:B------:R-:W-:Y:S04]  /*35450*/  STS.U16 [R21+UR5+0xda80], R14 ;  /* 0x00da800e15007988 */ /* 0x000fe80008000405 */
[----:B------:R1:W-:Y:S04]  /*35460*/  STS.U16 [R21+UR5+0xdb00], R3 ;  /* 0x00db000315007988 */ /* 0x0003e80008000405 */
[----:B0-----:R-:W2:Y:S04]  /*35470*/  LDL.LU R27, [R1+0xae0] ;  /* 0x000ae000011b7983 */ /* 0x001ea80000300800 */
[----:B-1----:R-:W2:Y:S04]  /*35480*/  LDL.LU R3, [R1+0xadc] ;  /* 0x000adc0001037983 */ /* 0x002ea80000300800 */
        /* <DEDUP_REMOVED lines=9> */
[----:B0-----:R-:W2:Y:S01]  /*35520*/  LDL.LU R29, [R1+0xad8] ;  /* 0x000ad800011d7983 */ /* 0x001ea20000300800 */
[----:B-1----:R-:W-:-:S03]  /*35530*/  LOP3.LUT R0, R2, 0x70, RZ, 0x3c, !PT ;  /* 0x0000007002007812 */ /* 0x002fc600078e3cff */
[----:B------:R-:W2:Y:S04]  /*35540*/  LDL.LU R5, [R1+0xad4] ;  /* 0x000ad40001057983 */ /* 0x000ea80000300800 */
[----:B------:R-:W2:Y:S04]  /*35550*/  LDL.LU R7, [R1+0xad0] ;  /* 0x000ad00001077983 */ /* 0x000ea80000300800 */
[----:B---3--:R0:W-:Y:S04]  /*35560*/  STS.U16 [R0+UR5+0x1c00], R23 ;  /* 0x001c001700007988 */ /* 0x0081e80008000405 */
[----:B------:R1:W-:Y:S04]  /*35570*/  STS.U16 [R0+UR5+0x1c80], R25 ;  /* 0x001c801900007988 */ /* 0x0003e80008000405 */
[----:B------:R-:W-:Y:S04]  /*35580*/  STS.U16 [R0+UR5+0x1d00], R24 ;  /* 0x001d001800007988 */ /* 0x000fe80008000405 */
[----:B------:R3:W-:Y:S04]  /*35590*/  STS.U16 [R0+UR5+0x1d80], R28 ;  /* 0x001d801c00007988 */ /* 0x0007e80008000405 */
[----:B0-----:R-:W2:Y:S04]  /*355a0*/  LDL.LU R23, [R1+0xacc] ;  /* 0x000acc0001177983 */ /* 0x001ea80000300800 */
[----:B-1----:R-:W2:Y:S04]  /*355b0*/  LDL.LU R25, [R1+0xac8] ;  /* 0x000ac80001197983 */ /* 0x002ea80000300800 */
[----:B------:R-:W2:Y:S04]  /*355c0*/  LDL.LU R8, [R1+0xac4] ;  /* 0x000ac40001087983 */ /* 0x000ea80000300800 */
[----:B------:R-:W2:Y:S04]  /*355d0*/  LDL.LU R9, [R1+0xac0] ;  /* 0x000ac00001097983 */ /* 0x000ea80000300800 */
[----:B---3--:R-:W3:Y:S04]  /*355e0*/  LDL.LU R28, [R1+0xabc] ;  /* 0x000abc00011c7983 */ /* 0x008ee80000300800 */
[----:B------:R-:W3:Y:S04]  /*355f0*/  LDL.LU R10, [R1+0xab8] ;  /* 0x000ab800010a7983 */ /* 0x000ee80000300800 */
[----:B------:R-:W3:Y:S04]  /*35600*/  LDL.LU R11, [R1+0x96c] ;  /* 0x00096c00010b7983 */ /* 0x000ee80000300800 */
[----:B------:R-:W3:Y:S04]  /*35610*/  LDL.LU R12, [R1+0x964] ;  /* 0x00096400010c7983 */ /* 0x000ee80000300800 */
[----:B----4-:R0:W-:Y:S04]  /*35620*/  STS.U16 [R0+UR5+0x1e00], R26 ;  /* 0x001e001a00007988 */ /* 0x0101e80008000405 */
[----:B0-----:R-:W4:Y:S04]  /*35630*/  LDL.LU R26, [R1+0x95c] ;  /* 0x00095c00011a7983 */ /* 0x001f280000300800 */
[----:B------:R-:W4:Y:S04]  /*35640*/  LDL.LU R13, [R1+0x954] ;  /* 0x00095400010d7983 */ /* 0x000f280000300800 */
[----:B--2---:R0:W-:Y:S04]  /*35650*/  STS.U16 [R0+UR5+0x1e80], R27 ;  /* 0x001e801b00007988 */ /* 0x0041e80008000405 */
[----:B------:R1:W-:Y:S04]  /*35660*/  STS.U16 [R0+UR5+0x1f00], R3 ;  /* 0x001f000300007988 */ /* 0x0003e80008000405 */
[----:B0-----:R-:W2:Y:S04]  /*35670*/  LDL.LU R27, [R1+0x94c] ;  /* 0x00094c00011b7983 */ /* 0x001ea80000300800 */
[----:B------:R-:W2:Y:S04]  /*35680*/  LDL.LU R14, [R1+0x944] ;  /* 0x00094400010e7983 */ /* 0x000ea80000300800 */
[----:B------:R-:W2:Y:S04]  /*35690*/  LDL.LU R15, [R1+0x940] ;  /* 0x00094000010f7983 */ /* 0x000ea80000300800 */
[----:B------:R-:W2:Y:S04]  /*356a0*/  LDL.LU R16, [R1+0x93c] ;  /* 0x00093c0001107983 */ /* 0x000ea80000300800 */
[----:B------:R-:W2:Y:S04]  /*356b0*/  LDL.LU R17, [R1+0x78c] ;  /* 0x00078c0001117983 */ /* 0x000ea80000300800 */
[----:B------:R-:W2:Y:S04]  /*356c0*/  LDL.LU R18, [R1+0x784] ;  /* 0x0007840001127983 */ /* 0x000ea80000300800 */
[----:B------:R-:W2:Y:S04]  /*356d0*/  LDL.LU R19, [R1+0x77c] ;  /* 0x00077c0001137983 */ /* 0x000ea80000300800 */
[----:B-1----:R-:W2:Y:S04]  /*356e0*/  LDL.LU R3, [R1+0x774] ;  /* 0x0007740001037983 */ /* 0x002ea80000300800 */
[----:B------:R-:W2:Y:S04]  /*356f0*/  LDL.LU R20, [R1+0x76c] ;  /* 0x00076c0001147983 */ /* 0x000ea80000300800 */
[----:B------:R-:W2:Y:S04]  /*35700*/  LDL.LU R21, [R1+0x764] ;  /* 0x0007640001157983 */ /* 0x000ea80000300800 */
[----:B------:R-:W2:Y:S04]  /*35710*/  LDL.LU R22, [R1+0x760] ;  /* 0x0007600001167983 */ /* 0x000ea80000300800 */
[----:B------:R0:W-:Y:S04]  /*35720*/  STS.U16 [R0+UR5+0x1f80], R29 ;  /* 0x001f801d00007988 */ /* 0x0001e80008000405 */
[----:B------:R-:W2:Y:S04]  /*35730*/  LDL.LU R24, [R1+0x6fc] ;  /* 0x0006fc0001187983 */ /* 0x000ea80000300800 */
[----:B------:R-:W-:Y:S04]  /*35740*/  STS.U16 [R0+UR5+0x3c00], R5 ;  /* 0x003c000500007988 */ /* 0x000fe80008000405 */
[----:B------:R-:W-:Y:S04]  /*35750*/  STS.U16 [R0+UR5+0x3c80], R7 ;  /* 0x003c800700007988 */ /* 0x000fe80008000405 */
[----:B0-----:R-:W2:Y:S04]  /*35760*/  LDL.LU R29, [R1+0x5a4] ;  /* 0x0005a400011d7983 */ /* 0x001ea80000300800 */
[----:B------:R0:W-:Y:S04]  /*35770*/  STS.U16 [R0+UR5+0x3d00], R23 ;  /* 0x003d001700007988 */ /* 0x0001e80008000405 */
[----:B------:R1:W-:Y:S04]  /*35780*/  STS.U16 [R0+UR5+0x3d80], R25 ;  /* 0x003d801900007988 */ /* 0x0003e80008000405 */
[----:B------:R-:W-:Y:S04]  /*35790*/  STS.U16 [R0+UR5+0x3e00], R8 ;  /* 0x003e000800007988 */ /* 0x000fe80008000405 */
[----:B------:R-:W-:Y:S04]  /*357a0*/  STS.U16 [R0+UR5+0x3e80], R9 ;  /* 0x003e800900007988 */ /* 0x000fe80008000405 */
[----:B---3--:R3:W-:Y:S04]  /*357b0*/  STS.U16 [R0+UR5+0x3f00], R28 ;  /* 0x003f001c00007988 */ /* 0x0087e80008000405 */
[----:B------:R-:W-:Y:S04]  /*357c0*/  STS.U16 [R0+UR5+0x3f80], R10 ;  /* 0x003f800a00007988 */ /* 0x000fe80008000405 */
[----:B0-----:R-:W2:Y:S04]  /*357d0*/  LDL.LU R23, [R1+0x5a0] ;  /* 0x0005a00001177983 */ /* 0x001ea80000300800 */
[----:B-1----:R-:W2:Y:S04]  /*357e0*/  LDL.LU R25, [R1+0x59c] ;  /* 0x00059c0001197983 */ /* 0x002ea80000300800 */
[----:B------:R-:W-:Y:S04]  /*357f0*/  STS.U16 [R0+UR5+0x5c00], R11 ;  /* 0x005c000b00007988 */ /* 0x000fe80008000405 */
[----:B------:R-:W-:Y:S04]  /*35800*/  STS.U16 [R0+UR5+0x5c80], R12 ;  /* 0x005c800c00007988 */ /* 0x000fe80008000405 */
[----:B---3--:R-:W3:Y:S04]  /*35810*/  LDL.LU R28, [R1+0x598] ;  /* 0x00059800011c7983 */ /* 0x008ee80000300800 */
[----:B----4-:R0:W-:Y:S04]  /*35820*/  STS.U16 [R0+UR5+0x5d00], R26 ;  /* 0x005d001a00007988 */ /* 0x0101e80008000405 */
[----:B------:R-:W-:Y:S04]  /*35830*/  STS.U16 [R0+UR5+0x5d80], R13 ;  /* 0x005d800d00007988 */ /* 0x000fe80008000405 */
[----:B0-----:R-:W4:Y:S04]  /*35840*/  LDL.LU R26, [R1+0x594] ;  /* 0x00059400011a7983 */ /* 0x001f280000300800 */
[----:B--2---:R0:W-:Y:S04]  /*35850*/  STS.U16 [R0+UR5+0x5e00], R27 ;  /* 0x005e001b00007988 */ /* 0x0041e80008000405 */
        /* <DEDUP_REMOVED lines=8> */
[----:B0-----:R-:W2:Y:S04]  /*358e0*/  LDL.LU R3, [R1+0x58c] ;  /* 0x00058c0001037983 */ /* 0x001ea80000300800 */
[----:B------:R-:W-:Y:S04]  /*358f0*/  STS.U16 [R0+UR5+0x7e00], R20 ;  /* 0x007e001400007988 */ /* 0x000fe80008000405 */
[----:B------:R-:W-:Y:S04]  /*35900*/  STS.U16 [R0+UR5+0x7e80], R21 ;  /* 0x007e801500007988 */ /* 0x000fe80008000405 */
[----:B------:R-:W-:Y:S04]  /*35910*/  STS.U16 [R0+UR5+0x7f00], R22 ;  /* 0x007f001600007988 */ /* 0x000fe80008000405 */
[----:B------:R-:W2:Y:S04]  /*35920*/  LDL.LU R5, [R1+0x588] ;  /* 0x0005880001057983 */ /* 0x000ea80000300800 */
[----:B------:R0:W-:Y:S04]  /*35930*/  STS.U16 [R0+UR5+0x7f80], R24 ;  /* 0x007f801800007988 */ /* 0x0001e80008000405 */
[----:B------:R-:W2:Y:S04]  /*35940*/  LDL.LU R7, [R1+0x434] ;  /* 0x0004340001077983 */ /* 0x000ea80000300800 */
[----:B------:R1:W-:Y:S04]  /*35950*/  STS.U16 [R0+UR5+0x9c00], R29 ;  /* 0x009c001d00007988 */ /* 0x0003e80008000405 */
[----:B------:R-:W-:Y:S04]  /*35960*/  STS.U16 [R0+UR5+0x9c80], R23 ;  /* 0x009c801700007988 */ /* 0x000fe80008000405 */
[----:B0-----:R-:W2:Y:S04]  /*35970*/  LDL.LU R24, [R1+0x430] ;  /* 0x0004300001187983 */ /* 0x001ea80000300800 */
[----:B-1----:R-:W2:Y:S04]  /*35980*/  LDL.LU R29, [R1+0x3bc] ;  /* 0x0003bc00011d7983 */ /* 0x002ea80000300800 */
[----:B------:R-:W2:Y:S04]  /*35990*/  LDL.LU R8, [R1+0x3b8] ;  /* 0x0003b80001087983 */ /* 0x000ea80000300800 */
[----:B------:R0:W-:Y:S04]  /*359a0*/  STS.U16 [R0+UR5+0x9d00], R25 ;  /* 0x009d001900007988 */ /* 0x0001e80008000405 */
[----:B------:R-:W2:Y:S04]  /*359b0*/  LDL.LU R9, [R1+0x3b4] ;  /* 0x0003b40001097983 */ /* 0x000ea80000300800 */
[----:B---3--:R1:W-:Y:S04]  /*359c0*/  STS.U16 [R0+UR5+0x9d80], R28 ;  /* 0x009d801c00007988 */ /* 0x0083e80008000405 */
[----:B0-----:R-:W3:Y:S04]  /*359d0*/  LDL.LU R25, [R1+0x3b0] ;  /* 0x0003b00001197983 */ /* 0x001ee80000300800 */
[----:B------:R-:W3:Y:S04]  /*359e0*/  LDL.LU R10, [R1+0x3ac] ;  /* 0x0003ac00010a7983 */ /* 0x000ee80000300800 */
[----:B------:R-:W3:Y:S04]  /*359f0*/  LDL.LU R11, [R1+0x3a8] ;  /* 0x0003a800010b7983 */ /* 0x000ee80000300800 */
[----:B------:R-:W3:Y:S04]  /*35a00*/  LDL.LU R12, [R1+0x2c4] ;  /* 0x0002c400010c7983 */ /* 0x000ee80000300800 */
[----:B-1----:R-:W3:Y:S04]  /*35a10*/  LDL.LU R28, [R1+0x2c0] ;  /* 0x0002c000011c7983 */ /* 0x002ee80000300800 */
[----:B------:R-:W3:Y:S04]  /*35a20*/  LDL.LU R13, [R1+0x2bc] ;  /* 0x0002bc00010d7983 */ /* 0x000ee80000300800 */
[----:B----4-:R0:W-:Y:S04]  /*35a30*/  STS.U16 [R0+UR5+0x9e00], R26 ;  /* 0x009e001a00007988 */ /* 0x0101e80008000405 */
[----:B0-----:R-:W4:Y:S04]  /*35a40*/  LDL.LU R26, [R1+0x2b8] ;  /* 0x0002b800011a7983 */ /* 0x001f280000300800 */
[----:B------:R-:W4:Y:S04]  /*35a50*/  LDL.LU R14, [R1+0x2b4] ;  /* 0x0002b400010e7983 */ /* 0x000f280000300800 */
[----:B------:R-:W4:Y:S04]  /*35a60*/  LDL.LU R15, [R1+0x2b0] ;  /* 0x0002b000010f7983 */ /* 0x000f280000300800 */
[----:B------:R-:W4:Y:S04]  /*35a70*/  LDL.LU R16, [R1+0x2ac] ;  /* 0x0002ac0001107983 */ /* 0x000f280000300800 */
[----:B------:R-:W4:Y:S04]  /*35a80*/  LDL.LU R17, [R1+0x2a8] ;  /* 0x0002a80001117983 */ /* 0x000f280000300800 */
[----:B------:R-:W4:Y:S04]  /*35a90*/  LDL.LU R18, [R1+0x154] ;  /* 0x0001540001127983 */ /* 0x000f280000300800 */
[----:B------:R-:W4:Y:S04]  /*35aa0*/  LDL.LU R19, [R1+0x150] ;  /* 0x0001500001137983 */ /* 0x000f280000300800 */
[----:B--2---:R0:W-:Y:S04]  /*35ab0*/  STS.U16 [R0+UR5+0x9e80], R27 ;  /* 0x009e801b00007988 */ /* 0x0041e80008000405 */
[----:B0-----:R-:W2:Y:S04]  /*35ac0*/  LDL.LU R27, [R1+0x14c] ;  /* 0x00014c00011b7983 */ /* 0x001ea80000300800 */
[----:B------:R-:W2:Y:S04]  /*35ad0*/  LDL.LU R20, [R1+0x148] ;  /* 0x0001480001147983 */ /* 0x000ea80000300800 */
[----:B------:R-:W2:Y:S04]  /*35ae0*/  LDL.LU R21, [R1+0x144] ;  /* 0x0001440001157983 */ /* 0x000ea80000300800 */
[----:B------:R-:W2:Y:S04]  /*35af0*/  LDL.LU R22, [R1+0x140] ;  /* 0x0001400001167983 */ /* 0x000ea80000300800 */
[----:B------:R0:W-:Y:S04]  /*35b00*/  STS.U16 [R0+UR5+0x9f00], R3 ;  /* 0x009f000300007988 */ /* 0x0001e80008000405 */
[----:B------:R-:W2:Y:S04]  /*35b10*/  LDL.LU R23, [R1+0x13c] ;  /* 0x00013c0001177983 */ /* 0x000ea80000300800 */
[----:B0-----:R-:W2:Y:S04]  /*35b20*/  LDL.LU R3, [R1+0x138] ;  /* 0x0001380001037983 */ /* 0x001ea80000300800 */
[----:B------:R-:W-:Y:S04]  /*35b30*/  STS.U16 [R0+UR5+0x9f80], R5 ;  /* 0x009f800500007988 */ /* 0x000fe80008000405 */
[----:B------:R-:W-:Y:S04]  /*35b40*/  STS.U16 [R0+UR5+0xbc00], R7 ;  /* 0x00bc000700007988 */ /* 0x000fe80008000405 */
[----:B------:R0:W-:Y:S04]  /*35b50*/  STS.U16 [R0+UR5+0xbc80], R24 ;  /* 0x00bc801800007988 */ /* 0x0001e80008000405 */
[----:B------:R1:W-:Y:S04]  /*35b60*/  STS.U16 [R0+UR5+0xbd00], R29 ;  /* 0x00bd001d00007988 */ /* 0x0003e80008000405 */
[----:B------:R-:W-:Y:S04]  /*35b70*/  STS.U16 [R0+UR5+0xbd80], R8 ;  /* 0x00bd800800007988 */ /* 0x000fe80008000405 */
[----:B------:R-:W-:Y:S04]  /*35b80*/  STS.U16 [R0+UR5+0xbe00], R9 ;  /* 0x00be000900007988 */ /* 0x000fe80008000405 */
[----:B0-----:R-:W2:Y:S04]  /*35b90*/  LDL.LU R24, [R1+0x114] ;  /* 0x0001140001187983 */ /* 0x001ea80000300800 */
[----:B-1----:R-:W2:Y:S04]  /*35ba0*/  LDL.LU R29, [R1+0x110] ;  /* 0x00011000011d7983 */ /* 0x002ea80000300800 */
[----:B---3--:R0:W-:Y:S04]  /*35bb0*/  STS.U16 [R0+UR5+0xbe80], R25 ;  /* 0x00be801900007988 */ /* 0x0081e80008000405 */
[----:B------:R-:W-:Y:S04]  /*35bc0*/  STS.U16 [R0+UR5+0xbf00], R10 ;  /* 0x00bf000a00007988 */ /* 0x000fe80008000405 */
[----:B------:R-:W-:Y:S04]  /*35bd0*/  STS.U16 [R0+UR5+0xbf80], R11 ;  /* 0x00bf800b00007988 */ /* 0x000fe80008000405 */
[----:B------:R-:W-:Y:S04]  /*35be0*/  STS.U16 [R0+UR5+0xdc00], R12 ;  /* 0x00dc000c00007988 */ /* 0x000fe80008000405 */
[----:B------:R1:W-:Y:S04]  /*35bf0*/  STS.U16 [R0+UR5+0xdc80], R28 ;  /* 0x00dc801c00007988 */ /* 0x0003e80008000405 */
[----:B0-----:R-:W3:Y:S04]  /*35c00*/  LDL.LU R25, [R1+0x10c] ;  /* 0x00010c0001197983 */ /* 0x001ee80000300800 */
[----:B------:R-:W-:Y:S04]  /*35c10*/  STS.U16 [R0+UR5+0xdd00], R13 ;  /* 0x00dd000d00007988 */ /* 0x000fe80008000405 */
[----:B-1----:R-:W3:Y:S04]  /*35c20*/  LDL.LU R28, [R1+0x108] ;  /* 0x00010800011c7983 */ /* 0x002ee80000300800 */
[----:B----4-:R0:W-:Y:S04]  /*35c30*/  STS.U16 [R0+UR5+0xdd80], R26 ;  /* 0x00dd801a00007988 */ /* 0x0101e80008000405 */
[----:B------:R-:W-:Y:S04]  /*35c40*/  STS.U16 [R0+UR5+0xde00], R14 ;  /* 0x00de000e00007988 */ /* 0x000fe80008000405 */
[----:B------:R-:W-:Y:S04]  /*35c50*/  STS.U16 [R0+UR5+0xde80], R15 ;  /* 0x00de800f00007988 */ /* 0x000fe80008000405 */
[----:B------:R-:W-:Y:S04]  /*35c60*/  STS.U16 [R0+UR5+0xdf00], R16 ;  /* 0x00df001000007988 */ /* 0x000fe80008000405 */
[----:B------:R-:W-:Y:S04]  /*35c70*/  STS.U16 [R0+UR5+0xdf80], R17 ;  /* 0x00df801100007988 */ /* 0x000fe80008000405 */
[----:B------:R-:W-:Y:S04]  /*35c80*/  STS.U16 [R0+UR5+0xfc00], R18 ;  /* 0x00fc001200007988 */ /* 0x000fe80008000405 */
[----:B------:R-:W-:Y:S04]  /*35c90*/  STS.U16 [R0+UR5+0xfc80], R19 ;  /* 0x00fc801300007988 */ /* 0x000fe80008000405 */
[----:B0-----:R-:W4:Y:S04]  /*35ca0*/  LDL.LU R26, [R1+0x104] ;  /* 0x00010400011a7983 */ /* 0x001f280000300800 */
[----:B--2---:R0:W-:Y:S04]  /*35cb0*/  STS.U16 [R0+UR5+0xfd00], R27 ;  /* 0x00fd001b00007988 */ /* 0x0041e80008000405 */
[----:B------:R-:W-:Y:S04]  /*35cc0*/  STS.U16 [R0+UR5+0xfd80], R20 ;  /* 0x00fd801400007988 */ /* 0x000fe80008000405 */
[----:B------:R-:W-:Y:S04]  /*35cd0*/  STS.U16 [R0+UR5+0xfe00], R21 ;  /* 0x00fe001500007988 */ /* 0x000fe80008000405 */
[----:B------:R-:W-:Y:S04]  /*35ce0*/  STS.U16 [R0+UR5+0xfe80], R22 ;  /* 0x00fe801600007988 */ /* 0x000fe80008000405 */
[----:B------:R-:W-:Y:S04]  /*35cf0*/  STS.U16 [R0+UR5+0xff00], R23 ;  /* 0x00ff001700007988 */ /* 0x000fe80008000405 */
[----:B0-----:R-:W2:Y:S04]  /*35d00*/  LDL.LU R27, [R1+0x100] ;  /* 0x00010000011b7983 */ /* 0x001ea80000300800 */
[----:B------:R0:W-:Y:S04]  /*35d10*/  STS.U16 [R0+UR5+0xff80], R3 ;  /* 0x00ff800300007988 */ /* 0x0001e80008000405 */
[----:B0-----:R-:W2:Y:S04]  /*35d20*/  LDL.LU R3, [R1+0xfc] ;  /* 0x0000fc0001037983 */ /* 0x001ea80000300800 */
[----:B------:R-:W-:Y:S04]  /*35d30*/  STL [R1+0x7738], R0 ;  /* 0x0077380001007387 */ /* 0x000fe80000100800 */
[----:B------:R-:W-:Y:S04]  /*35d40*/  STL [R1+0x7778], R0 ;  /* 0x0077780001007387 */ /* 0x000fe80000100800 */
[----:B------:R-:W-:Y:S04]  /*35d50*/  STL [R1+0x77ec], R0 ;  /* 0x0077ec0001007387 */ /* 0x000fe80000100800 */
[----:B------:R-:W4:Y:S04]  /*35d60*/  LDL.LU R4, [R1+0xf8] ;  /* 0x0000f80001047983 */ /* 0x000f280000300800 */
[----:B------:R0:W-:Y:S04]  /*35d70*/  STS.U16 [R2+UR5+0x10400], R29 ;  /* 0x0104001d02007988 */ /* 0x0001e80008000405 */
[----:B------:R-:W4:Y:S04]  /*35d80*/  LDL.LU R5, [R1+0xf4] ;  /* 0x0000f40001057983 */ /* 0x000f280000300800 */
[----:B0-----:R-:W4:Y:S04]  /*35d90*/  LDL.LU R29, [R1+0xf0] ;  /* 0x0000f000011d7983 */ /* 0x001f280000300800 */
[----:B------:R-:W4:Y:S04]  /*35da0*/  LDL.LU R7, [R1+0xec] ;  /* 0x0000ec0001077983 */ /* 0x000f280000300800 */
[----:B------:R-:W4:Y:S04]  /*35db0*/  LDL.LU R8, [R1+0xe8] ;  /* 0x0000e80001087983 */ /* 0x000f280000300800 */
[----:B---3--:R0:W-:Y:S04]  /*35dc0*/  STS.U16 [R2+UR5+0x10800], R25 ;  /* 0x0108001902007988 */ /* 0x0081e80008000405 */
[----:B------:R-:W3:Y:S04]  /*35dd0*/  LDL.LU R9, [R1+0xe4] ;  /* 0x0000e40001097983 */ /* 0x000ee80000300800 */
[----:B------:R1:W-:Y:S04]  /*35de0*/  STS.U16 [R2+UR5+0x10c00], R28 ;  /* 0x010c001c02007988 */ /* 0x0003e80008000405 */
[----:B0-----:R-:W3:Y:S04]  /*35df0*/  LDL.LU R25, [R1+0xe0] ;  /* 0x0000e00001197983 */ /* 0x001ee80000300800 */
[----:B------:R-:W3:Y:S04]  /*35e00*/  LDL.LU R10, [R1+0xdc] ;  /* 0x0000dc00010a7983 */ /* 0x000ee80000300800 */
[----:B-1----:R-:W3:Y:S04]  /*35e10*/  LDL.LU R28, [R1+0xd8] ;  /* 0x0000d800011c7983 */ /* 0x002ee80000300800 */
        /* <DEDUP_REMOVED lines=17> */
[----:B----4-:R0:W-:Y:S04]  /*35f30*/  STS.U16 [R2+UR5+0x11000], R26 ;  /* 0x0110001a02007988 */ /* 0x0101e80008000405 */
[----:B------:R1:W-:Y:S04]  /*35f40*/  STS.U16 [R2+UR5+0x11400], R27 ;  /* 0x0114001b02007988 */ /* 0x0003e80008000405 */
[----:B------:R-:W-:Y:S04]  /*35f50*/  STS.U16 [R2+UR5+0x11c00], R4 ;  /* 0x011c000402007988 */ /* 0x000fe80008000405 */
[----:B------:R-:W-:Y:S04]  /*35f60*/  STS.U16 [R2+UR5+0x12000], R5 ;  /* 0x0120000502007988 */ /* 0x000fe80008000405 */
[----:B------:R4:W-:Y:S04]  /*35f70*/  STS.U16 [R2+UR5+0x12400], R29 ;  /* 0x0124001d02007988 */ /* 0x0009e80008000405 */
[----:B------:R-:W-:Y:S04]  /*35f80*/  STS.U16 [R2+UR5+0x12800], R7 ;  /* 0x0128000702007988 */ /* 0x000fe80008000405 */
[----:B------:R-:W-:Y:S04]  /*35f90*/  STS.U16 [R2+UR5+0x12c00], R8 ;  /* 0x012c000802007988 */ /* 0x000fe80008000405 */
[----:B---3--:R-:W-:Y:S04]  /*35fa0*/  STS.U16 [R2+UR5+0x13000], R9 ;  /* 0x0130000902007988 */ /* 0x008fe80008000405 */
[----:B0-----:R-:W3:Y:S04]  /*35fb0*/  LDL.LU R26, [R1+0x98] ;  /* 0x00009800011a7983 */ /* 0x001ee80000300800 */
[----:B-1----:R-:W3:Y:S04]  /*35fc0*/  LDL.LU R27, [R1+0x94] ;  /* 0x00009400011b7983 */ /* 0x002ee80000300800 */
[----:B----4-:R-:W4:Y:S04]  /*35fd0*/  LDL.LU R29, [R1+0x90] ;  /* 0x00009000011d7983 */ /* 0x010f280000300800 */
[----:B------:R0:W-:Y:S04]  /*35fe0*/  STS.U16 [R2+UR5+0x13400], R25 ;  /* 0x0134001902007988 */ /* 0x0001e80008000405 */
[----:B------:R-:W-:Y:S04]  /*35ff0*/  STS.U16 [R2+UR5+0x13800], R10 ;  /* 0x0138000a02007988 */ /* 0x000fe80008000405 */
[----:B------:R1:W-:Y:S01]  /*36000*/  STS.U16 [R2+UR5+0x13c00], R28 ;  /* 0x013c001c02007988 */ /* 0x0003e20008000405 */
[----:B0-----:R-:W-:-:S03]  /*36010*/  LOP3.LUT R25, R2, 0x10, RZ, 0x3c, !PT ;  /* 0x0000001002197812 */ /* 0x001fc600078e3cff */
[----:B-1----:R-:W4:Y:S04]  /*36020*/  LDL.LU R28, [R1+0x8c] ;  /* 0x00008c00011c7983 */ /* 0x002f280000300800 */
[----:B------:R-:W-:Y:S04]  /*36030*/  STS.U16 [R25+UR5+0x10080], R11 ;  /* 0x0100800b19007988 */ /* 0x000fe80008000405 */
[----:B------:R-:W-:Y:S04]  /*36040*/  STS.U16 [R25+UR5+0x10480], R12 ;  /* 0x0104800c19007988 */ /* 0x000fe80008000405 */
[----:B------:R-:W-:Y:S04]  /*36050*/  STS.U16 [R25+UR5+0x10880], R13 ;  /* 0x0108800d19007988 */ /* 0x000fe80008000405 */
[----:B------:R-:W-:Y:S04]  /*36060*/  STS.U16 [R25+UR5+0x10c80], R14 ;  /* 0x010c800e19007988 */ /* 0x000fe80008000405 */
[----:B------:R-:W-:Y:S04]  /*36070*/  STS.U16 [R25+UR5+0x11080], R15 ;  /* 0x0110800f19007988 */ /* 0x000fe80008000405 */
[----:B------:R-:W-:Y:S04]  /*36080*/  STS.U16 [R25+UR5+0x11480], R16 ;  /* 0x0114801019007988 */ /* 0x000fe80008000405 */
[----:B------:R0:W-:Y:S04]  /*36090*/  STS.U16 [R25+UR5+0x11880], R23 ;  /* 0x0118801719007988 */ /* 0x0001e80008000405 */
[----:B------:R-:W-:Y:S04]  /*360a0*/  STS.U16 [R25+UR5+0x11c80], R17 ;  /* 0x011c801119007988 */ /* 0x000fe80008000405 */
[----:B------:R-:W-:Y:S04]  /*360b0*/  STS.U16 [R25+UR5+0x12080], R18 ;  /* 0x0120801219007988 */ /* 0x000fe80008000405 */
[----:B------:R-:W-:Y:S04]  /*360c0*/  STS.U16 [R25+UR5+0x12480], R19 ;  /* 0x0124801319007988 */ /* 0x000fe80008000405 */
[----:B------:R-:W-:Y:S04]  /*360d0*/  STS.U16 [R25+UR5+0x12880], R20 ;  /* 0x0128801419007988 */ /* 0x000fe80008000405 */
[----:B------:R-:W-:Y:S04]  /*360e0*/  STS.U16 [R25+UR5+0x12c80], R21 ;  /* 0x012c801519007988 */ /* 0x000fe80008000405 */
[----:B------:R-:W-:Y:S04]  /*360f0*/  STS.U16 [R25+UR5+0x13080], R22 ;  /* 0x0130801619007988 */ /* 0x000fe80008000405 */
[----:B------:R-:W-:Y:S01]  /*36100*/  STS.U16 [R25+UR5+0x13480], R24 ;  /* 0x0134801819007988 */ /* 0x000fe20008000405 */
[----:B0-----:R-:W0:Y:S03]  /*36110*/  S2R R23, SR_TID.X ;  /* 0x0000000000177919 */ /* 0x001e260000002100 */
[----:B--2---:R1:W-:Y:S04]  /*36120*/  STS.U16 [R25+UR5+0x13880], R3 ;  /* 0x0138800319007988 */ /* 0x0043e80008000405 */
        /* <DEDUP_REMOVED lines=9> */
[----:B------:R-:W2:Y:S01]  /*361c0*/  LDL.LU R4, [R1+0x64] ;  /* 0x0000640001047983 */ /* 0x000ea20000300800 */
[----:B0-----:R-:W-:-:S03]  /*361d0*/  LOP3.LUT R23, R23, 0x3f, RZ, 0xc0, !PT ;  /* 0x0000003f17177812 */ /* 0x001fc600078ec0ff */
[----:B------:R-:W2:Y:S04]  /*361e0*/  LDL.LU R12, [R1+0x60] ;  /* 0x00006000010c7983 */ /* 0x000ea80000300800 */
[----:B------:R-:W2:Y:S04]  /*361f0*/  LDL.LU R13, [R1+0x5c] ;  /* 0x00005c00010d7983 */ /* 0x000ea80000300800 */
[----:B------:R-:W2:Y:S01]  /*36200*/  LDL.LU R15, [R1+0x58] ;  /* 0x00005800010f7983 */ /* 0x000ea20000300800 */
[----:B------:R-:W-:-:S03]  /*36210*/  IMAD.SHL.U32 R14, R23, 0x2, RZ ;  /* 0x00000002170e7824 */ /* 0x000fc600078e00ff */
[----:B------:R-:W2:Y:S04]  /*36220*/  LDL.LU R16, [R1+0x54] ;  /* 0x0000540001107983 */ /* 0x000ea80000300800 */
[----:B------:R-:W2:Y:S04]  /*36230*/  LDL.LU R17, [R1+0x50] ;  /* 0x0000500001117983 */ /* 0x000ea80000300800 */
[----:B------:R-:W2:Y:S04]  /*36240*/  LDL.LU R18, [R1+0x3c] ;  /* 0x00003c0001127983 */ /* 0x000ea80000300800 */
[----:B------:R-:W2:Y:S04]  /*36250*/  LDL.LU R19, [R1+0x38] ;  /* 0x0000380001137983 */ /* 0x000ea80000300800 */
[----:B------:R-:W2:Y:S01]  /*36260*/  LDL.LU R20, [R1+0x34] ;  /* 0x0000340001147983 */ /* 0x000ea20000300800 */
[----:B------:R-:W-:-:S03]  /*36270*/  LOP3.LUT R14, R14, 0x20, RZ, 0x3c, !PT ;  /* 0x000000200e0e7812 */ /* 0x000fc600078e3cff */
[----:B------:R-:W2:Y:S04]  /*36280*/  LDL.LU R21, [R1+0x30] ;  /* 0x0000300001157983 */ /* 0x000ea80000300800 */
[----:B------:R-:W2:Y:S04]  /*36290*/  LDL.LU R22, [R1+0x2c] ;  /* 0x00002c0001167983 */ /* 0x000ea80000300800 */
[----:B------:R-:W2:Y:S04]  /*362a0*/  LDL.LU R23, [R1+0x28] ;  /* 0x0000280001177983 */ /* 0x000ea80000300800 */
[----:B---3--:R0:W-:Y:S04]  /*362b0*/  STS.U16 [R25+UR5+0x13c80], R26 ;  /* 0x013c801a19007988 */ /* 0x0081e80008000405 */
[----:B------:R-:W3:Y:S04]  /*362c0*/  LDL.LU R24, [R1+0x24] ;  /* 0x0000240001187983 */ /* 0x000ee80000300800 */
[----:B------:R1:W-:Y:S04]  /*362d0*/  STS.U16 [R14+UR5+0x10100], R27 ;  /* 0x0101001b0e007988 */ /* 0x0003e80008000405 */
[----:B----4-:R4:W-:Y:S04]  /*362e0*/  STS.U16 [R14+UR5+0x10500], R29 ;  /* 0x0105001d0e007988 */ /* 0x0109e80008000405 */
[----:B------:R1:W-:Y:S04]  /*362f0*/  STS.U16 [R14+UR5+0x10900], R28 ;  /* 0x0109001c0e007988 */ /* 0x0003e80008000405 */
[----:B0-----:R-:W3:Y:S04]  /*36300*/  LDL.LU R25, [R1+0x20] ;  /* 0x0000200001197983 */ /* 0x001ee80000300800 */
[----:B------:R-:W3:Y:S04]  /*36310*/  LDL.LU R26, [R1+0x1c] ;  /* 0x00001c00011a7983 */ /* 0x000ee80000300800 */
[----:B-1----:R-:W3:Y:S04]  /*36320*/  LDL.LU R27, [R1+0x18] ;  /* 0x00001800011b7983 */ /* 0x002ee80000300800 */
[----:B----4-:R-:W4:Y:S04]  /*36330*/  LDL.LU R29, [R1+0x14] ;  /* 0x00001400011d7983 */ /* 0x010f280000300800 */
[----:B------:R-:W3:Y:S04]  /*36340*/  LDL.LU R5, [R1+0x8] ;  /* 0x0000080001057983 */ /* 0x000ee80000300800 */
[----:B------:R-:W3:Y:S04]  /*36350*/  LDL.LU R28, [R1+0x10] ;  /* 0x00001000011c7983 */ /* 0x000ee80000300800 */
[----:B--2---:R0:W-:Y:S04]  /*36360*/  STS.U16 [R14+UR5+0x10d00], R3 ;  /* 0x010d00030e007988 */ /* 0x0041e80008000405 */
[----:B0-----:R-:W2:Y:S04]  /*36370*/  LDL.LU R3, [R1+0xc] ;  /* 0x00000c0001037983 */ /* 0x001ea80000300800 */
[----:B------:R0:W-:Y:S04]  /*36380*/  STS.U16 [R14+UR5+0x11100], R0 ;  /* 0x011100000e007988 */ /* 0x0001e80008000405 */
[----:B------:R-:W-:Y:S04]  /*36390*/  STS.U16 [R14+UR5+0x11500], R6 ;  /* 0x011500060e007988 */ /* 0x000fe80008000405 */
[----:B------:R1:W-:Y:S04]  /*363a0*/  STS.U16 [R14+UR5+0x11900], R2 ;  /* 0x011900020e007988 */ /* 0x0003e80008000405 */
[----:B0-----:R-:W2:Y:S01]  /*363b0*/  LDL.LU R0, [R1+0x77ec] ;  /* 0x0077ec0001007983 */ /* 0x001ea20000300800 */
[----:B-1----:R-:W0:Y:S03]  /*363c0*/  S2R R2, SR_TID.X ;  /* 0x0000000000027919 */ /* 0x002e260000002100 */
[----:B------:R1:W-:Y:S04]  /*363d0*/  STS.U16 [R14+UR5+0x11d00], R7 ;  /* 0x011d00070e007988 */ /* 0x0003e80008000405 */
[----:B------:R0:W-:Y:S04]  /*363e0*/  STS.U16 [R14+UR5+0x12100], R8 ;  /* 0x012100080e007988 */ /* 0x0001e80008000405 */
[----:B------:R0:W-:Y:S04]  /*363f0*/  STS.U16 [R14+UR5+0x12500], R9 ;  /* 0x012500090e007988 */ /* 0x0001e80008000405 */
[----:B------:R0:W-:Y:S04]  /*36400*/  STS.U16 [R14+UR5+0x12900], R10 ;  /* 0x0129000a0e007988 */ /* 0x0001e80008000405 */
[----:B------:R0:W-:Y:S04]  /*36410*/  STS.U16 [R14+UR5+0x12d00], R11 ;  /* 0x012d000b0e007988 */ /* 0x0001e80008000405 */
[----:B------:R-:W-:Y:S04]  /*36420*/  STS.U16 [R14+UR5+0x13100], R4 ;  /* 0x013100040e007988 */ /* 0x000fe80008000405 */
[----:B------:R-:W2:Y:S04]  /*36430*/  LDL.LU R6, [R1+0x77e8] ;  /* 0x0077e80001067983 */ /* 0x000ea80000300800 */
[----:B-1----:R-:W2:Y:S04]  /*36440*/  LDL.LU R7, [R1+0x77e4] ;  /* 0x0077e40001077983 */ /* 0x002ea80000300800 */
[----:B0-----:R-:W2:Y:S04]  /*36450*/  LDL.LU R8, [R1+0x77e0] ;  /* 0x0077e00001087983 */ /* 0x001ea80000300800 */
[----:B------:R-:W2:Y:S04]  /*36460*/  LDL.LU R9, [R1+0x77dc] ;  /* 0x0077dc0001097983 */ /* 0x000ea80000300800 */
[----:B------:R-:W2:Y:S04]  /*36470*/  LDL.LU R10, [R1+0x77d8] ;  /* 0x0077d800010a7983 */ /* 0x000ea80000300800 */
[----:B------:R-:W2:Y:S04]  /*36480*/  LDL.LU R11, [R1+0x77d4] ;  /* 0x0077d400010b7983 */ /* 0x000ea80000300800 */
[----:B------:R0:W-:Y:S04]  /*36490*/  STS.U16 [R14+UR5+0x13500], R12 ;  /* 0x0135000c0e007988 */ /* 0x0001e80008000405 */
[----:B------:R1:W-:Y:S04]  /*364a0*/  STS.U16 [R14+UR5+0x13900], R13 ;  /* 0x0139000d0e007988 */ /* 0x0003e80008000405 */
[----:B------:R1:W-:Y:S04]  /*364b0*/  STS.U16 [R14+UR5+0x13d00], R15 ;  /* 0x013d000f0e007988 */ /* 0x0003e80008000405 */
[----:B0-----:R-:W2:Y:S04]  /*364c0*/  LDL.LU R12, [R1+0x77d0] ;  /* 0x0077d000010c7983 */ /* 0x001ea80000300800 */
[----:B-1----:R-:W2:Y:S04]  /*364d0*/  LDL.LU R13, [R1+0x77cc] ;  /* 0x0077cc00010d7983 */ /* 0x002ea80000300800 */
[----:B------:R-:W2:Y:S04]  /*364e0*/  LDL.LU R14, [R1+0x77c8] ;  /* 0x0077c800010e7983 */ /* 0x000ea80000300800 */
[----:B------:R-:W2:Y:S01]  /*364f0*/  LDL.LU R15, [R1+0x77c4] ;  /* 0x0077c400010f7983 */ /* 0x000ea20000300800 */
[----:B------:R-:W-:-:S05]  /*36500*/  LOP3.LUT R2, R2, 0x3f, RZ, 0xc0, !PT ;  /* 0x0000003f02027812 */ /* 0x000fca00078ec0ff */
[----:B------:R-:W-:-:S05]  /*36510*/  IMAD.SHL.U32 R4, R2, 0x2, RZ ;  /* 0x0000000202047824 */ /* 0x000fca00078e00ff */
[----:B------:R-:W-:-:S05]  /*36520*/  LOP3.LUT R4, R4, 0x30, RZ, 0x3c, !PT ;  /* 0x0000003004047812 */ /* 0x000fca00078e3cff */
[----:B------:R0:W-:Y:S04]  /*36530*/  STS.U16 [R4+UR5+0x10180], R16 ;  /* 0x0101801004007988 */ /* 0x0001e80008000405 */
        /* <DEDUP_REMOVED lines=9> */
[----:B------:R-:W2:Y:S04]  /*365d0*/  LDL.LU R20, [R1+0x77b0] ;  /* 0x0077b00001147983 */ /* 0x000ea80000300800 */
[----:B---3--:R-:W3:Y:S04]  /*365e0*/  LDL.LU R21, [R1+0x77ac] ;  /* 0x0077ac0001157983 */ /* 0x008ee80000300800 */
        /* <DEDUP_REMOVED lines=11> */
[----:B----4-:R-:W4:Y:S04]  /*366a0*/  LDL.LU R27, [R1+0x7794] ;  /* 0x00779400011b7983 */ /* 0x010f280000300800 */
[----:B------:R0:W-:Y:S04]  /*366b0*/  STS.U16 [R4+UR5+0x13180], R29 ;  /* 0x0131801d04007988 */ /* 0x0001e80008000405 */
[----:B------:R1:W-:Y:S04]  /*366c0*/  STS.U16 [R4+UR5+0x13580], R28 ;  /* 0x0135801c04007988 */ /* 0x0003e80008000405 */
[----:B0-----:R-:W3:Y:S04]  /*366d0*/  LDL.LU R29, [R1+0x7790] ;  /* 0x00779000011d7983 */ /* 0x001ee80000300800 */
[----:B-1----:R-:W3:Y:S04]  /*366e0*/  LDL.LU R28, [R1+0x778c] ;  /* 0x00778c00011c7983 */ /* 0x002ee80000300800 */
[----:B--2---:R0:W-:Y:S04]  /*366f0*/  STS.U16 [R4+UR5+0x13980], R3 ;  /* 0x0139800304007988 */ /* 0x0041e80008000405 */
[----:B0-----:R-:W2:Y:S01]  /*36700*/  LDL.LU R3, [R1+0x7788] ;  /* 0x0077880001037983 */ /* 0x001ea20000300800 */
[----:B------:R-:W-:-:S03]  /*36710*/  IMAD.SHL.U32 R2, R2, 0x2, RZ ;  /* 0x0000000202027824 */ /* 0x000fc600078e00ff */
[----:B------:R-:W-:Y:S02]  /*36720*/  STS.U16 [R4+UR5+0x13d80], R5 ;  /* 0x013d800504007988 */ /* 0x000fe40008000405 */
[----:B------:R-:W-:-:S05]  /*36730*/  LOP3.LUT R2, R2, 0x40, RZ, 0x3c, !PT ;  /* 0x0000004002027812 */ /* 0x000fca00078e3cff */
[----:B--2---:R0:W-:Y:S04]  /*36740*/  STS.U16 [R2+UR5+0x10200], R3 ;  /* 0x0102000302007988 */ /* 0x0041e80008000405 */
[----:B---3--:R1:W-:Y:S04]  /*36750*/  STS.U16 [R2+UR5+0x10600], R28 ;  /* 0x0106001c02007988 */ /* 0x0083e80008000405 */
[----:B0-----:R-:W2:Y:S04]  /*36760*/  LDL.LU R3, [R1+0x7784] ;  /* 0x0077840001037983 */ /* 0x001ea80000300800 */
[----:B-1----:R-:W3:Y:S04]  /*36770*/  LDL.LU R28, [R1+0x7780] ;  /* 0x00778000011c7983 */ /* 0x002ee80000300800 */
[----:B------:R-:W2:Y:S04]  /*36780*/  LDL R5, [R1+0x2bc4] ;  /* 0x002bc40001057983 */ /* 0x000ea80000100800 */
[----:B------:R-:W2:Y:S01]  /*36790*/  LDL R4, [R1+0x2cec] ;  /* 0x002cec0001047983 */ /* 0x000ea20000100800 */
[----:B------:R-:W-:-:S03]  /*367a0*/  PRMT R0, RZ, 0x7610, R0 ;  /* 0x00007610ff007816 */ /* 0x000fc60000000000 */
[----:B------:R-:W-:Y:S04]  /*367b0*/  STS.U16 [R2+UR5+0x10a00], R29 ;  /* 0x010a001d02007988 */ /* 0x000fe80008000405 */
        /* <DEDUP_REMOVED lines=11> */
[----:B--2---:R-:W2:Y:S04]  /*36870*/  @!P0 LDG.E.U16 R0, desc[UR66][R4.64] ;  /* 0x0000004204008981 */ /* 0x004ea8000c1e1500 */
        /* <DEDUP_REMOVED lines=10> */
[----:B0-----:R-:W4:Y:S04]  /*36920*/  LDL.LU R2, [R1+0x2f80] ;  /* 0x002f800001027983 */ /* 0x001f280000300800 */
[----:B------:R0:W-:Y:S04]  /*36930*/  STS.U16 [R3+UR5+0x12280], R6 ;  /* 0x0122800603007988 */ /* 0x0001e80008000405 */
[----:B0-----:R-:W3:Y:S04]  /*36940*/  LDL.LU R3, [R1+0x777c] ;  /* 0x00777c0001037983 */ /* 0x001ee80000300800 */
[----:B--2---:R0:W-:Y:S04]  /*36950*/  STL [R1+0x3c], R0 ;  /* 0x00003c0001007387 */ /* 0x0041e80000100800 */
[----:B0-----:R-:W2:Y:S04]  /*36960*/  LDL.LU R0, [R1+0x7778] ;  /* 0x0077780001007983 */ /* 0x001ea80000300800 */
[----:B------:R-:W2:Y:S04]  /*36970*/  LDL R4, [R1+0x2bc0] ;  /* 0x002bc00001047983 */ /* 0x000ea80000100800 */
[----:B------:R-:W2:Y:S01]  /*36980*/  LDL R5, [R1+0x2ce8] ;  /* 0x002ce80001057983 */ /* 0x000ea20000100800 */
[----:B---3--:R-:W-:-:S02]  /*36990*/  PRMT R3, RZ, 0x7610, R3 ;  /* 0x00007610ff037816 */ /* 0x008fc40000000003 */
[----:B--2---:R-:W-:-:S04]  /*369a0*/  @!P0 LOP3.LUT R5, R5, R4, RZ, 0x3c, !PT ;  /* 0x0000000405058212 */ /* 0x004fc800078e3cff */
[----:B------:R-:W-:-:S04]  /*369b0*/  @!P0 LOP3.LUT R4, R5, R4, RZ, 0x3c, !PT ;  /* 0x0000000405048212 */ /* 0x000fc800078e3cff */
[----:B------:R-:W-:-:S05]  /*369c0*/  @!P0 LOP3.LUT R5, R5, R4, RZ, 0x3c, !PT ;  /* 0x0000000405058212 */ /* 0x000fca00078e3cff */
[----:B------:R-:W2:Y:S04]  /*369d0*/  @!P0 LDG.E.U16 R3, desc[UR66][R4.64] ;  /* 0x0000004204038981 */ /* 0x000ea8000c1e1500 */
[----:B--2---:R0:W-:Y:S04]  /*369e0*/  STL [R1+0x38], R3 ;  /* 0x0000380301007387 */ /* 0x0041e80000100800 */
[----:B0-----:R-:W2:Y:S04]  /*369f0*/  LDL.LU R3, [R1+0x7774] ;  /* 0x0077740001037983 */ /* 0x001ea80000300800 */
[----:B------:R-:W3:Y:S04]  /*36a00*/  LDL R4, [R1+0x2cb0] ;  /* 0x002cb00001047983 */ /* 0x000ee80000100800 */
[----:B------:R-:W3:Y:S01]  /*36a10*/  LDL R5, [R1+0x2cb4] ;  /* 0x002cb40001057983 */ /* 0x000ee20000100800 */
[----:B------:R-:W-:-:S02]  /*36a20*/  PRMT R28, RZ, 0x7610, R28 ;  /* 0x00007610ff1c7816 */ /* 0x000fc4000000001c */
[----:B---3--:R-:W-:-:S04]  /*36a30*/  @!P0 LOP3.LUT R5, R5, R4, RZ, 0x3c, !PT ;  /* 0x0000000405058212 */ /* 0x008fc800078e3cff */
[----:B------:R-:W-:-:S04]  /*36a40*/  @!P0 LOP3.LUT R4, R5, R4, RZ, 0x3c, !PT ;  /* 0x0000000405048212 */ /* 0x000fc800078e3cff */
[----:B------:R-:W-:-:S05]  /*36a50*/  @!P0 LOP3.LUT R5, R5, R4, RZ, 0x3c, !PT ;  /* 0x0000000405058212 */ /* 0x000fca00078e3cff */
[----:B------:R-:W3:Y:S04]  /*36a60*/  @!P0 LDG.E.U16 R28, desc[UR66][R4.64] ;  /* 0x00000042041c8981 */ /* 0x000ee8000c1e1500 */
        /* <DEDUP_REMOVED lines=89> */
[----:B------:R0:W3:Y:S04]  /*37000*/  @!P0 LDG.E.U16 R0, desc[UR66][R4.64] ;  /* 0x0000004204008981 */ /* 0x0000e8000c1e1500 */
[----:B------:R-:W0:Y:S04]  /*37010*/  LDL R4, [R1+0x2d50] ;  /* 0x002d500001047983 */ /* 0x000e280000100800 */
[----:B------:R-:W0:Y:S01]  /*37020*/  LDL R5, [R1+0x2d8c] ;  /* 0x002d8c0001057983 */ /* 0x000e220000100800 */
[----:B--2---:R-:W-:Y:S02]  /*37030*/  PRMT R3, RZ, 0x7610, R3 ;  /* 0x00007610ff037816 */ /* 0x004fe40000000003 */
[----:B0-----:R-:W-:-:S04]  /*37040*/  @!P0 LOP3.LUT R5, R5, R4, RZ, 0x3c, !PT ;  /* 0x0000000405058212 */ /* 0x001fc800078e3cff */
[----:B------:R-:W-:-:S04]  /*37050*/  @!P0 LOP3.LUT R4, R5, R4, RZ, 0x3c, !PT ;  /* 0x0000000405048212 */ /* 0x000fc800078e3cff */
[----:B------:R-:W-:-:S05]  /*37060*/  @!P0 LOP3.LUT R5, R5, R4, RZ, 0x3c, !PT ;  /* 0x0000000405058212 */ /* 0x000fca00078e3cff */
[----:B------:R-:W2:Y:S04]  /*37070*/  @!P0 LDG.E.U16 R3, desc[UR66][R4.64] ;  /* 0x0000004204038981 */ /* 0x000ea8000c1e1500 */
[----:B---3--:R0:W-:Y:S02]  /*37080*/  STL [R1+0x773c], R0 ;  /* 0x00773c0001007387 */ /* 0x0081e40000100800 */
[----:B0-----:R-:W-:-:S05]  /*37090*/  PRMT R0, RZ, 0x7610, R0 ;  /* 0x00007610ff007816 */ /* 0x001fca0000000000 */
[----:B------:R0:W-:Y:S04]  /*370a0*/  STL.S16 [R1+0x4], R0 ;  /* 0x0000040001007387 */ /* 0x0001e80000100600 */
[----:B------:R-:W3:Y:S04]  /*370b0*/  LDL R4, [R1+0x2d88] ;  /* 0x002d880001047983 */ /* 0x000ee80000100800 */
[----:B------:R-:W3:Y:S04]  /*370c0*/  LDL R5, [R1+0x2dc4] ;  /* 0x002dc40001057983 */ /* 0x000ee80000100800 */
[----:B0-----:R-:W4:Y:S04]  /*370d0*/  LDL R0, [R1+0x2e3c] ;  /* 0x002e3c0001007983 */ /* 0x001f280000100800 */
[----:B--2---:R0:W-:Y:S04]  /*370e0*/  STL [R1+0x7734], R3 ;  /* 0x0077340301007387 */ /* 0x0041e80000100800 */
[----:B0-----:R-:W2:Y:S01]  /*370f0*/  LDL.LU R3, [R1+0x4] ;  /* 0x0000040001037983 */ /* 0x001ea20000300800 */
[----:B---3--:R-:W-:-:S04]  /*37100*/  @!P0 LOP3.LUT R5, R5, R4, RZ, 0x3c, !PT ;  /* 0x0000000405058212 */ /* 0x008fc800078e3cff */
[----:B------:R-:W-:-:S04]  /*37110*/  @!P0 LOP3.LUT R4, R5, R4, RZ, 0x3c, !PT ;  /* 0x0000000405048212 */ /* 0x000fc800078e3cff */
[----:B------:R-:W-:-:S05]  /*37120*/  @!P0 LOP3.LUT R5, R5, R4, RZ, 0x3c, !PT ;  /* 0x0000000405058212 */ /* 0x000fca00078e3cff */
[----:B--2---:R0:W2:Y:S04]  /*37130*/  @!P0 LDG.E.U16 R3, desc[UR66][R4.64] ;  /* 0x0000004204038981 */ /* 0x0040a8000c1e1500 */
[----:B------:R-:W0:Y:S04]  /*37140*/  LDL R4, [R1+0x2d90] ;  /* 0x002d900001047983 */ /* 0x000e280000100800 */
[----:B------:R-:W0:Y:S01]  /*37150*/  LDL R5, [R1+0x2dcc] ;  /* 0x002dcc0001057983 */ /* 0x000e220000100800 */
[----:B------:R-:W-:Y:S02]  /*37160*/  PRMT R28, RZ, 0x7610, R28 ;  /* 0x00007610ff1c7816 */ /* 0x000fe4000000001c */
[----:B0-----:R-:W-:-:S04]  /*37170*/  @!P0 LOP3.LUT R5, R5, R4, RZ, 0x3c, !PT ;  /* 0x0000000405058212 */ /* 0x001fc800078e3cff */
[----:B------:R-:W-:-:S04]  /*37180*/  @!P0 LOP3.LUT R4, R5, R4, RZ, 0x3c, !PT ;  /* 0x0000000405048212 */ /* 0x000fc800078e3cff */
[----:B------:R-:W-:Y:S01]  /*37190*/  @!P0 LOP3.LUT R5, R5, R4, RZ, 0x3c, !PT ;  /* 0x0000000405058212 */ /* 0x000fe200078e3cff */
[----:B--2---:R0:W-:Y:S04]  /*371a0*/  STL [R1+0x7740], R3 ;  /* 0x0077400301007387 */ /* 0x0041e80000100800 */
[----:B------:R-:W2:Y:S01]  /*371b0*/  @!P0 LDG.E.U16 R28, desc[UR66][R4.64] ;  /* 0x00000042041c8981 */ /* 0x000ea2000c1e1500 */
[----:B------:R-:W-:-:S03]  /*371c0*/  PRMT R29, RZ, 0x7610, R29 ;  /* 0x00007610ff1d7816 */ /* 0x000fc6000000001d */
[----:B0-----:R-:W3:Y:S04]  /*371d0*/  LDL R3, [R1+0x2e00] ;  /* 0x002e000001037983 */ /* 0x001ee80000100800 */
[----:B------:R-:W3:Y:S04]  /*371e0*/  LDL R4, [R1+0x2dc8] ;  /* 0x002dc80001047983 */ /* 0x000ee80000100800 */
[----:B------:R-:W3:Y:S04]  /*371f0*/  LDL R5, [R1+0x2e04] ;  /* 0x002e040001057983 */ /* 0x000ee80000100800 */
[----:B--2---:R0:W-:Y:S04]  /*37200*/  STL [R1+0x7744], R28 ;  /* 0x0077441c01007387 */ /* 0x0041e80000100800 */
[----:B0-----:R-:W2:Y:S01]  /*37210*/  LDL R28, [R1+0x2e0c] ;  /* 0x002e0c00011c7983 */ /* 0x001ea20000100800 */
[----:B---3--:R-:W-:-:S04]  /*37220*/  @!P0 LOP3.LUT R5, R5, R4, RZ, 0x3c, !PT ;  /* 0x0000000405058212 */ /* 0x008fc800078e3cff */
[----:B------:R-:W-:-:S04]  /*37230*/  @!P0 LOP3.LUT R4, R5, R4, RZ, 0x3c, !PT ;  /* 0x0000000405048212 */ /* 0x000fc800078e3cff */
[----:B------:R-:W-:-:S05]  /*37240*/  @!P0 LOP3.LUT R5, R5, R4, RZ, 0x3c, !PT ;  /* 0x0000000405058212 */ /* 0x000fca00078e3cff */
[----:B------:R2:W3:Y:S04]  /*37250*/  @!P0 LDG.E.U16 R29, desc[UR66][R4.64] ;  /* 0x00000042041d8981 */ /* 0x0004e8000c1e1500 */
[----:B------:R-:W4:Y:S01]  /*37260*/  LDL R5, [R1+0x2dd0] ;  /* 0x002dd00001057983 */ /* 0x000f220000100800 */
[----:B------:R-:W-:Y:S02]  /*37270*/  PRMT R27, RZ, 0x7610, R27 ;  /* 0x00007610ff1b7816 */ /* 0x000fe4000000001b */
[----:B------:R-:W-:Y:S01]  /*37280*/  PRMT R26, RZ, 0x7610, R26 ;  /* 0x00007610ff1a7816 */ /* 0x000fe2000000001a */
[----:B--2---:R-:W-:Y:S01]  /*37290*/  @!P0 IMAD.MOV.U32 R4, RZ, RZ, R28 ;  /* 0x000000ffff048224 */ /* 0x004fe200078e001c */
[----:B---3--:R0:W-:Y:S01]  /*372a0*/  STL [R1+0x7748], R29 ;  /* 0x0077481d01007387 */ /* 0x0081e20000100800 */
[----:B------:R-:W-:-:S02]  /*372b0*/  PRMT R25, RZ, 0x7610, R25 ;  /* 0x00007610ff197816 */ /* 0x000fc40000000019 */
[----:B------:R-:W-:Y:S02]  /*372c0*/  PRMT R24, RZ, 0x7610, R24 ;  /* 0x00007610ff187816 */ /* 0x000fe40000000018 */
[----:B------:R-:W-:Y:S02]  /*372d0*/  PRMT R23, RZ, 0x7610, R23 ;  /* 0x00007610ff177816 */ /* 0x000fe40000000017 */
[----:B------:R-:W-:Y:S01]  /*372e0*/  PRMT R22, RZ, 0x7610, R22 ;  /* 0x00007610ff167816 */ /* 0x000fe20000000016 */
[----:B------:R-:W2:Y:S04]  /*372f0*/  LDL R28, [R1+0x2ebc] ;  /* 0x002ebc00011c7983 */ /* 0x000ea80000100800 */
[----:B----4-:R1:W3:Y:S04]  /*37300*/  @!P0 LDG.E.U16 R27, desc[UR66][R4.64] ;  /* 0x00000042041b8981 */ /* 0x0102e8000c1e1500 */
[----:B0-----:R-:W4:Y:S01]  /*37310*/  LDL R29, [R1+0x2e84] ;  /* 0x002e8400011d7983 */ /* 0x001f220000100800 */
[----:B-1----:R-:W-:-:S02]  /*37320*/  @!P0 IMAD.MOV.U32 R4, RZ, RZ, R0 ;  /* 0x000000ffff048224 */ /* 0x002fc400078e0000 */
[----:B------:R-:W-:Y:S01]  /*37330*/  @!P0 IMAD.MOV.U32 R5, RZ, RZ, R3 ;  /* 0x000000ffff058224 */ /* 0x000fe200078e0003 */
[----:B------:R-:W2:Y:S04]  /*37340*/  LDL R0, [R1+0x2efc] ;  /* 0x002efc0001007983 */ /* 0x000ea80000100800 */
[----:B------:R-:W2:Y:S04]  /*37350*/  LDL R3, [R1+0x2ec0] ;  /* 0x002ec00001037983 */ /* 0x000ea80000100800 */
[----:B------:R0:W2:Y:S04]  /*37360*/  @!P0 LDG.E.U16 R26, desc[UR66][R4.64] ;  /* 0x00000042041a8981 */ /* 0x0000a8000c1e1500 */
[----:B------:R-:W0:Y:S04]  /*37370*/  LDL R4, [R1+0x2e08] ;  /* 0x002e080001047983 */ /* 0x000e280000100800 */
[----:B------:R-:W0:Y:S02]  /*37380*/  LDL R5, [R1+0x2e44] ;  /* 0x002e440001057983 */ /* 0x000e240000100800 */
[----:B0-----:R-:W-:-:S04]  /*37390*/  @!P0 LOP3.LUT R5, R5, R4, RZ, 0x3c, !PT ;  /* 0x0000000405058212 */ /* 0x001fc800078e3cff */
[----:B------:R-:W-:-:S04]  /*373a0*/  @!P0 LOP3.LUT R4, R5, R4, RZ, 0x3c, !PT ;  /* 0x0000000405048212 */ /* 0x000fc800078e3cff */
[----:B------:R-:W-:-:S05]  /*373b0*/  @!P0 LOP3.LUT R5, R5, R4, RZ, 0x3c, !PT ;  /* 0x0000000405058212 */ /* 0x000fca00078e3cff */
        /* <DEDUP_REMOVED lines=13> */
[----:B------:R-:W2:Y:S01]  /*37490*/  LDL R5, [R1+0x2e48] ;  /* 0x002e480001057983 */ /* 0x000ea20000100800 */
[----:B----4-:R-:W-:Y:S01]  /*374a0*/  @!P0 IMAD.MOV.U32 R4, RZ, RZ, R29 ;  /* 0x000000ffff048224 */ /* 0x010fe200078e001d */
[----:B------:R-:W-:Y:S02]  /*374b0*/  PRMT R21, RZ, 0x7610, R21 ;  /* 0x00007610ff157816 */ /* 0x000fe40000000015 */
[----:B------:R-:W-:Y:S02]  /*374c0*/  PRMT R20, RZ, 0x7610, R20 ;  /* 0x00007610ff147816 */ /* 0x000fe40000000014 */
[----:B------:R-:W-:Y:S01]  /*374d0*/  PRMT R19, RZ, 0x7610, R19 ;  /* 0x00007610ff137816 */ /* 0x000fe20000000013 */
[----:B------:R-:W4:Y:S04]  /*374e0*/  LDL R29, [R1+0x2fa8] ;  /* 0x002fa800011d7983 */ /* 0x000f280000100800 */
[----:B--2---:R0:W2:Y:S04]  /*374f0*/  @!P0 LDG.E.U16 R22, desc[UR66][R4.64] ;  /* 0x0000004204168981 */ /* 0x0040a8000c1e1500 */
[----:B------:R-:W2:Y:S01]  /*37500*/  LDL R5, [R1+0x2e80] ;  /* 0x002e800001057983 */ /* 0x000ea20000100800 */
[----:B0-----:R-:W-:Y:S01]  /*37510*/  @!P0 IMAD.MOV.U32 R4, RZ, RZ, R28 ;  /* 0x000000ffff048224 */ /* 0x001fe200078e001c */
[----:B------:R-:W-:-:S02]  /*37520*/  PRMT R18, RZ, 0x7610, R18 ;  /* 0x00007610ff127816 */ /* 0x000fc40000000012 */
[----:B------:R-:W-:Y:S01]  /*37530*/  PRMT R17, RZ, 0x7610, R17 ;  /* 0x00007610ff117816 */ /* 0x000fe20000000011 */
[----:B------:R-:W3:Y:S04]  /*37540*/  LDL R28, [R1+0x2ec4] ;  /* 0x002ec400011c7983 */ /* 0x000ee80000100800 */
[----:B--2---:R0:W2:Y:S02]  /*37550*/  @!P0 LDG.E.U16 R21, desc[UR66][R4.64] ;  /* 0x0000004204158981 */ /* 0x0040a4000c1e1500 */
[----:B0-----:R-:W-:Y:S02]  /*37560*/  @!P0 IMAD.MOV.U32 R4, RZ, RZ, R0 ;  /* 0x000000ffff048224 */ /* 0x001fe400078e0000 */
        /* <DEDUP_REMOVED lines=15> */
[----:B------:R4:W2:Y:S02]  /*37660*/  @!P0 LDG.E.U16 R18, desc[UR66][R4.64] ;  /* 0x0000004204128981 */ /* 0x0008a4000c1e1500 */
[----:B----4-:R-:W-:Y:S02]  /*37670*/  @!P0 IMAD.MOV.U32 R4, RZ, RZ, R29 ;  /* 0x000000ffff048224 */ /* 0x010fe400078e001d */
[----:B------:R-:W-:Y:S01]  /*37680*/  @!P0 IMAD.MOV.U32 R5, RZ, RZ, R2 ;  /* 0x000000ffff058224 */ /* 0x000fe200078e0002 */
[----:B------:R-:W4:Y:S04]  /*37690*/  LDL R29, [R1+0x2f84] ;  /* 0x002f8400011d7983 */ /* 0x000f280000100800 */
[----:B------:R0:W-:Y:S04]  /*376a0*/  STL [R1+0x2fe0], R2 ;  /* 0x002fe00201007387 */ /* 0x0001e80000100800 */
[----:B------:R3:W2:Y:S04]  /*376b0*/  @!P0 LDG.E.U16 R17, desc[UR66][R4.64] ;  /* 0x0000004204118981 */ /* 0x0006a8000c1e1500 */
[----:B0-----:R-:W2:Y:S04]  /*376c0*/  LDL.LU R2, [R1+0x2f50] ;  /* 0x002f500001027983 */ /* 0x001ea80000300800 */
[----:B------:R-:W2:Y:S01]  /*376d0*/  LDL R5, [R1+0x2e88] ;  /* 0x002e880001057983 */ /* 0x000ea20000100800 */
[----:B------:R-:W-:Y:S01]  /*376e0*/  PRMT R16, RZ, 0x7610, R16 ;  /* 0x00007610ff107816 */ /* 0x000fe20000000010 */
[----:B---3--:R-:W-:Y:S01]  /*376f0*/  @!P0 IMAD.MOV.U32 R4, RZ, RZ, R28 ;  /* 0x000000ffff048224 */ /* 0x008fe200078e001c */
[----:B------:R-:W-:-:S02]  /*37700*/  PRMT R15, RZ, 0x7610, R15 ;  /* 0x00007610ff0f7816 */ /* 0x000fc4000000000f */
[----:B------:R-:W-:Y:S02]  /*37710*/  PRMT R14, RZ, 0x7610, R14 ;  /* 0x00007610ff0e7816 */ /* 0x000fe4000000000e */
[----:B------:R-:W-:Y:S02]  /*37720*/  PRMT R13, RZ, 0x7610, R13 ;  /* 0x00007610ff0d7816 */ /* 0x000fe4000000000d */
[----:B------:R-:W-:Y:S02]  /*37730*/  PRMT R12, RZ, 0x7610, R12 ;  /* 0x00007610ff0c7816 */ /* 0x000fe4000000000c */
[----:B------:R-:W-:Y:S01]  /*37740*/  PRMT R11, RZ, 0x7610, R11 ;  /* 0x00007610ff0b7816 */ /* 0x000fe2000000000b */
[----:B------:R-:W3:Y:S04]  /*37750*/  LDL R28, [R1+0x2ecc] ;  /* 0x002ecc00011c7983 */ /* 0x000ee80000100800 */
[----:B--2---:R0:W2:Y:S02]  /*37760*/  @!P0 LDG.E.U16 R16, desc[UR66][R4.64] ;  /* 0x0000004204108981 */ /* 0x0040a4000c1e1500 */
[----:B0-----:R-:W-:-:S02]  /*37770*/  @!P0 IMAD.MOV.U32 R4, RZ, RZ, R0 ;  /* 0x000000ffff048224 */ /* 0x001fc400078e0000 */
        /* <DEDUP_REMOVED lines=13> */
[----:B------:R-:W-:Y:S01]  /*37850*/  PRMT R9, RZ, 0x7610, R9 ;  /* 0x00007610ff097816 */ /* 0x000fe20000000009 */
[----:B------:R-:W4:Y:S04]  /*37860*/  LDL R29, [R1+0x2f4c] ;  /* 0x002f4c00011d7983 */ /* 0x000f280000100800 */
[----:B--2---:R0:W2:Y:S04]  /*37870*/  @!P0 LDG.E.U16 R13, desc[UR66][R4.64] ;  /* 0x00000042040d8981 */ /* 0x0040a8000c1e1500 */
        /* <DEDUP_REMOVED lines=13> */
[----:B---3--:R-:W-:-:S03]  /*37950*/  @!P0 IMAD.MOV.U32 R4, RZ, RZ, R28 ;  /* 0x000000ffff048224 */ /* 0x008fc600078e001c */
[----:B------:R-:W3:Y:S04]  /*37960*/  LDL.LU R28, [R1+0x3c] ;  /* 0x00003c00011c7983 */ /* 0x000ee80000300800 */
[----:B--2---:R0:W2:Y:S02]  /*37970*/  @!P0 LDG.E.U16 R10, desc[UR66][R4.64] ;  /* 0x00000042040a8981 */ /* 0x0040a4000c1e1500 */
[----:B0-----:R-:W-:Y:S02]  /*37980*/  @!P0 IMAD.MOV.U32 R4, RZ, RZ, R0 ;  /* 0x000000ffff048224 */ /* 0x001fe400078e0000 */
[----:B------:R-:W-:Y:S02]  /*37990*/  @!P0 IMAD.MOV.U32 R5, RZ, RZ, R3 ;  /* 0x000000ffff058224 */ /* 0x000fe400078e0003 */
[----:B------:R-:W2:Y:S04]  /*379a0*/  LDL.LU R3, [R1+0x34] ;  /* 0x0000340001037983 */ /* 0x000ea80000300800 */
[----:B------:R-:W2:Y:S04]  /*379b0*/  LDL.LU R0, [R1+0x2c] ;  /* 0x00002c0001007983 */ /* 0x000ea80000300800 */
[----:B------:R4:W2:Y:S04]  /*379c0*/  @!P0 LDG.E.U16 R9, desc[UR66][R4.64] ;  /* 0x0000004204098981 */ /* 0x0008a8000c1e1500 */
[----:B------:R-:W2:Y:S01]  /*379d0*/  LDL R5, [R1+0x2f10] ;  /* 0x002f100001057983 */ /* 0x000ea20000100800 */
[----:B------:R-:W-:Y:S01]  /*379e0*/  PRMT R8, RZ, 0x7610, R8 ;  /* 0x00007610ff087816 */ /* 0x000fe20000000008 */
[----:B----4-:R-:W-:-:S05]  /*379f0*/  @!P0 IMAD.MOV.U32 R4, RZ, RZ, R29 ;  /* 0x000000ffff048224 */ /* 0x010fca00078e001d */
[----:B--2---:R0:W2:Y:S04]  /*37a00*/  @!P0 LDG.E.U16 R8, desc[UR66][R4.64] ;  /* 0x0000004204088981 */ /* 0x0040a8000c1e1500 */
[----:B------:R-:W0:Y:S01]  /*37a10*/  LDL R5, [R1+0x2f8c] ;  /* 0x002f8c0001057983 */ /* 0x000e220000100800 */
[----:B------:R-:W-:-:S03]  /*37a20*/  PRMT R7, RZ, 0x7610, R7 ;  /* 0x00007610ff077816 */ /* 0x000fc60000000007 */
[----:B------:R1:W-:Y:S01]  /*37a30*/  STL [R1+0x2fe4], R2 ;  /* 0x002fe40201007387 */ /* 0x0003e20000100800 */
[----:B------:R-:W4:Y:S02]  /*37a40*/  S2R R29, SR_TID.X ;  /* 0x00000000001d7919 */ /* 0x000f240000002100 */
[----:B----4-:R-:W-:Y:S01]  /*37a50*/  LOP3.LUT R29, R29, 0x3f, RZ, 0xc0, !PT ;  /* 0x0000003f1d1d7812 */ /* 0x010fe200078ec0ff */
[----:B0-----:R-:W-:Y:S02]  /*37a60*/  @!P0 IMAD.MOV.U32 R4, RZ, RZ, R5 ;  /* 0x000000ffff048224 */ /* 0x001fe400078e0005 */
[----:B------:R-:W-:Y:S02]  /*37a70*/  @!P0 IMAD.MOV.U32 R5, RZ, RZ, R2 ;  /* 0x000000ffff058224 */ /* 0x000fe400078e0002 */
[----:B-1----:R-:W4:Y:S04]  /*37a80*/  LDL.LU R2, [R1+0x10] ;  /* 0x0000100001027983 */ /* 0x002f280000300800 */
[----:B------:R0:W2:Y:S04]  /*37a90*/  @!P0 LDG.E.U16 R7, desc[UR66][R4.64] ;  /* 0x0000004204078981 */ /* 0x0000a8000c1e1500 */
[----:B------:R-:W0:Y:S04]  /*37aa0*/  LDL R4, [R1+0x2f90] ;  /* 0x002f900001047983 */ /* 0x000e280000100800 */
[----:B------:R-:W0:Y:S01]  /*37ab0*/  LDL R5, [R1+0x2fa0] ;  /* 0x002fa00001057983 */ /* 0x000e220000100800 */
[----:B------:R-:W-:-:S05]  /*37ac0*/  IMAD.SHL.U32 R29, R29, 0x2, RZ ;  /* 0x000000021d1d7824 */ /* 0x000fca00078e00ff */
[----:B------:R-:W-:-:S05]  /*37ad0*/  LOP3.LUT R29, R29, 0x50, RZ, 0x3c, !PT ;  /* 0x000000501d1d7812 */ /* 0x000fca00078e3cff */
[----:B------:R-:W-:Y:S04]  /*37ae0*/  STS.U16 [R29+UR5+0x12680], R26 ;  /* 0x0126801a1d007988 */ /* 0x000fe80008000405 */
[----:B------:R-:W-:Y:S04]  /*37af0*/  STS.U16 [R29+UR5+0x12a80], R23 ;  /* 0x012a80171d007988 */ /* 0x000fe80008000405 */
[----:B------:R-:W-:Y:S04]  /*37b00*/  STS.U16 [R29+UR5+0x12e80], R21 ;  /* 0x012e80151d007988 */ /* 0x000fe80008000405 */
[----:B------:R1:W-:Y:S02]  /*37b10*/  STS.U16 [R29+UR5+0x13280], R20 ;  /* 0x013280141d007988 */ /* 0x0003e40008000405 */
[----:B-1----:R-:W1:Y:S01]  /*37b20*/  S2R R20, SR_TID.X ;  /* 0x0000000000147919 */ /* 0x002e620000002100 */
[----:B------:R-:W-:Y:S01]  /*37b30*/  PRMT R6, RZ, 0x7610, R6 ;  /* 0x00007610ff067816 */ /* 0x000fe20000000006 */
[----:B------:R0:W-:Y:S04]  /*37b40*/  STS.U16 [R29+UR5+0x13680], R19 ;  /* 0x013680131d007988 */ /* 0x0001e80008000405 */
[----:B------:R0:W-:Y:S04]  /*37b50*/  STS.U16 [R29+UR5+0x13a80], R18 ;  /* 0x013a80121d007988 */ /* 0x0001e80008000405 */
[----:B------:R0:W-:Y:S01]  /*37b60*/  STS.U16 [R29+UR5+0x13e80], R17 ;  /* 0x013e80111d007988 */ /* 0x0001e20008000405 */
[----:B-1----:R-:W-:-:S05]  /*37b70*/  LOP3.LUT R20, R20, 0x3f, RZ, 0xc0, !PT ;  /* 0x0000003f14147812 */ /* 0x002fca00078ec0ff */
[----:B------:R-:W-:-:S05]  /*37b80*/  IMAD.SHL.U32 R20, R20, 0x2, RZ ;  /* 0x0000000214147824 */ /* 0x000fca00078e00ff */
[----:B------:R-:W-:-:S05]  /*37b90*/  LOP3.LUT R20, R20, 0x60, RZ, 0x3c, !PT ;  /* 0x0000006014147812 */ /* 0x000fca00078e3cff */
[----:B---3--:R1:W-:Y:S04]  /*37ba0*/  STS.U16 [R20+UR5+0x10300], R28 ;  /* 0x0103001c14007988 */ /* 0x0083e80008000405 */
[----:B------:R3:W-:Y:S04]  /*37bb0*/  STS.U16 [R20+UR5+0x10700], R3 ;  /* 0x0107000314007988 */ /* 0x0007e80008000405 */
[----:B------:R0:W-:Y:S02]  /*37bc0*/  STS.U16 [R20+UR5+0x10b00], R0 ;  /* 0x010b000014007988 */ /* 0x0001e40008000405 */
[----:B0-----:R-:W-:-:S04]  /*37bd0*/  @!P0 LOP3.LUT R5, R5, R4, RZ, 0x3c, !PT ;  /* 0x0000000405058212 */ /* 0x001fc800078e3cff */
[----:B------:R-:W-:-:S04]  /*37be0*/  @!P0 LOP3.LUT R4, R5, R4, RZ, 0x3c, !PT ;  /* 0x0000000405048212 */ /* 0x000fc800078e3cff */
[----:B------:R-:W-:-:S05]  /*37bf0*/  @!P0 LOP3.LUT R5, R5, R4, RZ, 0x3c, !PT ;  /* 0x0000000405058212 */ /* 0x000fca00078e3cff */
[----:B------:R-:W2:Y:S04]  /*37c00*/  @!P0 LDG.E.U16 R6, desc[UR66][R4.64] ;  /* 0x0000004204068981 */ /* 0x000ea8000c1e1500 */
        /* <DEDUP_REMOVED lines=9> */
[----:B-1----:R-:W4:Y:S04]  /*37ca0*/  LDL.LU R28, [R1+0x7744] ;  /* 0x00774400011c7983 */ /* 0x002f280000300800 */
[----:B---3--:R-:W3:Y:S04]  /*37cb0*/  LDL.LU R3, [R1+0x7740] ;  /* 0x0077400001037983 */ /* 0x008ee80000300800 */
[----:B------:R-:W3:Y:S04]  /*37cc0*/  LDL.LU R0, [R1+0x773c] ;  /* 0x00773c0001007983 */ /* 0x000ee80000300800 */
[----:B--2---:R-:W-:Y:S04]  /*37cd0*/  STS.U16 [R20+UR5+0x10f00], R17 ;  /* 0x010f001114007988 */ /* 0x004fe80008000405 */
[----:B------:R-:W-:Y:S04]  /*37ce0*/  STS.U16 [R20+UR5+0x11300], R18 ;  /* 0x0113001214007988 */ /* 0x000fe80008000405 */
[----:B------:R-:W-:Y:S04]  /*37cf0*/  STS.U16 [R20+UR5+0x11700], R19 ;  /* 0x0117001314007988 */ /* 0x000fe80008000405 */
[----:B---3--:R0:W-:Y:S04]  /*37d00*/  STS.U16 [R20+UR5+0x11b00], R0 ;  /* 0x011b000014007988 */ /* 0x0081e80008000405 */
[----:B------:R1:W-:Y:S04]  /*37d10*/  STS.U16 [R20+UR5+0x11f00], R3 ;  /* 0x011f000314007988 */ /* 0x0003e80008000405 */
[----:B0-----:R-:W2:Y:S04]  /*37d20*/  LDL.LU R0, [R1+0x7738] ;  /* 0x0077380001007983 */ /* 0x001ea80000300800 */
[----:B-1----:R-:W3:Y:S04]  /*37d30*/  LDL.LU R3, [R1+0x7734] ;  /* 0x0077340001037983 */ /* 0x002ee80000300800 */
        /* <DEDUP_REMOVED lines=8> */
[----:B--2---:R-:W-:Y:S04]  /*37dc0*/  STS.U16 [R0+UR5+0x10380], R21 ;  /* 0x0103801500007988 */ /* 0x004fe80008000405 */
[----:B------:R-:W-:Y:S04]  /*37dd0*/  STS.U16 [R0+UR5+0x10780], R23 ;  /* 0x0107801700007988 */ /* 0x000fe80008000405 */
[----:B------:R-:W-:Y:S04]  /*37de0*/  STS.U16 [R0+UR5+0x10b80], R26 ;  /* 0x010b801a00007988 */ /* 0x000fe80008000405 */
[----:B------:R-:W-:Y:S04]  /*37df0*/  STS.U16 [R0+UR5+0x10f80], R4 ;  /* 0x010f800400007988 */ /* 0x000fe80008000405 */
[----:B------:R-:W-:Y:S04]  /*37e00*/  STS.U16 [R0+UR5+0x11380], R5 ;  /* 0x0113800500007988 */ /* 0x000fe80008000405 */
[----:B----4-:R-:W-:Y:S04]  /*37e10*/  STS.U16 [R0+UR5+0x11780], R2 ;  /* 0x0117800200007988 */ /* 0x010fe80008000405 */
[----:B---3--:R0:W-:Y:S02]  /*37e20*/  STS.U16 [R0+UR5+0x11b80], R3 ;  /* 0x011b800300007988 */ /* 0x0081e40008000405 */
[----:B0-----:R-:W0:Y:S01]  /*37e30*/  S2R R3, SR_TID.X ;  /* 0x0000000000037919 */ /* 0x001e220000002100 */
[----:B------:R-:W1:Y:S01]  /*37e40*/  S2R R2, SR_TID.X ;  /* 0x0000000000027919 */ /* 0x000e620000002100 */
        /* <DEDUP_REMOVED lines=9> */
[----:B------:R-:W-:Y:S06]  /*37ee0*/  BAR.SYNC.DEFER_BLOCKING 0x0 ;  /* 0x0000000000007b1d */ /* 0x000fec0000010000 */
[----:B--2---:R-:W2:Y:S01]  /*37ef0*/  LDL.LU R28, [R1+0x7730] ;  /* 0x00773000011c7983 */ /* 0x004ea20000300800 */
[----:B0-----:R-:W-:Y:S01]  /*37f00*/  LOP3.LUT R3, R3, 0x7, RZ, 0xc0, !PT ;  /* 0x0000000703037812 */ /* 0x001fe200078ec0ff */
[----:B-1----:R-:W-:-:S04]  /*37f10*/  IMAD.SHL.U32 R2, R2, 0x2, RZ ;  /* 0x0000000202027824 */ /* 0x002fc800078e00ff */
[----:B------:R-:W-:-:S05]  /*37f20*/  IMAD R3, R3, 0x90, RZ ;  /* 0x0000009003037824 */ /* 0x000fca00078e02ff */
[----:B------:R-:W-:-:S05]  /*37f30*/  LOP3.LUT R16, R3, 0x30, R2, 0x78, !PT ;  /* 0x0000003003107812 */ /* 0x000fca00078e7802 */
[----:B------:R-:W0:Y:S04]  /*37f40*/  LDSM.16.M88.4 R20, [R16+UR5+0x10000] ;  /* 0x010000051014783b */ /* 0x000e280008000200 */
[----:B------:R-:W1:Y:S04]  /*37f50*/  LDSM.16.M88.4 R8, [R16+UR5+0x10400] ;  /* 0x010400051008783b */ /* 0x000e680008000200 */
[----:B------:R-:W3:Y:S04]  /*37f60*/  LDSM.16.M88.4 R4, [R16+UR5+0x10800] ;  /* 0x010800051004783b */ /* 0x000ee80008000200 */
[----:B------:R-:W4:Y:S04]  /*37f70*/  LDSM.16.M88.4 R24, [R16+UR5+0x10c00] ;  /* 0x010c00051018783b */ /* 0x000f280008000200 */
[----:B0-----:R-:W-:Y:S04]  /*37f80*/  STL.64 [R1+0x20], R20 ;  /* 0x0000201401007387 */ /* 0x001fe80000100a00 */
[----:B------:R-:W-:Y:S04]  /*37f90*/  STL.64 [R1+0x28], R22 ;  /* 0x0000281601007387 */ /* 0x000fe80000100a00 */
[----:B-1----:R-:W-:Y:S04]  /*37fa0*/  STL.64 [R1+0x10], R8 ;  /* 0x0000100801007387 */ /* 0x002fe80000100a00 */
[----:B------:R-:W-:Y:S04]  /*37fb0*/  STL.64 [R1+0x18], R10 ;  /* 0x0000180a01007387 */ /* 0x000fe80000100a00 */
[----:B---3--:R-:W-:Y:S04]  /*37fc0*/  STL.64 [R1], R4 ;  /* 0x0000000401007387 */ /* 0x008fe80000100a00 */
[----:B------:R-:W0:Y:S01]  /*37fd0*/  LDSM.16.M88.4 R8, [R16+UR5+0x11000] ;  /* 0x011000051008783b */ /* 0x000e220008000200 */
[----:B------:R-:W-:-:S03]  /*37fe0*/  IMAD.MOV.U32 R2, RZ, RZ, R4 ;  /* 0x000000ffff027224 */ /* 0x000fc600078e0004 */
[----:B------:R-:W-:Y:S01]  /*37ff0*/  STL.64 [R1+0x8], R6 ;  /* 0x0000080601007387 */ /* 0x000fe20000100a00 */
[----:B------:R-:W-:-:S03]  /*38000*/  IMAD.MOV.U32 R0, RZ, RZ, R5 ;  /* 0x000000ffff007224 */ /* 0x000fc600078e0005 */
[----:B------:R-:W-:Y:S04]  /*38010*/  LDSM.16.M88.4 R20, [R16+UR5+0x11c00] ;  /* 0x011c00051014783b */ /* 0x000fe80008000200 */
[----:B------:R-:W1:Y:S04]  /*38020*/  LDSM.16.M88.4 R4, [R16+UR5+0x11400] ;  /* 0x011400051004783b */ /* 0x000e680008000200 */
[----:B----4-:R-:W-:Y:S04]  /*38030*/  STL.64 [R1+0x76f8], R26 ;  /* 0x0076f81a01007387 */ /* 0x010fe80000100a00 */
[----:B------:R3:W-:Y:S04]  /*38040*/  STL.64 [R1+0x76f0], R24 ;  /* 0x0076f01801007387 */ /* 0x0007e80000100a00 */
[----:B0-----:R-:W-:Y:S04]  /*38050*/  STL [R1+0x67ac], R10 ;  /* 0x0067ac0a01007387 */ /* 0x001fe80000100800 */
[----:B------:R-:W-:Y:S04]  /*38060*/  STL [R1+0x67a8], R11 ;  /* 0x0067a80b01007387 */ /* 0x000fe80000100800 */
[----:B-1----:R-:W-:Y:S04]  /*38070*/  STL [R1+0x76ec], R4 ;  /* 0x0076ec0401007387 */ /* 0x002fe80000100800 */
[----:B------:R-:W-:Y:S04]  /*38080*/  STL [R1+0x76e8], R5 ;  /* 0x0076e80501007387 */ /* 0x000fe80000100800 */
[----:B------:R-:W-:Y:S04]  /*38090*/  STL [R1+0x6ac4], R6 ;  /* 0x006ac40601007387 */ /* 0x000fe80000100800 */
[----:B------:R-:W-:Y:S04]  /*380a0*/  STL [R1+0x6ac0], R7 ;  /* 0x006ac00701007387 */ /* 0x000fe80000100800 */
[----:B------:R-:W0:Y:S01]  /*380b0*/  LDSM.16.M88.4 R4, [R16+UR5+0x11800] ;  /* 0x011800051004783b */ /* 0x000e220008000200 */
[----:B---3--:R-:W-:-:S02]  /*380c0*/  IMAD.MOV.U32 R24, RZ, RZ, R2 ;  /* 0x000000ffff187224 */ /* 0x008fc400078e0002 */
[----:B------:R-:W-:Y:S01]  /*380d0*/  IMAD.MOV.U32 R25, RZ, RZ, R0 ;  /* 0x000000ffff197224 */ /* 0x000fe200078e0000 */
[----:B0-----:R-:W-:Y:S04]  /*380e0*/  STL.64 [R1+0x30], R4 ;  /* 0x0000300401007387 */ /* 0x001fe80000100a00 */
[----:B------:R-:W-:Y:S04]  /*380f0*/  STL.64 [R1+0x38], R6 ;  /* 0x0000380601007387 */ /* 0x000fe80000100a00 */
[----:B------:R0:W-:Y:S04]  /*38100*/  STL.64 [R1+0x7710], R24 ;  /* 0x0077101801007387 */ /* 0x0001e80000100a00 */
[----:B0-----:R-:W3:Y:S01]  /*38110*/  LDL.64 R24, [R1+0x10] ;  /* 0x0000100001187983 */ /* 0x001ee20000100a00 */
[----:B------:R-:W-:-:S02]  /*38120*/  IMAD.MOV.U32 R4, RZ, RZ, R20 ;  /* 0x000000ffff047224 */ /* 0x000fc400078e0014 */
[----:B------:R-:W-:Y:S01]  /*38130*/  IMAD.MOV.U32 R5, RZ, RZ, R21 ;  /* 0x000000ffff057224 */ /* 0x000fe200078e0015 */
[----:B--2---:R-:W-:Y:S04]  /*38140*/  LDSM.16.MT88.4 R12, [R28+UR5] ;  /* 0x000000051c0c783b */ /* 0x004fe80008004200 */
[----:B---3--:R0:W-:Y:S04]  /*38150*/  STL.64 [R1+0x7728], R24 ;  /* 0x0077281801007387 */ /* 0x0081e80000100a00 */
[----:B0-----:R-:W2:Y:S04]  /*38160*/  LDL.64 R24, [R1+0x20] ;  /* 0x0000200001187983 */ /* 0x001ea80000100a00 */
[----:B------:R-:W-:Y:S04]  /*38170*/  STL.64 [R1+0x150], R20 ;  /* 0x0001501401007387 */ /* 0x000fe80000100a00 */
[----:B------:R-:W-:Y:S04]  /*38180*/  STL.64 [R1+0x158], R22 ;  /* 0x0001581601007387 */ /* 0x000fe80000100a00 */
[----:B------:R-:W0:Y:S04]  /*38190*/  LDSM.16.M88.4 R20, [R16+UR5+0x12000] ;  /* 0x012000051014783b */ /* 0x000e280008000200 */
[----:B0-----:R-:W-:Y:S04]  /*381a0*/  STL.64 [R1+0x140], R20 ;  /* 0x0001401401007387 */ /* 0x001fe80000100a00 */
[----:B------:R-:W-:Y:S04]  /*381b0*/  STL.64 [R1+0x148], R22 ;  /* 0x0001481601007387 */ /* 0x000fe80000100a00 */
[----:B------:R-:W0:Y:S04]  /*381c0*/  LDSM.16.M88.4 R20, [R16+UR5+0x12400] ;  /* 0x012400051014783b */ /* 0x000e280008000200 */
[----:B0-----:R-:W-:Y:S01]  /*381d0*/  STL.64 [R1+0x130], R20 ;  /* 0x0001301401007387 */ /* 0x001fe20000100a00 */
[----:B------:R-:W-:-:S03]  /*381e0*/  IMAD.MOV.U32 R2, RZ, RZ, R20 ;  /* 0x000000ffff027224 */ /* 0x000fc600078e0014 */
[----:B------:R-:W-:Y:S01]  /*381f0*/  STL.64 [R1+0x138], R22 ;  /* 0x0001381601007387 */ /* 0x000fe20000100a00 */
[----:B------:R-:W-:-:S03]  /*38200*/  IMAD.MOV.U32 R0, RZ, RZ, R21 ;  /* 0x000000ffff007224 */ /* 0x000fc600078e0015 */
[----:B------:R-:W0:Y:S04]  /*38210*/  LDSM.16.M88.4 R20, [R16+UR5+0x12800] ;  /* 0x012800051014783b */ /* 0x000e280008000200 */
[----:B0-----:R-:W-:Y:S01]  /*38220*/  STL.64 [R1+0x120], R20 ;  /* 0x0001201401007387 */ /* 0x001fe20000100a00 */
[----:B------:R-:W-:-:S03]  /*38230*/  IMAD.MOV.U32 R29, RZ, RZ, R20 ;  /* 0x000000ffff1d7224 */ /* 0x000fc600078e0014 */
[----:B------:R-:W-:Y:S01]  /*38240*/  STL.64 [R1+0x128], R22 ;  /* 0x0001281601007387 */ /* 0x000fe20000100a00 */
[----:B------:R-:W-:-:S03]  /*38250*/  IMAD.MOV.U32 R3, RZ, RZ, R21 ;  /* 0x000000ffff037224 */ /* 0x000fc600078e0015 */
[----:B------:R-:W0:Y:S04]  /*38260*/  LDSM.16.M88.4 R20, [R16+UR5+0x12c00] ;  /* 0x012c00051014783b */ /* 0x000e280008000200 */
[----:B0-----:R-:W-:Y:S04]  /*38270*/  STL.64 [R1+0x110], R20 ;  /* 0x0001101401007387 */ /* 0x001fe80000100a00 */
[----:B------:R-:W-:Y:S04]  /*38280*/  STL.64 [R1+0x118], R22 ;  /* 0x0001181601007387 */ /* 0x000fe80000100a00 */
[----:B------:R-:W0:Y:S04]  /*38290*/  LDSM.16.M88.4 R20, [R16+UR5+0x13000] ;  /* 0x013000051014783b */ /* 0x000e280008000200 */
[----:B0-----:R-:W-:Y:S04]  /*382a0*/  STL.64 [R1+0x100], R20 ;  /* 0x0001001401007387 */ /* 0x001fe80000100a00 */
[----:B------:R-:W-:Y:S04]  /*382b0*/  STL.64 [R1+0x108], R22 ;  /* 0x0001081601007387 */ /* 0x000fe80000100a00 */
[----:B------:R-:W0:Y:S02]  /*382c0*/  LDSM.16.M88.4 R20, [R16+UR5+0x13400] ;  /* 0x013400051014783b */ /* 0x000e240008000200 */
[----:B0-----:R-:W-:-:S02]  /*382d0*/  IMAD.MOV.U32 R11, RZ, RZ, R20 ;  /* 0x000000ffff0b7224 */ /* 0x001fc400078e0014 */
[----:B------:R-:W-:Y:S01]  /*382e0*/  IMAD.MOV.U32 R10, RZ, RZ, R21 ;  /* 0x000000ffff0a7224 */ /* 0x000fe200078e0015 */
[----:B------:R-:W-:Y:S04]  /*382f0*/  STL.64 [R1+0xf0], R20 ;  /* 0x0000f01401007387 */ /* 0x000fe80000100a00 */
[----:B------:R-:W-:Y:S04]  /*38300*/  STL.64 [R1+0xf8], R22 ;  /* 0x0000f81601007387 */ /* 0x000fe80000100a00 */
[----:B------:R-:W-:Y:S04]  /*38310*/  LDSM.16.M88.4 R20, [R16+UR5+0x13800] ;  /* 0x013800051014783b */ /* 0x000fe80008000200 */
[----:B------:R-:W0:Y:S04]  /*38320*/  LDSM.16.M88.4 R16, [R16+UR5+0x13c00] ;  /* 0x013c00051010783b */ /* 0x000e280008000200 */
[----:B------:R-:W-:Y:S04]  /*38330*/  STL.64 [R1+0x7708], R10 ;  /* 0x0077080a01007387 */ /* 0x000fe80000100a00 */
[----:B------:R1:W-:Y:S04]  /*38340*/  STL.64 [R1+0x7700], R8 ;  /* 0x0077000801007387 */ /* 0x0003e80000100a00 */
[----:B-1----:R-:W3:Y:S04]  /*38350*/  LDL.LU.64 R8, [R1+0x1980] ;  /* 0x0019800001087983 */ /* 0x002ee80000300a00 */
[----:B------:R-:W4:Y:S01]  /*38360*/  LDL.LU.64 R10, [R1+0x1988] ;  /* 0x00198800010a7983 */ /* 0x000f220000300a00 */
[----:B0-----:R-:W-:-:S03]  /*38370*/  IMAD.MOV.U32 R6, RZ, RZ, R17 ;  /* 0x000000ffff067224 */ /* 0x001fc600078e0011 */
[----:B----4-:R-:W-:Y:S04]  /*38380*/  STL.64 [R1+0x7720], R10 ;  /* 0x0077200a01007387 */ /* 0x010fe80000100a00 */
[----:B---3--:R0:W-:Y:S04]  /*38390*/  STL.64 [R1+0x7718], R8 ;  /* 0x0077180801007387 */ /* 0x0081e80000100a00 */
[----:B0-----:R-:W3:Y:S04]  /*383a0*/  LDL.LU.64 R8, [R1+0x1a80] ;  /* 0x001a800001087983 */ /* 0x001ee80000300a00 */
[----:B------:R-:W3:Y:S04]  /*383b0*/  LDL.LU.64 R10, [R1+0x1a88] ;  /* 0x001a8800010a7983 */ /* 0x000ee80000300a00 */
[----:B------:R-:W-:Y:S04]  /*383c0*/  STL.64 [R1+0xd0], R16 ;  /* 0x0000d01001007387 */ /* 0x000fe80000100a00 */
[----:B------:R0:W-:Y:S04]  /*383d0*/  STL.64 [R1+0xe0], R20 ;  /* 0x0000e01401007387 */ /* 0x0001e80000100a00 */
[----:B------:R1:W-:Y:S04]  /*383e0*/  STL.64 [R1+0xe8], R22 ;  /* 0x0000e81601007387 */ /* 0x0003e80000100a00 */
[----:B------:R-:W-:Y:S04]  /*383f0*/  STL.64 [R1+0xd8], R18 ;  /* 0x0000d81201007387 */ /* 0x000fe80000100a00 */
[----:B------:R-:W4:Y:S04]  /*38400*/  LDSM.16.MT88.4 R16, [R28+UR5+0x80] ;  /* 0x000080051c10783b */ /* 0x000f280008004200 */
[----:B0-----:R-:W3:Y:S04]  /*38410*/  LDL.LU.64 R20, [R1+0x1790] ;  /* 0x0017900001147983 */ /* 0x001ee80000300a00 */
[----:B-1----:R-:W3:Y:S04]  /*38420*/  LDL.LU.64 R22, [R1+0x1798] ;  /* 0x0017980001167983 */ /* 0x002ee80000300a00 */
[----:B----4-:R-:W-:Y:S04]  /*38430*/  STL.64 [R1+0x7648], R18 ;  /* 0x0076481201007387 */ /* 0x010fe80000100a00 */
[----:B------:R0:W-:Y:S04]  /*38440*/  STL.64 [R1+0x7640], R16 ;  /* 0x0076401001007387 */ /* 0x0001e80000100a00 */
[----:B0-----:R-:W4:Y:S04]  /*38450*/  LDL.LU.64 R16, [R1+0x1b90] ;  /* 0x001b900001107983 */ /* 0x001f280000300a00 */
[----:B------:R-:W4:Y:S01]  /*38460*/  LDL.LU.64 R18, [R1+0x1b98] ;  /* 0x001b980001127983 */ /* 0x000f220000300a00 */
[----:B--2---:R-:W-:Y:S01]  /*38470*/  IMAD.MOV.U32 R7, RZ, RZ, R25 ;  /* 0x000000ffff077224 */ /* 0x004fe200078e0019 */
[----:B----4-:R-:W-:-:S15]  /*38480*/  HMMA.16816.F32.BF16 R16, R12, R24, R16 ;  /* 0x000000180c10723c */ /* 0x010fde0000041810 */
[----:B------:R-:W-:-:S04]  /*38490*/  NOP ;  /* 0x0000000000007918 */ /* 0x000fc80000000000 */
[----:B------:R-:W-:Y:S04]  /*384a0*/  STL.64 [R1+0x8b0], R16 ;  /* 0x0008b01001007387 */ /* 0x000fe80000100a00 */
[----:B------:R0:W-:Y:S02]  /*384b0*/  STL.64 [R1+0x8b8], R18 ;  /* 0x0008b81201007387 */ /* 0x0001e40000100a00 */
[----:B0-----:R-:W-:Y:S02]  /*384c0*/  IMAD.MOV.U32 R18, RZ, RZ, R24 ;  /* 0x000000ffff127224 */ /* 0x001fe400078e0018 */
[----:B------:R-:W3:Y:S02]  /*384d0*/  LDL.LU.64 R24, [R1+0x7728] ;  /* 0x0077280001187983 */ /* 0x000ee40000300a00 */
[----:B---3--:R-:W-:Y:S01]  /*384e0*/  HMMA.16816.F32.BF16 R8, R12, R24, R8 ;  /* 0x000000180c08723c */ /* 0x008fe20000041808 */
[----:B------:R-:W-:-:S15]  /*384f0*/  IMAD.MOV.U32 R19, RZ, RZ, R25 ;  /* 0x000000ffff137224 */ /* 0x000fde00078e0019 */
[----:B------:R-:W-:-:S03]  /*38500*/  NOP ;  /* 0x0000000000007918 */ /* 0x000fc60000000000 */
[----:B------:R-:W-:Y:S04]  /*38510*/  STL.64 [R1+0x8a0], R8 ;  /* 0x0008a00801007387 */ /* 0x000fe80000100a00 */
[----:B------:R0:W-:Y:S04]  /*38520*/  STL.64 [R1+0x8a8], R10 ;  /* 0x0008a80a01007387 */ /* 0x0001e80000100a00 */
[----:B0-----:R-:W2:Y:S04]  /*38530*/  LDL.LU.64 R10, [R1+0x7720] ;  /* 0x00772000010a7983 */ /* 0x001ea80000300a00 */
[----:B------:R-:W2:Y:S04]  /*38540*/  LDL.LU.64 R8, [R1+0x7718] ;  /* 0x0077180001087983 */ /* 0x000ea80000300a00 */
[----:B------:R-:W2:Y:S04]  /*38550*/  LDL.LU.64 R24, [R1+0x7710] ;  /* 0x0077100001187983 */ /* 0x000ea80000300a00 */
[----:B------:R0:W-:Y:S04]  /*38560*/  STL.64 [R1+0x7658], R18 ;  /* 0x0076581201007387 */ /* 0x0001e80000100a00 */
[----:B------:R-:W3:Y:S04]  /*38570*/  LDL.LU.64 R16, [R1+0x1880] ;  /* 0x0018800001107983 */ /* 0x000ee80000300a00 */
[----:B0-----:R-:W3:Y:S01]  /*38580*/  LDL.LU.64 R18, [R1+0x1888] ;  /* 0x0018880001127983 */ /* 0x001ee20000300a00 */
[----:B--2---:R-:W-:Y:S03]  /*38590*/  HMMA.16816.F32.BF16 R24, R12, R24, R8 ;  /* 0x000000180c18723c */ /* 0x004fe60000041808 */
[----:B------:R-:W2:Y:S04]  /*385a0*/  LDL.LU.64 R10, [R1+0x7708] ;  /* 0x00770800010a7983 */ /* 0x000ea80000300a00 */
[----:B------:R-:W4:-:S12]  /*385b0*/  LDL.LU.64 R8, [R1+0x7700] ;  /* 0x0077000001087983 */ /* 0x000f180000300a00 */
[----:B------:R-:W-:Y:S04]  /*385c0*/  STL.64 [R1+0x890], R24 ;  /* 0x0008901801007387 */ /* 0x000fe80000100a00 */
[----:B------:R0:W-:Y:S04]  /*385d0*/  STL.64 [R1+0x898], R26 ;  /* 0x0008981a01007387 */ /* 0x0001e80000100a00 */
[----:B0-----:R-:W2:Y:S04]  /*385e0*/  LDL.LU.64 R26, [R1+0x76f8] ;  /* 0x0076f800011a7983 */ /* 0x001ea80000300a00 */
[----:B------:R-:W3:Y:S02]  /*385f0*/  LDL.LU.64 R24, [R1+0x76f0] ;  /* 0x0076f00001187983 */ /* 0x000ee40000300a00 */
[----:B---3--:R-:W-:-:S15]  /*38600*/  HMMA.16816.F32.BF16 R16, R12, R24, R16 ;  /* 0x000000180c10723c */ /* 0x008fde0000041810 */
[----:B------:R-:W-:-:S04]  /*38610*/  NOP ;  /* 0x0000000000007918 */ /* 0x000fc80000000000 */
[----:B------:R2:W-:Y:S04]  /*38620*/  STL.64 [R1+0x880], R16 ;  /* 0x0008801001007387 */ /* 0x0005e80000100a00 */
[----:B------:R-:W-:Y:S01]  /*38630*/  STL.64 [R1+0x888], R18 ;  /* 0x0008881201007387 */ /* 0x000fe20000100a00 */
[----:B--2---:R-:W-:Y:S02]  /*38640*/  IMAD.MOV.U32 R16, RZ, RZ, R11 ;  /* 0x000000ffff107224 */ /* 0x004fe400078e000b */
[----:B------:R-:W-:-:S05]  /*38650*/  IMAD.MOV.U32 R17, RZ, RZ, R10 ;  /* 0x000000ffff117224 */ /* 0x000fca00078e000a */
[----:B------:R-:W-:Y:S04]  /*38660*/  STL.64 [R1+0x7668], R16 ;  /* 0x0076681001007387 */ /* 0x000fe80000100a00 */
[----:B------:R-:W-:Y:S04]  /*38670*/  STL.64 [R1+0x7600], R26 ;  /* 0x0076001a01007387 */ /* 0x000fe80000100a00 */
[----:B------:R0:W-:Y:S04]  /*38680*/  STL.64 [R1+0x75f8], R24 ;  /* 0x0075f81801007387 */ /* 0x0001e80000100a00 */
[----:B0-----:R-:W2:Y:S01]  /*38690*/  LDL.64 R24, [R1+0xe0] ;  /* 0x0000e00001187983 */ /* 0x001ea20000100a00 */
[----:B----4-:R-:W-:-:S15]  /*386a0*/  HMMA.16816.F32.BF16 R20, R12, R8, R20 ;  /* 0x000000080c14723c */ /* 0x010fde0000041814 */
[----:B------:R-:W-:-:S04]  /*386b0*/  NOP ;  /* 0x0000000000007918 */ /* 0x000fc80000000000 */
[----:B------:R-:W-:Y:S02]  /*386c0*/  IMAD.MOV.U32 R10, RZ, RZ, R22 ;  /* 0x000000ffff0a7224 */ /* 0x000fe400078e0016 */
[----:B------:R-:W-:Y:S01]  /*386d0*/  IMAD.MOV.U32 R11, RZ, RZ, R23 ;  /* 0x000000ffff0b7224 */ /* 0x000fe200078e0017 */
[----:B--2---:R-:W-:Y:S04]  /*386e0*/  STL.64 [R1+0x7660], R24 ;  /* 0x0076601801007387 */ /* 0x004fe80000100a00 */
[----:B------:R0:W-:Y:S04]  /*386f0*/  STL.64 [R1+0x870], R20 ;  /* 0x0008701401007387 */ /* 0x0001e80000100a00 */
[----:B0-----:R-:W2:Y:S04]  /*38700*/  LDL.LU.64 R20, [R1+0x1690] ;  /* 0x0016900001147983 */ /* 0x001ea80000300a00 */
[----:B------:R-:W2:Y:S04]  /*38710*/  LDL.LU.64 R22, [R1+0x1698] ;  /* 0x0016980001167983 */ /* 0x000ea80000300a00 */
[----:B------:R-:W3:Y:S04]  /*38720*/  LDL R24, [R1+0x140] ;  /* 0x0001400001187983 */ /* 0x000ee80000100800 */
[----:B------:R-:W3:Y:S04]  /*38730*/  LDL R25, [R1+0x144] ;  /* 0x0001440001197983 */ /* 0x000ee80000100800 */
[----:B---3--:R0:W-:Y:S02]  /*38740*/  STL.64 [R1+0x76b8], R24 ;  /* 0x0076b81801007387 */ /* 0x0081e40000100a00 */
[----:B0-----:R-:W-:-:S02]  /*38750*/  IMAD.MOV.U32 R24, RZ, RZ, R4 ;  /* 0x000000ffff187224 */ /* 0x001fc400078e0004 */
[----:B------:R-:W-:Y:S01]  /*38760*/  IMAD.MOV.U32 R25, RZ, RZ, R5 ;  /* 0x000000ffff197224 */ /* 0x000fe200078e0005 */
[----:B------:R-:W2:Y:S04]  /*38770*/  LDL.LU R4, [R1+0x76ec] ;  /* 0x0076ec0001047983 */ /* 0x000ea80000300800 */
[----:B------:R-:W2:Y:S04]  /*38780*/  LDL.LU R5, [R1+0x76e8] ;  /* 0x0076e80001057983 */ /* 0x000ea80000300800 */
[----:B------:R0:W-:Y:S04]  /*38790*/  STL.64 [R1+0x76d0], R24 ;  /* 0x0076d01801007387 */ /* 0x0001e80000100a00 */
[----:B0-----:R-:W3:Y:S04]  /*387a0*/  LDL R24, [R1+0x30] ;  /* 0x0000300001187983 */ /* 0x001ee80000100800 */
[----:B------:R-:W3:Y:S04]  /*387b0*/  LDL R25, [R1+0x34] ;  /* 0x0000340001197983 */ /* 0x000ee80000100800 */
[----:B------:R-:W4:Y:S04]  /*387c0*/  LDL.LU.64 R16, [R1+0x1530] ;  /* 0x0015300001107983 */ /* 0x000f280000300a00 */
[----:B------:R-:W2:Y:S04]  /*387d0*/  LDL.LU.64 R18, [R1+0x1538] ;  /* 0x0015380001127983 */ /* 0x000ea80000300a00 */
[----:B--2---:R-:W-:Y:S04]  /*387e0*/  STL.64 [R1+0x7678], R18 ;  /* 0x0076781201007387 */ /* 0x004fe80000100a00 */
[----:B----4-:R0:W-:Y:S04]  /*387f0*/  STL.64 [R1+0x7670], R16 ;  /* 0x0076701001007387 */ /* 0x0101e80000100a00 */
[----:B0-----:R-:W2:Y:S04]  /*38800*/  LDL.64 R16, [R1+0x110] ;  /* 0x0001100001107983 */ /* 0x001ea80000100a00 */
[----:B--2---:R0:W-:Y:S02]  /*38810*/  STL.64 [R1+0x7690], R16 ;  /* 0x0076901001007387 */ /* 0x0041e40000100a00 */
[----:B0-----:R-:W-:-:S02]  /*38820*/  IMAD.MOV.U32 R16, RZ, RZ, R29 ;  /* 0x000000ffff107224 */ /* 0x001fc400078e001d */
[----:B------:R-:W-:-:S05]  /*38830*/  IMAD.MOV.U32 R17, RZ, RZ, R3 ;  /* 0x000000ffff117224 */ /* 0x000fca00078e0003 */
[----:B------:R-:W-:Y:S04]  /*38840*/  STL.64 [R1+0x76a8], R16 ;  /* 0x0076a81001007387 */ /* 0x000fe80000100a00 */
[----:B------:R-:W-:Y:S04]  /*38850*/  STL [R1+0x751c], R11 ;  /* 0x00751c0b01007387 */ /* 0x000fe80000100800 */
[----:B------:R-:W-:Y:S04]  /*38860*/  STL [R1+0x7518], R10 ;  /* 0x0075180a01007387 */ /* 0x000fe80000100800 */
[----:B------:R0:W-:Y:S02]  /*38870*/  STL.64 [R1+0x75f0], R8 ;  /* 0x0075f00801007387 */ /* 0x0001e40000100a00 */
[----:B0-----:R-:W-:-:S02]  /*38880*/  IMAD.MOV.U32 R8, RZ, RZ, R2 ;  /* 0x000000ffff087224 */ /* 0x001fc400078e0002 */
[----:B------:R-:W-:-:S05]  /*38890*/  IMAD.MOV.U32 R9, RZ, RZ, R0 ;  /* 0x000000ffff097224 */ /* 0x000fca00078e0000 */
[----:B------:R0:W-:Y:S04]  /*388a0*/  STL.64 [R1+0x76b0], R8 ;  /* 0x0076b00801007387 */ /* 0x0001e80000100a00 */
[----:B0-----:R-:W2:Y:S04]  /*388b0*/  LDL.LU.64 R8, [R1+0x1570] ;  /* 0x0015700001087983 */ /* 0x001ea80000300a00 */
[----:B------:R-:W4:Y:S01]  /*388c0*/  LDL.LU.64 R10, [R1+0x1578] ;  /* 0x00157800010a7983 */ /* 0x000f220000300a00 */
[----:B------:R-:W-:Y:S03]  /*388d0*/  HMMA.16816.F32.BF16 R16, R12, R4, R20 ;  /* 0x000000040c10723c */ /* 0x000fe60000041814 */
[----:B------:R-:W0:-:S15]  /*388e0*/  LDSM.16.MT88.4 R20, [R28+UR5+0x100] ;  /* 0x000100051c14783b */ /* 0x000e1e0008004200 */
[----:B------:R-:W-:Y:S01]  /*388f0*/  NOP ;  /* 0x0000000000007918 */ /* 0x000fe20000000000 */
[----:B------:R-:W-:Y:S04]  /*38900*/  STL.64 [R1+0x860], R16 ;  /* 0x0008601001007387 */ /* 0x000fe80000100a00 */
[----:B------:R-:W-:Y:S04]  /*38910*/  STL.64 [R1+0x868], R18 ;  /* 0x0008681201007387 */ /* 0x000fe80000100a00 */
[----:B----4-:R-:W-:Y:S04]  /*38920*/  STL.64 [R1+0x76c8], R10 ;  /* 0x0076c80a01007387 */ /* 0x010fe80000100a00 */
[----:B--2---:R1:W-:Y:S04]  /*38930*/  STL.64 [R1+0x76c0], R8 ;  /* 0x0076c00801007387 */ /* 0x0043e80000100a00 */
[----:B-1----:R-:W2:Y:S04]  /*38940*/  LDL.LU.64 R8, [R1+0x1580] ;  /* 0x0015800001087983 */ /* 0x002ea80000300a00 */
[----:B------:R-:W4:Y:S04]  /*38950*/  LDL.LU.64 R10, [R1+0x1588] ;  /* 0x00158800010a7983 */ /* 0x000f280000300a00 */
[----:B----4-:R-:W-:Y:S04]  /*38960*/  STL.64 [R1+0x76e0], R10 ;  /* 0x0076e00a01007387 */ /* 0x010fe80000100a00 */
[----:B--2---:R1:W-:Y:S04]  /*38970*/  STL.64 [R1+0x76d8], R8 ;  /* 0x0076d80801007387 */ /* 0x0043e80000100a00 */
[----:B-1----:R-:W3:Y:S04]  /*38980*/  LDL.LU.64 R8, [R1+0x1590] ;  /* 0x0015900001087983 */ /* 0x002ee80000300a00 */
[----:B------:R-:W3:Y:S04]  /*38990*/  LDL.LU.64 R10, [R1+0x1598] ;  /* 0x00159800010a7983 */ /* 0x000ee80000300a00 */
[----:B------:R-:W2:Y:S04]  /*389a0*/  LDL.LU.64 R16, [R1+0x1560] ;  /* 0x0015600001107983 */ /* 0x000ea80000300a00 */
[----:B------:R-:W2:Y:S04]  /*389b0*/  LDL.LU.64 R18, [R1+0x1568] ;  /* 0x0015680001127983 */ /* 0x000ea80000300a00 */
[----:B------:R-:W-:Y:S04]  /*389c0*/  STL.64 [R1+0x7688], R6 ;  /* 0x0076880601007387 */ /* 0x000fe80000100a00 */
[----:B------:R1:W-:Y:S04]  /*389d0*/  STL.64 [R1+0x7680], R4 ;  /* 0x0076800401007387 */ /* 0x0003e80000100a00 */
[----:B-1----:R-:W4:Y:S04]  /*389e0*/  LDL.LU.64 R4, [R1+0x1540] ;  /* 0x0015400001047983 */ /* 0x002f280000300a00 */
[----:B------:R-:W2:Y:S01]  /*389f0*/  LDL.LU.64 R6, [R1+0x1548] ;  /* 0x0015480001067983 */ /* 0x000ea20000300a00 */
[C---:B---3--:R-:W-:Y:S03]  /*38a00*/  HMMA.16816.F32.BF16 R24, R12.reuse, R24, R8 ;  /* 0x000000180c18723c */ /* 0x048fe60000041808 */
[----:B--2---:R-:W-:Y:S04]  /*38a10*/  STL.64 [R1+0x76a0], R6 ;  /* 0x0076a00601007387 */ /* 0x004fe80000100a00 */
[----:B----4-:R1:W-:Y:S04]  /*38a20*/  STL.64 [R1+0x7698], R4 ;  /* 0x0076980401007387 */ /* 0x0103e80000100a00 */
[----:B-1----:R-:W2:Y:S04]  /*38a30*/  LDL.LU.64 R4, [R1+0x1550] ;  /* 0x0015500001047983 */ /* 0x002ea80000300a00 */
[----:B------:R-:W2:Y:S04]  /*38a40*/  LDL.LU.64 R6, [R1+0x1558] ;  /* 0x0015580001067983 */ /* 0x000ea80000300a00 */
[----:B0-----:R-:W-:Y:S04]  /*38a50*/  STL.64 [R1+0x7568], R22 ;  /* 0x0075681601007387 */ /* 0x001fe80000100a00 */
[----:B------:R0:W-:Y:S04]  /*38a60*/  STL.64 [R1+0x7560], R20 ;  /* 0x0075601401007387 */ /* 0x0001e80000100a00 */
[----:B0-----:R-:W3:Y:S04]  /*38a70*/  LDL.64 R20, [R1+0x100] ;  /* 0x0001000001147983 */ /* 0x001ee80000100a00 */
[----:B------:R-:W4:Y:S04]  /*38a80*/  LDL.LU.64 R10, [R1+0x76e0] ;  /* 0x0076e000010a7983 */ /* 0x000f280000300a00 */
[----:B------:R-:W4:Y:S04]  /*38a90*/  LDL.LU.64 R8, [R1+0x76d8] ;  /* 0x0076d80001087983 */ /* 0x000f280000300a00 */
[----:B------:R0:W-:Y:S04]  /*38aa0*/  STL.64 [R1+0x1060], R24 ;  /* 0x0010601801007387 */ /* 0x0001e80000100a00 */
[----:B------:R4:W-:Y:S04]  /*38ab0*/  STL.64 [R1+0x1068], R26 ;  /* 0x0010681a01007387 */ /* 0x0009e80000100a00 */
[----:B0-----:R-:W4:Y:S02]  /*38ac0*/  LDL.LU.64 R24, [R1+0x76d0] ;  /* 0x0076d00001187983 */ /* 0x001f240000300a00 */
[----:B----4-:R-:W-:Y:S02]  /*38ad0*/  HMMA.16816.F32.BF16 R24, R12, R24, R8 ;  /* 0x000000180c18723c */ /* 0x010fe40000041808 */
[----:B------:R-:W4:Y:S04]  /*38ae0*/  LDL.LU.64 R10, [R1+0x76c8] ;  /* 0x0076c800010a7983 */ /* 0x000f280000300a00 */
[----:B------:R-:W4:-:S13]  /*38af0*/  LDL.LU.64 R8, [R1+0x76c0] ;  /* 0x0076c00001087983 */ /* 0x000f1a0000300a00 */
[----:B------:R0:W-:Y:S04]  /*38b00*/  STL.64 [R1+0x1050], R24 ;  /* 0x0010501801007387 */ /* 0x0001e80000100a00 */
[----:B------:R4:W-:Y:S04]  /*38b10*/  STL.64 [R1+0x1058], R26 ;  /* 0x0010581a01007387 */ /* 0x0009e80000100a00 */
[----:B0-----:R-:W4:Y:S02]  /*38b20*/  LDL.LU.64 R24, [R1+0x76b8] ;  /* 0x0076b80001187983 */ /* 0x001f240000300a00 */
[----:B----4-:R-:W-:Y:S02]  /*38b30*/  HMMA.16816.F32.BF16 R24, R12, R24, R8 ;  /* 0x000000180c18723c */ /* 0x010fe40000041808 */
[----:B------:R-:W4:-:S15]  /*38b40*/  LDL.LU.64 R8, [R1+0x76b0] ;  /* 0x0076b00001087983 */ /* 0x000f1e0000300a00 */
[----:B------:R-:W-:Y:S02]  /*38b50*/  NOP ;  /* 0x0000000000007918 */ /* 0x000fe40000000000 */
[----:B------:R0:W-:Y:S04]  /*38b60*/  STL.64 [R1+0x1040], R24 ;  /* 0x0010401801007387 */ /* 0x0001e80000100a00 */
[----:B------:R1:W-:Y:S04]  /*38b70*/  STL.64 [R1+0x1048], R26 ;  /* 0x0010481a01007387 */ /* 0x0003e80000100a00 */
[----:B0-----:R-:W2:Y:S04]  /*38b80*/  LDL.LU.64 R24, [R1+0x1520] ;  /* 0x0015200001187983 */ /* 0x001ea80000300a00 */
[----:B-1----:R-:W2:Y:S01]  /*38b90*/  LDL.LU.64 R26, [R1+0x1528] ;  /* 0x00152800011a7983 */ /* 0x002ea20000300a00 */
[----:B----4-:R-:W-:Y:S03]  /*38ba0*/  HMMA.16816.F32.BF16 R8, R12, R8, R16 ;  /* 0x000000080c08723c */ /* 0x010fe60000041810 */
[----:B------:R-:W2:-:S15]  /*38bb0*/  LDL.LU.64 R16, [R1+0x76a8] ;  /* 0x0076a80001107983 */ /* 0x000e9e0000300a00 */
[----:B------:R-:W-:Y:S01]  /*38bc0*/  NOP ;  /* 0x0000000000007918 */ /* 0x000fe20000000000 */
[----:B------:R0:W-:Y:S04]  /*38bd0*/  STL.64 [R1+0x1030], R8 ;  /* 0x0010300801007387 */ /* 0x0001e80000100a00 */
[----:B------:R1:W-:Y:S04]  /*38be0*/  STL.64 [R1+0x1038], R10 ;  /* 0x0010380a01007387 */ /* 0x0003e80000100a00 */
[----:B0-----:R-:W4:Y:S04]  /*38bf0*/  LDL.LU.64 R8, [R1+0x1510] ;  /* 0x0015100001087983 */ /* 0x001f280000300a00 */
[----:B-1----:R-:W4:Y:S01]  /*38c00*/  LDL.LU.64 R10, [R1+0x1518] ;  /* 0x00151800010a7983 */ /* 0x002f220000300a00 */
[----:B--2---:R-:W-:Y:S03]  /*38c10*/  HMMA.16816.F32.BF16 R16, R12, R16, R4 ;  /* 0x000000100c10723c */ /* 0x004fe60000041804 */
[----:B------:R-:W2:Y:S04]  /*38c20*/  LDL.LU.64 R6, [R1+0x76a0] ;  /* 0x0076a00001067983 */ /* 0x000ea80000300a00 */
[----:B------:R-:W2:-:S12]  /*38c30*/  LDL.LU.64 R4, [R1+0x7698] ;  /* 0x0076980001047983 */ /* 0x000e980000300a00 */
[----:B------:R0:W-:Y:S04]  /*38c40*/  STL.64 [R1+0x1020], R16 ;  /* 0x0010201001007387 */ /* 0x0001e80000100a00 */
[----:B------:R-:W-:Y:S04]  /*38c50*/  STL.64 [R1+0x1028], R18 ;  /* 0x0010281201007387 */ /* 0x000fe80000100a00 */
[----:B0-----:R-:W2:Y:S02]  /*38c60*/  LDL.LU.64 R16, [R1+0x7690] ;  /* 0x0076900001107983 */ /* 0x001ea40000300a00 */
[----:B--2---:R-:W-:Y:S01]  /*38c70*/  HMMA.16816.F32.BF16 R4, R12, R16, R4 ;  /* 0x000000100c04723c */ /* 0x004fe20000041804 */
[----:B------:R-:W-:-:S15]  /*38c80*/  IMAD.MOV.U32 R23, RZ, RZ, R17 ;  /* 0x000000ffff177224 */ /* 0x000fde00078e0011 */
[----:B------:R-:W-:-:S03]  /*38c90*/  NOP ;  /* 0x0000000000007918 */ /* 0x000fc60000000000 */
[----:B------:R-:W-:Y:S04]  /*38ca0*/  STL.64 [R1+0x1010], R4 ;  /* 0x0010100401007387 */ /* 0x000fe80000100a00 */
[----:B------:R0:W-:Y:S04]  /*38cb0*/  STL.64 [R1+0x1018], R6 ;  /* 0x0010180601007387 */ /* 0x0001e80000100a00 */
[----:B0-----:R-:W2:Y:S04]  /*38cc0*/  LDL.LU.64 R6, [R1+0x7688] ;  /* 0x0076880001067983 */ /* 0x001ea80000300a00 */
[----:B------:R-:W2:Y:S04]  /*38cd0*/  LDL.LU.64 R4, [R1+0x7680] ;  /* 0x0076800001047983 */ /* 0x000ea80000300a00 */
[----:B------:R-:W3:Y:S04]  /*38ce0*/  LDL.LU.64 R18, [R1+0x7678] ;  /* 0x0076780001127983 */ /* 0x000ee80000300a00 */
[----:B------:R-:W3:Y:S02]  /*38cf0*/  LDL.LU.64 R16, [R1+0x7670] ;  /* 0x0076700001107983 */ /* 0x000ee40000300a00 */
[----:B---3--:R-:W-:-:S15]  /*38d00*/  HMMA.16816.F32.BF16 R16, R12, R20, R16 ;  /* 0x000000140c10723c */ /* 0x008fde0000041810 */
[----:B------:R-:W-:-:S04]  /*38d10*/  NOP ;  /* 0x0000000000007918 */ /* 0x000fc80000000000 */
[----:B------:R-:W-:Y:S02]  /*38d20*/  IMAD.MOV.U32 R29, RZ, RZ, R16 ;  /* 0x000000ffff1d7224 */ /* 0x000fe400078e0010 */
[----:B------:R-:W-:Y:S02]  /*38d30*/  IMAD.MOV.U32 R3, RZ, RZ, R17 ;  /* 0x000000ffff037224 */ /* 0x000fe400078e0011 */
[----:B------:R-:W3:Y:S01]  /*38d40*/  LDL.LU.64 R16, [R1+0x7668] ;  /* 0x0076680001107983 */ /* 0x000ee20000300a00 */
[----:B------:R-:W-:Y:S02]  /*38d50*/  IMAD.MOV.U32 R0, RZ, RZ, R19 ;  /* 0x000000ffff007224 */ /* 0x000fe400078e0013 */
[----:B------:R-:W-:Y:S01]  /*38d60*/  IMAD.MOV.U32 R2, RZ, RZ, R18 ;  /* 0x000000ffff027224 */ /* 0x000fe200078e0012 */
[----:B------:R-:W-:Y:S04]  /*38d70*/  STL.64 [R1+0x75a8], R20 ;  /* 0x0075a81401007387 */ /* 0x000fe80000100a00 */
[----:B------:R-:W-:Y:S04]  /*38d80*/  STL [R1+0x6754], R0 ;  /* 0x0067540001007387 */ /* 0x000fe80000100800 */
[----:B------:R-:W-:Y:S04]  /*38d90*/  STL [R1+0x6750], R2 ;  /* 0x0067500201007387 */ /* 0x000fe80000100800 */
[----:B------:R-:W-:Y:S04]  /*38da0*/  STL [R1+0x674c], R3 ;  /* 0x00674c0301007387 */ /* 0x000fe80000100800 */
[----:B------:R-:W-:Y:S01]  /*38db0*/  STL [R1+0x6748], R29 ;  /* 0x0067481d01007387 */ /* 0x000fe20000100800 */
[----:B---3--:R-:W-:Y:S03]  /*38dc0*/  HMMA.16816.F32.BF16 R16, R12, R16, R24 ;  /* 0x000000100c10723c */ /* 0x008fe60000041818 */
[----:B------:R-:W4:-:S15]  /*38dd0*/  LDL.LU.64 R24, [R1+0x7660] ;  /* 0x0076600001187983 */ /* 0x000f1e0000300a00 */
[----:B------:R-:W-:Y:S01]  /*38de0*/  NOP ;  /* 0x0000000000007918 */ /* 0x000fe20000000000 */
[----:B------:R2:W-:Y:S04]  /*38df0*/  STL.64 [R1+0xff0], R16 ;  /* 0x000ff01001007387 */ /* 0x0005e80000100a00 */
[----:B------:R0:W-:Y:S01]  /*38e00*/  STL.64 [R1+0xff8], R18 ;  /* 0x000ff81201007387 */ /* 0x0001e20000100a00 */
[----:B--2---:R-:W-:-:S03]  /*38e10*/  IMAD.MOV.U32 R17, RZ, RZ, R6 ;  /* 0x000000ffff117224 */ /* 0x004fc600078e0006 */
[----:B0-----:R-:W2:Y:S04]  /*38e20*/  LDL.LU.64 R18, [R1+0x7658] ;  /* 0x0076580001127983 */ /* 0x001ea80000300a00 */
[----:B------:R-:W3:Y:S01]  /*38e30*/  LDL R16, [R1+0xd0] ;  /* 0x0000d00001107983 */ /* 0x000ee20000100800 */
[----:B----4-:R-:W-:Y:S01]  /*38e40*/  HMMA.16816.F32.BF16 R8, R12, R24, R8 ;  /* 0x000000180c08723c */ /* 0x010fe20000041808 */
[----:B------:R-:W-:Y:S02]  /*38e50*/  IMAD.MOV.U32 R22, RZ, RZ, R24 ;  /* 0x000000ffff167224 */ /* 0x000fe400078e0018 */
[----:B------:R-:W-:Y:S02]  /*38e60*/  IMAD.MOV.U32 R6, RZ, RZ, R25 ;  /* 0x000000ffff067224 */ /* 0x000fe400078e0019 */
[----:B------:R-:W4:Y:S04]  /*38e70*/  LDL.LU.64 R24, [R1+0x1970] ;  /* 0x0019700001187983 */ /* 0x000f280000300a00 */
[----:B------:R-:W2:Y:S04]  /*38e80*/  LDL.LU.64 R26, [R1+0x1978] ;  /* 0x00197800011a7983 */ /* 0x000ea80000300a00 */
[----:B--2---:R-:W-:Y:S04]  /*38e90*/  STL.64 [R1+0x7610], R26 ;  /* 0x0076101a01007387 */ /* 0x004fe80000100a00 */
[----:B----4-:R0:W-:Y:S04]  /*38ea0*/  STL.64 [R1+0x7608], R24 ;  /* 0x0076081801007387 */ /* 0x0101e80000100a00 */
[----:B0-----:R-:W2:Y:S01]  /*38eb0*/  LDL R24, [R1+0x10] ;  /* 0x0000100001187983 */ /* 0x001ea20000100800 */
[----:B------:R-:W-:-:S02]  /*38ec0*/  IMAD.MOV.U32 R25, RZ, RZ, R19 ;  /* 0x000000ffff197224 */ /* 0x000fc400078e0013 */
[----:B------:R-:W-:Y:S02]  /*38ed0*/  IMAD.MOV.U32 R0, RZ, RZ, R8 ;  /* 0x000000ffff007224 */ /* 0x000fe400078e0008 */
[----:B------:R-:W-:Y:S02]  /*38ee0*/  IMAD.MOV.U32 R2, RZ, RZ, R9 ;  /* 0x000000ffff027224 */ /* 0x000fe400078e0009 */
[----:B------:R-:W-:Y:S02]  /*38ef0*/  IMAD.MOV.U32 R3, RZ, RZ, R10 ;  /* 0x000000ffff037224 */ /* 0x000fe400078e000a */
[----:B------:R-:W-:Y:S01]  /*38f00*/  IMAD.MOV.U32 R29, RZ, RZ, R11 ;  /* 0x000000ffff1d7224 */ /* 0x000fe200078e000b */
[----:B--2---:R0:W-:Y:S02]  /*38f10*/  STL.64 [R1+0x7628], R24 ;  /* 0x0076281801007387 */ /* 0x0041e40000100a00 */
[----:B0-----:R-:W-:Y:S02]  /*38f20*/  IMAD.MOV.U32 R24, RZ, RZ, R18 ;  /* 0x000000ffff187224 */ /* 0x001fe400078e0012 */
[----:B------:R-:W-:-:S05]  /*38f30*/  IMAD.MOV.U32 R25, RZ, RZ, R7 ;  /* 0x000000ffff197224 */ /* 0x000fca00078e0007 */
[----:B------:R0:W-:Y:S04]  /*38f40*/  STL.64 [R1+0x7650], R24 ;  /* 0x0076501801007387 */ /* 0x0001e80000100a00 */
[----:B0-----:R-:W3:Y:S04]  /*38f50*/  LDL.LU.64 R24, [R1+0x8c0] ;  /* 0x0008c00001187983 */ /* 0x001ee80000300a00 */
[----:B------:R-:W3:Y:S04]  /*38f60*/  LDL.LU.64 R26, [R1+0x8c8] ;  /* 0x0008c800011a7983 */ /* 0x000ee80000300a00 */
[----:B------:R-:W2:Y:S04]  /*38f70*/  LDL.LU.64 R8, [R1+0x1870] ;  /* 0x0018700001087983 */ /* 0x000ea80000300a00 */
[----:B------:R-:W4:Y:S04]  /*38f80*/  LDL.LU.64 R10, [R1+0x1878] ;  /* 0x00187800010a7983 */ /* 0x000f280000300a00 */
[----:B----4-:R-:W-:Y:S04]  /*38f90*/  STL.64 [R1+0x7620], R10 ;  /* 0x0076200a01007387 */ /* 0x010fe80000100a00 */
[----:B--2---:R0:W-:Y:S04]  /*38fa0*/  STL.64 [R1+0x7618], R8 ;  /* 0x0076180801007387 */ /* 0x0041e80000100a00 */
[----:B0-----:R-:W2:Y:S04]  /*38fb0*/  LDL.LU.64 R8, [R1+0x1a70] ;  /* 0x001a700001087983 */ /* 0x001ea80000300a00 */
[----:B------:R-:W4:Y:S01]  /*38fc0*/  LDL.LU.64 R10, [R1+0x1a78] ;  /* 0x001a7800010a7983 */ /* 0x000f220000300a00 */
[----:B---3--:R-:W-:Y:S03]  /*38fd0*/  HMMA.16816.F32.BF16 R12, R12, R16, R24 ;  /* 0x000000100c0c723c */ /* 0x008fe60000041818 */
[----:B----4-:R-:W-:Y:S04]  /*38fe0*/  STL.64 [R1+0x7638], R10 ;  /* 0x0076380a01007387 */ /* 0x010fe80000100a00 */
[----:B--2---:R0:W-:Y:S04]  /*38ff0*/  STL.64 [R1+0x7630], R8 ;  /* 0x0076300801007387 */ /* 0x0041e80000100a00 */
[----:B0-----:R-:W2:Y:S04]  /*39000*/  LDL.LU.64 R8, [R1+0x1b80] ;  /* 0x001b800001087983 */ /* 0x001ea80000300a00 */
[----:B------:R-:W2:Y:S04]  /*39010*/  LDL.LU.64 R10, [R1+0x1b88] ;  /* 0x001b8800010a7983 */ /* 0x000ea80000300a00 */
[----:B------:R-:W-:Y:S04]  /*39020*/  STL [R1+0x75e8], R6 ;  /* 0x0075e80601007387 */ /* 0x000fe80000100800 */
[----:B------:R0:W-:Y:S04]  /*39030*/  STL.64 [R1+0x75e0], R4 ;  /* 0x0075e00401007387 */ /* 0x0001e80000100a00 */
[----:B0-----:R-:W3:Y:S04]  /*39040*/  LDL.LU.64 R4, [R1+0x1780] ;  /* 0x0017800001047983 */ /* 0x001ee80000300a00 */
[----:B------:R-:W3:Y:S04]  /*39050*/  LDL.LU.64 R6, [R1+0x1788] ;  /* 0x0017880001067983 */ /* 0x000ee80000300a00 */
[----:B------:R-:W-:Y:S04]  /*39060*/  STL.64 [R1+0x75d8], R22 ;  /* 0x0075d81601007387 */ /* 0x000fe80000100a00 */
[----:B------:R-:W4:Y:S04]  /*39070*/  LDL.64 R20, [R1] ;  /* 0x0000000001147983 */ /* 0x000f280000100a00 */
[----:B------:R-:W-:Y:S04]  /*39080*/  STL [R1+0x688c], R29 ;  /* 0x00688c1d01007387 */ /* 0x000fe80000100800 */
[----:B------:R-:W-:Y:S04]  /*39090*/  STL [R1+0x6888], R3 ;  /* 0x0068880301007387 */ /* 0x000fe80000100800 */
[----:B------:R-:W-:Y:S04]  /*390a0*/  STL [R1+0x6884], R2 ;  /* 0x0068840201007387 */ /* 0x000fe80000100800 */
[----:B------:R-:W-:Y:S04]  /*390b0*/  STL [R1+0x6880], R0 ;  /* 0x0068800001007387 */ /* 0x000fe80000100800 */
[----:B------:R-:W2:Y:S04]  /*390c0*/  LDL.LU.64 R24, [R1+0x7650] ;  /* 0x0076500001187983 */ /* 0x000ea80000300a00 */
[----:B------:R-:W2:Y:S04]  /*390d0*/  LDL.LU.64 R18, [R1+0x7648] ;  /* 0x0076480001127983 */ /* 0x000ea80000300a00 */
[----:B------:R-:W2:Y:S04]  /*390e0*/  LDL.LU.64 R16, [R1+0x7640] ;  /* 0x0076400001107983 */ /* 0x000ea80000300a00 */
[----:B------:R0:W-:Y:S04]  /*390f0*/  STL.64 [R1+0x850], R12 ;  /* 0x0008500c01007387 */ /* 0x0001e80000100a00 */
[----:B------:R1:W-:Y:S04]  /*39100*/  STL.64 [R1+0x858], R14 ;  /* 0x0008580e01007387 */ /* 0x0003e80000100a00 */
[----:B0-----:R-:W3:Y:S04]  /*39110*/  LDL.LU.64 R12, [R1+0x1680] ;  /* 0x00168000010c7983 */ /* 0x001ee80000300a00 */
[----:B-1----:R-:W3:Y:S01]  /*39120*/  LDL.LU.64 R14, [R1+0x1688] ;  /* 0x00168800010e7983 */ /* 0x002ee20000300a00 */
[----:B--2---:R-:W-:Y:S03]  /*39130*/  HMMA.16816.F32.BF16 R24, R16, R24, R8 ;  /* 0x000000181018723c */ /* 0x004fe60000041808 */
[----:B------:R-:W2:Y:S04]  /*39140*/  LDL.LU.64 R10, [R1+0x7638] ;  /* 0x00763800010a7983 */ /* 0x000ea80000300a00 */
[----:B------:R-:W2:-:S12]  /*39150*/  LDL.LU.64 R8, [R1+0x7630] ;  /* 0x0076300001087983 */ /* 0x000e980000300a00 */
[----:B------:R0:W-:Y:S04]  /*39160*/  STL.64 [R1+0x7d0], R24 ;  /* 0x0007d01801007387 */ /* 0x0001e80000100a00 */
[----:B------:R2:W-:Y:S04]  /*39170*/  STL.64 [R1+0x7d8], R26 ;  /* 0x0007d81a01007387 */ /* 0x0005e80000100a00 */
[----:B0-----:R-:W2:Y:S02]  /*39180*/  LDL.LU.64 R24, [R1+0x7628] ;  /* 0x0076280001187983 */ /* 0x001ea40000300a00 */
[----:B--2---:R-:W-:Y:S02]  /*39190*/  HMMA.16816.F32.BF16 R24, R16, R24, R8 ;  /* 0x000000181018723c */ /* 0x004fe40000041808 */
[----:B------:R-:W2:Y:S04]  /*391a0*/  LDL.LU.64 R10, [R1+0x7620] ;  /* 0x00762000010a7983 */ /* 0x000ea80000300a00 */
[----:B------:R-:W2:-:S13]  /*391b0*/  LDL.LU.64 R8, [R1+0x7618] ;  /* 0x0076180001087983 */ /* 0x000e9a0000300a00 */
[----:B------:R-:W-:Y:S04]  /*391c0*/  STL.64 [R1+0x7c0], R24 ;  /* 0x0007c01801007387 */ /* 0x000fe80000100a00 */
[----:B------:R0:W-:Y:S04]  /*391d0*/  STL.64 [R1+0x7c8], R26 ;  /* 0x0007c81a01007387 */ /* 0x0001e80000100a00 */
[----:B0-----:R-:W4:Y:S04]  /*391e0*/  LDL.LU.64 R26, [R1+0x7610] ;  /* 0x00761000011a7983 */ /* 0x001f280000300a00 */
[----:B------:R-:W4:Y:S02]  /*391f0*/  LDL.LU.64 R24, [R1+0x7608] ;  /* 0x0076080001187983 */ /* 0x000f240000300a00 */
[----:B----4-:R-:W-:-:S15]  /*39200*/  HMMA.16816.F32.BF16 R24, R16, R20, R24 ;  /* 0x000000141018723c */ /* 0x010fde0000041818 */
[----:B------:R-:W-:-:S04]  /*39210*/  NOP ;  /* 0x0000000000007918 */ /* 0x000fc80000000000 */
[----:B------:R-:W-:Y:S04]  /*39220*/  STL.64 [R1+0x7b0], R24 ;  /* 0x0007b01801007387 */ /* 0x000fe80000100a00 */
[----:B------:R0:W-:Y:S04]  /*39230*/  STL.64 [R1+0x7b8], R26 ;  /* 0x0007b81a01007387 */ /* 0x0001e80000100a00 */
[----:B0-----:R-:W4:Y:S04]  /*39240*/  LDL.LU.64 R26, [R1+0x7600] ;  /* 0x00760000011a7983 */ /* 0x001f280000300a00 */
[----:B------:R-:W2:Y:S01]  /*39250*/  LDL.LU.64 R24, [R1+0x75f8] ;  /* 0x0075f80001187983 */ /* 0x000ea20000300a00 */
[----:B------:R-:W-:-:S02]  /*39260*/  IMAD.MOV.U32 R2, RZ, RZ, R20 ;  /* 0x000000ffff027224 */ /* 0x000fc400078e0014 */
[----:B------:R-:W-:Y:S02]  /*39270*/  IMAD.MOV.U32 R0, RZ, RZ, R21 ;  /* 0x000000ffff007224 */ /* 0x000fe400078e0015 */
[----:B------:R-:W3:Y:S04]  /*39280*/  LDL.LU.64 R20, [R1+0x1470] ;  /* 0x0014700001147983 */ /* 0x000ee80000300a00 */
[----:B------:R-:W3:Y:S01]  /*39290*/  LDL.LU.64 R22, [R1+0x1478] ;  /* 0x0014780001167983 */ /* 0x000ee20000300a00 */
[----:B--2---:R-:W-:-:S15]  /*392a0*/  HMMA.16816.F32.BF16 R8, R16, R24, R8 ;  /* 0x000000181008723c */ /* 0x004fde0000041808 */
[----:B------:R-:W-:-:S04]  /*392b0*/  NOP ;  /* 0x0000000000007918 */ /* 0x000fc80000000000 */
[----:B------:R0:W-:Y:S04]  /*392c0*/  STL.64 [R1+0x7a0], R8 ;  /* 0x0007a00801007387 */ /* 0x0001e80000100a00 */
[----:B------:R-:W-:Y:S04]  /*392d0*/  STL.64 [R1+0x7a8], R10 ;  /* 0x0007a80a01007387 */ /* 0x000fe80000100a00 */
[----:B0-----:R-:W3:Y:S04]  /*392e0*/  LDL.LU.64 R8, [R1+0x75f0] ;  /* 0x0075f00001087983 */ /* 0x001ee80000300a00 */
[----:B----4-:R-:W-:Y:S04]  /*392f0*/  STL.64 [R1+0x7538], R26 ;  /* 0x0075381a01007387 */ /* 0x010fe80000100a00 */
[----:B------:R0:W-:Y:S04]  /*39300*/  STL.64 [R1+0x7530], R24 ;  /* 0x0075301801007387 */ /* 0x0001e80000100a00 */
[----:B0-----:R-:W2:Y:S01]  /*39310*/  LDL.64 R24, [R1+0x30] ;  /* 0x0000300001187983 */ /* 0x001ea20000100a00 */
[----:B---3--:R-:W-:-:S15]  /*39320*/  HMMA.16816.F32.BF16 R4, R16, R8, R4 ;  /* 0x000000081004723c */ /* 0x008fde0000041804 */
[----:B------:R-:W-:-:S04]  /*39330*/  NOP ;  /* 0x0000000000007918 */ /* 0x000fc80000000000 */
[----:B------:R-:W-:Y:S04]  /*39340*/  STL.64 [R1+0x790], R4 ;  /* 0x0007900401007387 */ /* 0x000fe80000100a00 */
[----:B------:R0:W-:Y:S04]  /*39350*/  STL.64 [R1+0x798], R6 ;  /* 0x0007980601007387 */ /* 0x0001e80000100a00 */
[----:B0-----:R-:W3:Y:S04]  /*39360*/  LDL.LU R6, [R1+0x75e8] ;  /* 0x0075e80001067983 */ /* 0x001ee80000300800 */
[----:B------:R-:W4:Y:S04]  /*39370*/  LDL.LU.64 R4, [R1+0x75e0] ;  /* 0x0075e00001047983 */ /* 0x000f280000300a00 */
[----:B------:R0:W-:Y:S04]  /*39380*/  STL.64 [R1+0x75c8], R8 ;  /* 0x0075c80801007387 */ /* 0x0001e80000100a00 */
[----:B0-----:R-:W3:Y:S01]  /*39390*/  LDL.64 R8, [R1+0x140] ;  /* 0x0001400001087983 */ /* 0x001ee20000100a00 */
[C---:B--2---:R-:W-:Y:S08]  /*393a0*/  HMMA.16816.F32.BF16 R20, R16.reuse, R24, R20 ;  /* 0x000000181014723c */ /* 0x044ff00000041814 */
[----:B----4-:R-:W-:Y:S01]  /*393b0*/  HMMA.16816.F32.BF16 R12, R16, R4, R12 ;  /* 0x00000004100c723c */ /* 0x010fe2000004180c */
[----:B---3--:R0:W-:Y:S04]  /*393c0*/  STL.64 [R1+0x75d0], R8 ;  /* 0x0075d00801007387 */ /* 0x0081e80000100a00 */
[----:B0-----:R-:W2:Y:S04]  /*393d0*/  LDL.LU.64 R8, [R1+0x1460] ;  /* 0x0014600001087983 */ /* 0x001ea80000300a00 */
[----:B------:R-:W2:Y:S10]  /*393e0*/  LDL.LU.64 R10, [R1+0x1468] ;  /* 0x00146800010a7983 */ /* 0x000eb40000300a00 */
[----:B------:R-:W-:Y:S04]  /*393f0*/  STL.64 [R1+0x780], R12 ;  /* 0x0007800c01007387 */ /* 0x000fe80000100a00 */
[----:B------:R-:W-:Y:S04]  /*39400*/  STL.64 [R1+0x788], R14 ;  /* 0x0007880e01007387 */ /* 0x000fe80000100a00 */
[----:B------:R-:W0:Y:S04]  /*39410*/  LDSM.16.MT88.4 R12, [R28+UR5+0x180] ;  /* 0x000180051c0c783b */ /* 0x000e280008004200 */
[----:B------:R-:W-:Y:S04]  /*39420*/  STL [R1+0x74f8], R28 ;  /* 0x0074f81c01007387 */ /* 0x000fe80000100800 */
[----:B0-----:R-:W-:Y:S04]  /*39430*/  STL.64 [R1+0x7458], R14 ;  /* 0x0074580e01007387 */ /* 0x001fe80000100a00 */
[----:B------:R0:W-:Y:S04]  /*39440*/  STL.64 [R1+0x7450], R12 ;  /* 0x0074500c01007387 */ /* 0x0001e80000100a00 */
[----:B0-----:R-:W3:Y:S04]  /*39450*/  LDL.64 R12, [R1+0xd0] ;  /* 0x0000d000010c7983 */ /* 0x001ee80000100a00 */
[----:B------:R-:W-:Y:S04]  /*39460*/  STL.64 [R1+0xf40], R20 ;  /* 0x000f401401007387 */ /* 0x000fe80000100a00 */
[----:B------:R0:W-:Y:S04]  /*39470*/  STL.64 [R1+0xf48], R22 ;  /* 0x000f481601007387 */ /* 0x0001e80000100a00 */
[----:B0-----:R-:W4:Y:S04]  /*39480*/  LDL.LU.64 R22, [R1+0x75d8] ;  /* 0x0075d80001167983 */ /* 0x001f280000300a00 */
[----:B------:R-:W2:Y:S04]  /*39490*/  LDL R20, [R1+0x120] ;  /* 0x0001200001147983 */ /* 0x000ea80000100800 */
[----:B------:R-:W2:Y:S01]  /*394a0*/  LDL R21, [R1+0x124] ;  /* 0x0001240001157983 */ /* 0x000ea20000100800 */
[----:B------:R-:W-:-:S02]  /*394b0*/  IMAD.MOV.U32 R14, RZ, RZ, R24 ;  /* 0x000000ffff0e7224 */ /* 0x000fc400078e0018 */
[----:B------:R-:W-:Y:S02]  /*394c0*/  IMAD.MOV.U32 R7, RZ, RZ, R25 ;  /* 0x000000ffff077224 */ /* 0x000fe400078e0019 */
[----:B------:R-:W-:Y:S02]  /*394d0*/  IMAD.MOV.U32 R24, RZ, RZ, R2 ;  /* 0x000000ffff187224 */ /* 0x000fe400078e0002 */
[----:B------:R-:W-:Y:S01]  /*394e0*/  IMAD.MOV.U32 R25, RZ, RZ, R0 ;  /* 0x000000ffff197224 */ /* 0x000fe200078e0000 */
[----:B--2---:R0:W-:Y:S04]  /*394f0*/  STL.64 [R1+0x75c0], R20 ;  /* 0x0075c01401007387 */ /* 0x0041e80000100a00 */
[----:B0-----:R-:W2:Y:S04]  /*39500*/  LDL.64 R20, [R1+0x130] ;  /* 0x0001300001147983 */ /* 0x001ea80000100a00 */
[----:B------:R0:W-:Y:S04]  /*39510*/  STL.64 [R1+0x7550], R24 ;  /* 0x0075501801007387 */ /* 0x0001e80000100a00 */
[----:B0-----:R-:W2:Y:S04]  /*39520*/  LDL.64 R24, [R1+0x150] ;  /* 0x0001500001187983 */ /* 0x001ea80000100a00 */
[----:B------:R-:W-:Y:S04]  /*39530*/  STL [R1+0x7500], R7 ;  /* 0x0075000701007387 */ /* 0x000fe80000100800 */
[----:B------:R-:W-:Y:S01]  /*39540*/  STL [R1+0x74fc], R14 ;  /* 0x0074fc0e01007387 */ /* 0x000fe20000100800 */
[----:B--2---:R-:W-:Y:S01]  /*39550*/  HMMA.16816.F32.BF16 R8, R16, R24, R8 ;  /* 0x000000181008723c */ /* 0x004fe20000041808 */
[----:B------:R-:W-:-:S02]  /*39560*/  IMAD.MOV.U32 R28, RZ, RZ, R24 ;  /* 0x000000ffff1c7224 */ /* 0x000fc400078e0018 */
[----:B------:R-:W-:-:S15]  /*39570*/  IMAD.MOV.U32 R29, RZ, RZ, R25 ;  /* 0x000000ffff1d7224 */ /* 0x000fde00078e0019 */
[----:B------:R-:W-:Y:S01]  /*39580*/  NOP ;  /* 0x0000000000007918 */ /* 0x000fe20000000000 */
[----:B------:R0:W-:Y:S04]  /*39590*/  STL.64 [R1+0xf30], R8 ;  /* 0x000f300801007387 */ /* 0x0001e80000100a00 */
[----:B------:R-:W-:Y:S04]  /*395a0*/  STL.64 [R1+0xf38], R10 ;  /* 0x000f380a01007387 */ /* 0x000fe80000100a00 */
[----:B0-----:R-:W2:Y:S04]  /*395b0*/  LDL.LU.64 R8, [R1+0x75d0] ;  /* 0x0075d00001087983 */ /* 0x001ea80000300a00 */
[----:B------:R-:W2:Y:S04]  /*395c0*/  LDL.64 R24, [R1+0x10] ;  /* 0x0000100001187983 */ /* 0x000ea80000100a00 */
[----:B--2---:R0:W-:Y:S04]  /*395d0*/  STL.64 [R1+0x7558], R24 ;  /* 0x0075581801007387 */ /* 0x0041e80000100a00 */
[----:B0-----:R-:W2:Y:S04]  /*395e0*/  LDL.LU.64 R24, [R1+0x1450] ;  /* 0x0014500001187983 */ /* 0x001ea80000300a00 */
[----:B------:R-:W2:Y:S01]  /*395f0*/  LDL.LU.64 R26, [R1+0x1458] ;  /* 0x00145800011a7983 */ /* 0x000ea20000300a00 */
[----:B------:R-:W-:-:S02]  /*39600*/  IMAD.MOV.U32 R7, RZ, RZ, R8 ;  /* 0x000000ffff077224 */ /* 0x000fc400078e0008 */
[----:B------:R-:W-:Y:S01]  /*39610*/  IMAD.MOV.U32 R14, RZ, RZ, R9 ;  /* 0x000000ffff0e7224 */ /* 0x000fe200078e0009 */
[----:B--2---:R-:W-:-:S15]  /*39620*/  HMMA.16816.F32.BF16 R24, R16, R8, R24 ;  /* 0x000000081018723c */ /* 0x004fde0000041818 */
[----:B------:R-:W-:-:S04]  /*39630*/  NOP ;  /* 0x0000000000007918 */ /* 0x000fc80000000000 */
[----:B------:R0:W-:Y:S04]  /*39640*/  STL.64 [R1+0xf20], R24 ;  /* 0x000f201801007387 */ /* 0x0001e80000100a00 */
[----:B------:R1:W-:Y:S04]  /*39650*/  STL.64 [R1+0xf28], R26 ;  /* 0x000f281a01007387 */ /* 0x0003e80000100a00 */
[----:B------:R-:W2:Y:S04]  /*39660*/  LDL.LU.64 R8, [R1+0x1440] ;  /* 0x0014400001087983 */ /* 0x000ea80000300a00 */
[----:B------:R-:W2:Y:S04]  /*39670*/  LDL.LU.64 R10, [R1+0x1448] ;  /* 0x00144800010a7983 */ /* 0x000ea80000300a00 */
[----:B0-----:R-:W3:Y:S04]  /*39680*/  LDL.LU.64 R24, [R1+0x1410] ;  /* 0x0014100001187983 */ /* 0x001ee80000300a00 */
[----:B-1----:R-:W3:Y:S01]  /*39690*/  LDL.LU.64 R26, [R1+0x1418] ;  /* 0x00141800011a7983 */ /* 0x002ee20000300a00 */
[----:B--2---:R-:W-:Y:S03]  /*396a0*/  HMMA.16816.F32.BF16 R8, R16, R20, R8 ;  /* 0x000000141008723c */ /* 0x004fe60000041808 */
[----:B---3--:R-:W-:Y:S04]  /*396b0*/  STL.64 [R1+0x75b8], R26 ;  /* 0x0075b81a01007387 */ /* 0x008fe80000100a00 */
[----:B------:R0:W-:Y:S04]  /*396c0*/  STL.64 [R1+0x75b0], R24 ;  /* 0x0075b01801007387 */ /* 0x0001e80000100a00 */
[----:B0-----:R-:W2:Y:S04]  /*396d0*/  LDL.LU.64 R24, [R1+0x1430] ;  /* 0x0014300001187983 */ /* 0x001ea80000300a00 */
[----:B------:R-:W2:Y:S04]  /*396e0*/  LDL.LU.64 R26, [R1+0x1438] ;  /* 0x00143800011a7983 */ /* 0x000ea80000300a00 */
[----:B------:R-:W-:Y:S04]  /*396f0*/  STL [R1+0x75a0], R7 ;  /* 0x0075a00701007387 */ /* 0x000fe80000100800 */
[----:B------:R0:W-:Y:S04]  /*39700*/  STL.64 [R1+0x7598], R4 ;  /* 0x0075980401007387 */ /* 0x0001e80000100a00 */
[----:B0-----:R-:W3:Y:S04]  /*39710*/  LDL R4, [R1+0x110] ;  /* 0x0001100001047983 */ /* 0x001ee80000100800 */
[----:B------:R-:W-:Y:S04]  /*39720*/  STL [R1+0x7578], R14 ;  /* 0x0075780e01007387 */ /* 0x000fe80000100800 */
[----:B------:R4:W-:Y:S02]  /*39730*/  STL.64 [R1+0x7570], R12 ;  /* 0x0075700c01007387 */ /* 0x0009e40000100a00 */
[----:B----4-:R-:W-:-:S02]  /*39740*/  IMAD.MOV.U32 R12, RZ, RZ, R22 ;  /* 0x000000ffff0c7224 */ /* 0x010fc400078e0016 */
[----:B------:R-:W-:-:S05]  /*39750*/  IMAD.MOV.U32 R13, RZ, RZ, R6 ;  /* 0x000000ffff0d7224 */ /* 0x000fca00078e0006 */
[----:B------:R0:W-:Y:S04]  /*39760*/  STL.64 [R1+0x7590], R12 ;  /* 0x0075900c01007387 */ /* 0x0001e80000100a00 */
[----:B0-----:R-:W4:Y:S04]  /*39770*/  LDL.64 R12, [R1+0xf0] ;  /* 0x0000f000010c7983 */ /* 0x001f280000100a00 */
[----:B------:R0:W-:Y:S04]  /*39780*/  STL.64 [R1+0xf10], R8 ;  /* 0x000f100801007387 */ /* 0x0001e80000100a00 */
[----:B------:R1:W-:Y:S04]  /*39790*/  STL.64 [R1+0xf18], R10 ;  /* 0x000f180a01007387 */ /* 0x0003e80000100a00 */
[----:B0-----:R-:W2:Y:S01]  /*397a0*/  LDL.LU.64 R8, [R1+0x75c8] ;  /* 0x0075c80001087983 */ /* 0x001ea20000300a00 */
[----:B-1----:R-:W-:-:S02]  /*397b0*/  IMAD.MOV.U32 R11, RZ, RZ, R20 ;  /* 0x000000ffff0b7224 */ /* 0x002fc400078e0014 */
[----:B------:R-:W-:Y:S02]  /*397c0*/  IMAD.MOV.U32 R10, RZ, RZ, R21 ;  /* 0x000000ffff0a7224 */ /* 0x000fe400078e0015 */
[----:B------:R-:W2:Y:S01]  /*397d0*/  LDL.LU.64 R20, [R1+0x75c0] ;  /* 0x0075c00001147983 */ /* 0x000ea20000300a00 */
[----:B------:R-:W-:-:S03]  /*397e0*/  IMAD.MOV.U32 R5, RZ, RZ, R23 ;  /* 0x000000ffff057224 */ /* 0x000fc600078e0017 */
[----:B------:R-:W-:Y:S01]  /*397f0*/  STL.64 [R1+0x7528], R10 ;  /* 0x0075280a01007387 */ /* 0x000fe20000100a00 */
[C---:B--2---:R-:W-:Y:S03]  /*39800*/  HMMA.16816.F32.BF16 R20, R16.reuse, R20, R24 ;  /* 0x000000141014723c */ /* 0x044fe60000041818 */
[----:B------:R0:W-:Y:S04]  /*39810*/  STL.64 [R1+0x7520], R8 ;  /* 0x0075200801007387 */ /* 0x0001e80000100a00 */
[----:B0-----:R-:W3:Y:S04]  /*39820*/  LDL.LU.64 R8, [R1+0x1420] ;  /* 0x0014200001087983 */ /* 0x001ee80000300a00 */
[----:B------:R-:W3:Y:S04]  /*39830*/  LDL.LU.64 R10, [R1+0x1428] ;  /* 0x00142800010a7983 */ /* 0x000ee80000300a00 */
[----:B------:R-:W2:Y:S04]  /*39840*/  LDL.LU.64 R26, [R1+0x75b8] ;  /* 0x0075b800011a7983 */ /* 0x000ea80000300a00 */
[----:B------:R-:W2:Y:S04]  /*39850*/  LDL.LU.64 R24, [R1+0x75b0] ;  /* 0x0075b00001187983 */ /* 0x000ea80000300a00 */
[----:B------:R0:W-:Y:S04]  /*39860*/  STL.64 [R1+0xf00], R20 ;  /* 0x000f001401007387 */ /* 0x0001e80000100a00 */
[----:B------:R-:W-:Y:S04]  /*39870*/  STL.64 [R1+0xf08], R22 ;  /* 0x000f081601007387 */ /* 0x000fe80000100a00 */
[----:B0-----:R-:W2:Y:S01]  /*39880*/  LDL.LU.64 R20, [R1+0x75a8] ;  /* 0x0075a80001147983 */ /* 0x001ea20000300a00 */
[C---:B---3--:R-:W-:Y:S08]  /*39890*/  HMMA.16816.F32.BF16 R8, R16.reuse, R4, R8 ;  /* 0x000000041008723c */ /* 0x048ff00000041808 */
[----:B--2---:R-:W-:Y:S11]  /*398a0*/  HMMA.16816.F32.BF16 R4, R16, R20, R24 ;  /* 0x000000141004723c */ /* 0x004ff60000041818 */
[----:B------:R-:W-:Y:S04]  /*398b0*/  STL.64 [R1+0xef0], R8 ;  /* 0x000ef00801007387 */ /* 0x000fe80000100a00 */
[----:B------:R-:W-:Y:S01]  /*398c0*/  STL.64 [R1+0xef8], R10 ;  /* 0x000ef80a01007387 */ /* 0x000fe20000100a00 */
[----:B------:R-:W-:-:S02]  /*398d0*/  IMAD.MOV.U32 R2, RZ, RZ, R20 ;  /* 0x000000ffff027224 */ /* 0x000fc400078e0014 */
[----:B------:R-:W-:Y:S01]  /*398e0*/  IMAD.MOV.U32 R0, RZ, RZ, R21 ;  /* 0x000000ffff007224 */ /* 0x000fe200078e0015 */
[----:B------:R0:W-:Y:S04]  /*398f0*/  STL.64 [R1+0xee0], R4 ;  /* 0x000ee00401007387 */ /* 0x0001e80000100a00 */
[----:B------:R1:W-:Y:S04]  /*39900*/  STL.64 [R1+0xee8], R6 ;  /* 0x000ee80601007387 */ /* 0x0003e80000100a00 */
[----:B0-----:R-:W4:Y:S04]  /*39910*/  LDL.LU.64 R4, [R1+0x1400] ;  /* 0x0014000001047983 */ /* 0x001f280000300a00 */
[----:B-1----:R-:W4:Y:S04]  /*39920*/  LDL.LU.64 R6, [R1+0x1408] ;  /* 0x0014080001067983 */ /* 0x002f280000300a00 */
[----:B------:R-:W2:Y:S04]  /*39930*/  LDL.LU.64 R20, [R1+0x7e0] ;  /* 0x0007e00001147983 */ /* 0x000ea80000300a00 */
[----:B------:R-:W3:Y:S04]  /*39940*/  LDL.LU.64 R22, [R1+0x7e8] ;  /* 0x0007e80001167983 */ /* 0x000ee80000300a00 */
[----:B---3--:R-:W-:Y:S04]  /*39950*/  STL.64 [R1+0x7588], R22 ;  /* 0x0075881601007387 */ /* 0x008fe80000100a00 */
[----:B--2---:R0:W-:Y:S04]  /*39960*/  STL.64 [R1+0x7580], R20 ;  /* 0x0075801401007387 */ /* 0x0041e80000100a00 */
[----:B0-----:R-:W2:Y:S04]  /*39970*/  LDL.LU.64 R20, [R1+0x13f0] ;  /* 0x0013f00001147983 */ /* 0x001ea80000300a00 */
[----:B------:R-:W2:Y:S04]  /*39980*/  LDL.LU.64 R22, [R1+0x13f8] ;  /* 0x0013f80001167983 */ /* 0x000ea80000300a00 */
[----:B------:R-:W3:Y:S04]  /*39990*/  LDL.LU.64 R24, [R1+0x1b50] ;  /* 0x001b500001187983 */ /* 0x000ee80000300a00 */
[----:B------:R-:W3:Y:S04]  /*399a0*/  LDL.LU.64 R26, [R1+0x1b58] ;  /* 0x001b5800011a7983 */ /* 0x000ee80000300a00 */
[----:B------:R-:W2:Y:S04]  /*399b0*/  LDL.LU.64 R8, [R1+0x1840] ;  /* 0x0018400001087983 */ /* 0x000ea80000300a00 */
[----:B------:R-:W2:Y:S01]  /*399c0*/  LDL.LU.64 R10, [R1+0x1848] ;  /* 0x00184800010a7983 */ /* 0x000ea20000300a00 */
[----:B----4-:R-:W-:Y:S01]  /*399d0*/  HMMA.16816.F32.BF16 R4, R16, R12, R4 ;  /* 0x0000000c1004723c */ /* 0x010fe20000041804 */
[----:B------:R-:W-:-:S02]  /*399e0*/  IMAD.MOV.U32 R3, RZ, RZ, R13 ;  /* 0x000000ffff037224 */ /* 0x000fc400078e000d */
[----:B--2---:R-:W-:Y:S04]  /*399f0*/  STL.64 [R1+0x7548], R10 ;  /* 0x0075480a01007387 */ /* 0x004fe80000100a00 */
[----:B------:R0:W-:Y:S04]  /*39a00*/  STL.64 [R1+0x7540], R8 ;  /* 0x0075400801007387 */ /* 0x0001e80000100a00 */
[----:B0-----:R-:W2:Y:S04]  /*39a10*/  LDL.LU.64 R8, [R1+0x1940] ;  /* 0x0019400001087983 */ /* 0x001ea80000300a00 */
[----:B------:R-:W2:Y:S04]  /*39a20*/  LDL.LU.64 R10, [R1+0x1948] ;  /* 0x00194800010a7983 */ /* 0x000ea80000300a00 */
[----:B------:R-:W-:Y:S04]  /*39a30*/  STL.64 [R1+0xed0], R4 ;  /* 0x000ed00401007387 */ /* 0x000fe80000100a00 */
[----:B------:R0:W-:Y:S04]  /*39a40*/  STL.64 [R1+0xed8], R6 ;  /* 0x000ed80601007387 */ /* 0x0001e80000100a00 */
[----:B0-----:R-:W4:Y:S04]  /*39a50*/  LDL.LU R7, [R1+0x75a0] ;  /* 0x0075a00001077983 */ /* 0x001f280000300800 */
[----:B------:R-:W2:Y:S01]  /*39a60*/  LDL.LU.64 R4, [R1+0x7598] ;  /* 0x0075980001047983 */ /* 0x000ea20000300a00 */
[----:B------:R-:W-:-:S03]  /*39a70*/  IMAD.MOV.U32 R6, RZ, RZ, R12 ;  /* 0x000000ffff067224 */ /* 0x000fc600078e000c */
[----:B------:R-:W2:Y:S02]  /*39a80*/  LDL.LU.64 R12, [R1+0x7590] ;  /* 0x00759000010c7983 */ /* 0x000ea40000300a00 */
[C---:B--2---:R-:W-:Y:S02]  /*39a90*/  HMMA.16816.F32.BF16 R12, R16.reuse, R12, R20 ;  /* 0x0000000c100c723c */ /* 0x044fe40000041814 */
[----:B----4-:R-:W-:Y:S04]  /*39aa0*/  STL.64 [R1+0x7510], R6 ;  /* 0x0075100601007387 */ /* 0x010fe80000100a00 */
[----:B------:R0:W-:Y:S04]  /*39ab0*/  STL.64 [R1+0x7508], R4 ;  /* 0x0075080401007387 */ /* 0x0001e80000100a00 */
[----:B0-----:R-:W3:Y:S04]  /*39ac0*/  LDL R4, [R1+0x20] ;  /* 0x0000200001047983 */ /* 0x001ee80000100800 */
[----:B------:R-:W3:Y:S04]  /*39ad0*/  LDL R5, [R1+0x24] ;  /* 0x0000240001057983 */ /* 0x000ee80000100800 */
[----:B------:R-:W2:Y:S04]  /*39ae0*/  LDL.LU.64 R22, [R1+0x7588] ;  /* 0x0075880001167983 */ /* 0x000ea80000300a00 */
[----:B------:R-:W2:Y:S04]  /*39af0*/  LDL.LU.64 R20, [R1+0x7580] ;  /* 0x0075800001147983 */ /* 0x000ea80000300a00 */
[----:B------:R-:W-:Y:S04]  /*39b00*/  STL.64 [R1+0xec0], R12 ;  /* 0x000ec00c01007387 */ /* 0x000fe80000100a00 */
[----:B------:R0:W-:Y:S04]  /*39b10*/  STL.64 [R1+0xec8], R14 ;  /* 0x000ec80e01007387 */ /* 0x0001e80000100a00 */
[----:B0-----:R-:W4:Y:S04]  /*39b20*/  LDL.LU R14, [R1+0x7578] ;  /* 0x00757800010e7983 */ /* 0x001f280000300800 */
[----:B------:R-:W2:Y:S02]  /*39b30*/  LDL.LU.64 R12, [R1+0x7570] ;  /* 0x00757000010c7983 */ /* 0x000ea40000300a00 */
[----:B--2---:R-:W-:Y:S02]  /*39b40*/  HMMA.16816.F32.BF16 R16, R16, R12, R20 ;  /* 0x0000000c1010723c */ /* 0x004fe40000041814 */
[----:B------:R-:W3:Y:S04]  /*39b50*/  LDL.LU.64 R22, [R1+0x7568] ;  /* 0x0075680001167983 */ /* 0x000ee80000300a00 */
[----:B------:R-:W3:-:S13]  /*39b60*/  LDL.LU.64 R20, [R1+0x7560] ;  /* 0x0075600001147983 */ /* 0x000eda0000300a00 */
[----:B------:R0:W-:Y:S04]  /*39b70*/  STL.64 [R1+0x770], R16 ;  /* 0x0007701001007387 */ /* 0x0001e80000100a00 */
[----:B------:R1:W-:Y:S04]  /*39b80*/  STL.64 [R1+0x778], R18 ;  /* 0x0007781201007387 */ /* 0x0003e80000100a00 */
[----:B0-----:R-:W2:Y:S04]  /*39b90*/  LDL.LU.64 R16, [R1+0x1a40] ;  /* 0x001a400001107983 */ /* 0x001ea80000300a00 */
[----:B-1----:R-:W2:Y:S04]  /*39ba0*/  LDL.LU.64 R18, [R1+0x1a48] ;  /* 0x001a480001127983 */ /* 0x002ea80000300a00 */
[----:B------:R-:W-:Y:S01]  /*39bb0*/  STL.64 [R1+0x7468], R12 ;  /* 0x0074680c01007387 */ /* 0x000fe20000100a00 */
[----:B---3--:R-:W-:Y:S03]  /*39bc0*/  HMMA.16816.F32.BF16 R4, R20, R4, R24 ;  /* 0x000000041404723c */ /* 0x008fe60000041818 */
[----:B------:R-:W2:-:S15]  /*39bd0*/  LDL.LU.64 R24, [R1+0x7558] ;  /* 0x0075580001187983 */ /* 0x000e9e0000300a00 */
[----:B------:R-:W-:Y:S01]  /*39be0*/  NOP ;  /* 0x0000000000007918 */ /* 0x000fe20000000000 */
[----:B------:R0:W-:Y:S04]  /*39bf0*/  STL.64 [R1+0x6f0], R4 ;  /* 0x0006f00401007387 */ /* 0x0001e80000100a00 */
[----:B------:R1:W-:Y:S04]  /*39c00*/  STL.64 [R1+0x6f8], R6 ;  /* 0x0006f80601007387 */ /* 0x0003e80000100a00 */
[----:B0-----:R-:W3:Y:S04]  /*39c10*/  LDL.LU.64 R4, [R1+0x1740] ;  /* 0x0017400001047983 */ /* 0x001ee80000300a00 */
[----:B-1----:R-:W3:Y:S01]  /*39c20*/  LDL.LU.64 R6, [R1+0x1748] ;  /* 0x0017480001067983 */ /* 0x002ee20000300a00 */
[----:B--2---:R-:W-:Y:S01]  /*39c30*/  HMMA.16816.F32.BF16 R16, R20, R24, R16 ;  /* 0x000000181410723c */ /* 0x004fe20000041810 */
[----:B------:R-:W-:-:S15]  /*39c40*/  IMAD.MOV.U32 R15, RZ, RZ, R25 ;  /* 0x000000ffff0f7224 */ /* 0x000fde00078e0019 */
[----:B------:R-:W-:-:S03]  /*39c50*/  NOP ;  /* 0x0000000000007918 */ /* 0x000fc60000000000 */
[----:B------:R0:W-:Y:S04]  /*39c60*/  STL.64 [R1+0x6e0], R16 ;  /* 0x0006e01001007387 */ /* 0x0001e80000100a00 */
[----:B------:R-:W-:Y:S01]  /*39c70*/  STL.64 [R1+0x6e8], R18 ;  /* 0x0006e81201007387 */ /* 0x000fe20000100a00 */
[----:B0-----:R-:W-:-:S03]  /*39c80*/  IMAD.MOV.U32 R16, RZ, RZ, R24 ;  /* 0x000000ffff107224 */ /* 0x001fc600078e0018 */
[----:B------:R-:W2:Y:S02]  /*39c90*/  LDL.LU.64 R24, [R1+0x7550] ;  /* 0x0075500001187983 */ /* 0x000ea40000300a00 */
[----:B--2---:R-:W-:Y:S02]  /*39ca0*/  HMMA.16816.F32.BF16 R24, R20, R24, R8 ;  /* 0x000000181418723c */ /* 0x004fe40000041808 */
[----:B------:R-:W2:Y:S04]  /*39cb0*/  LDL.LU.64 R10, [R1+0x7548] ;  /* 0x00754800010a7983 */ /* 0x000ea80000300a00 */
[----:B------:R-:W2:-:S13]  /*39cc0*/  LDL.LU.64 R8, [R1+0x7540] ;  /* 0x0075400001087983 */ /* 0x000e9a0000300a00 */
[----:B------:R-:W-:Y:S04]  /*39cd0*/  STL.64 [R1+0x6d0], R24 ;  /* 0x0006d01801007387 */ /* 0x000fe80000100a00 */
[----:B------:R0:W-:Y:S04]  /*39ce0*/  STL.64 [R1+0x6d8], R26 ;  /* 0x0006d81a01007387 */ /* 0x0001e80000100a00 */
[----:B0-----:R-:W2:Y:S04]  /*39cf0*/  LDL.LU.64 R26, [R1+0x7538] ;  /* 0x00753800011a7983 */ /* 0x001ea80000300a00 */
[----:B------:R-:W2:Y:S02]  /*39d00*/  LDL.LU.64 R24, [R1+0x7530] ;  /* 0x0075300001187983 */ /* 0x000ea40000300a00 */
[----:B--2---:R-:W-:-:S15]  /*39d10*/  HMMA.16816.F32.BF16 R8, R20, R24, R8 ;  /* 0x000000181408723c */ /* 0x004fde0000041808 */
[----:B------:R-:W-:-:S04]  /*39d20*/  NOP ;  /* 0x0000000000007918 */ /* 0x000fc80000000000 */
[----:B------:R-:W-:Y:S04]  /*39d30*/  STL.64 [R1+0x6c0], R8 ;  /* 0x0006c00801007387 */ /* 0x000fe80000100a00 */
[----:B------:R0:W-:Y:S04]  /*39d40*/  STL.64 [R1+0x6c8], R10 ;  /* 0x0006c80a01007387 */ /* 0x0001e80000100a00 */
[----:B0-----:R-:W2:Y:S04]  /*39d50*/  LDL.LU.64 R10, [R1+0x7528] ;  /* 0x00752800010a7983 */ /* 0x001ea80000300a00 */
[----:B------:R-:W3:Y:S04]  /*39d60*/  LDL.LU.64 R8, [R1+0x7520] ;  /* 0x0075200001087983 */ /* 0x000ee80000300a00 */
[----:B------:R-:W2:Y:S04]  /*39d70*/  LDL.64 R12, [R1+0x110] ;  /* 0x00011000010c7983 */ /* 0x000ea80000100a00 */
[----:B--2---:R0:W-:Y:S04]  /*39d80*/  STL.64 [R1+0x7488], R12 ;  /* 0x0074880c01007387 */ /* 0x0041e80000100a00 */
[----:B0-----:R-:W2:Y:S01]  /*39d90*/  LDL.64 R12, [R1+0x120] ;  /* 0x00012000010c7983 */ /* 0x001ea20000100a00 */
[----:B---3--:R-:W-:Y:S03]  /*39da0*/  HMMA.16816.F32.BF16 R4, R20, R8, R4 ;  /* 0x000000081404723c */ /* 0x008fe60000041804 */
[----:B--2---:R0:W-:Y:S02]  /*39db0*/  STL.64 [R1+0x7498], R12 ;  /* 0x0074980c01007387 */ /* 0x0041e40000100a00 */
[----:B0-----:R-:W-:-:S02]  /*39dc0*/  IMAD.MOV.U32 R12, RZ, RZ, R11 ;  /* 0x000000ffff0c7224 */ /* 0x001fc400078e000b */
[----:B------:R-:W-:Y:S01]  /*39dd0*/  IMAD.MOV.U32 R13, RZ, RZ, R10 ;  /* 0x000000ffff0d7224 */ /* 0x000fe200078e000a */
[----:B------:R-:W2:Y:S04]  /*39de0*/  LDL.LU R11, [R1+0x751c] ;  /* 0x00751c00010b7983 */ /* 0x000ea80000300800 */
[----:B------:R-:W2:Y:S04]  /*39df0*/  LDL.LU R10, [R1+0x7518] ;  /* 0x00751800010a7983 */ /* 0x000ea80000300800 */
[----:B------:R-:W-:Y:S04]  /*39e00*/  STL.64 [R1+0x74b0], R12 ;  /* 0x0074b00c01007387 */ /* 0x000fe80000100a00 */
[----:B------:R-:W-:Y:S04]  /*39e10*/  STL.64 [R1+0x7418], R26 ;  /* 0x0074181a01007387 */ /* 0x000fe80000100a00 */
[----:B------:R0:W-:Y:S04]  /*39e20*/  STL.64 [R1+0x7410], R24 ;  /* 0x0074101801007387 */ /* 0x0001e80000100a00 */
[----:B0-----:R-:W3:Y:S04]  /*39e30*/  LDL.LU.64 R24, [R1+0x1650] ;  /* 0x0016500001187983 */ /* 0x001ee80000300a00 */
[----:B------:R-:W3:Y:S04]  /*39e40*/  LDL.LU.64 R26, [R1+0x1658] ;  /* 0x00165800011a7983 */ /* 0x000ee80000300a00 */
[----:B------:R-:W-:Y:S04]  /*39e50*/  STL.64 [R1+0x6b0], R4 ;  /* 0x0006b00401007387 */ /* 0x000fe80000100a00 */
[----:B------:R0:W-:Y:S04]  /*39e60*/  STL.64 [R1+0x6b8], R6 ;  /* 0x0006b80601007387 */ /* 0x0001e80000100a00 */
[----:B0-----:R-:W2:Y:S04]  /*39e70*/  LDL.LU.64 R6, [R1+0x7510] ;  /* 0x0075100001067983 */ /* 0x001ea80000300a00 */
[----:B------:R-:W3:Y:S01]  /*39e80*/  LDL.LU.64 R4, [R1+0x7508] ;  /* 0x0075080001047983 */ /* 0x000ee20000300a00 */
[----:B----4-:R-:W-:-:S02]  /*39e90*/  IMAD.MOV.U32 R13, RZ, RZ, R14 ;  /* 0x000000ffff0d7224 */ /* 0x010fc400078e000e */
[----:B--2---:R-:W-:Y:S02]  /*39ea0*/  IMAD.MOV.U32 R12, RZ, RZ, R7 ;  /* 0x000000ffff0c7224 */ /* 0x004fe400078e0007 */
[----:B------:R-:W2:Y:S04]  /*39eb0*/  LDL.LU R7, [R1+0x7500] ;  /* 0x0075000001077983 */ /* 0x000ea80000300800 */
[----:B------:R-:W4:Y:S04]  /*39ec0*/  LDL.LU R14, [R1+0x74fc] ;  /* 0x0074fc00010e7983 */ /* 0x000f280000300800 */
[----:B------:R-:W-:Y:S04]  /*39ed0*/  STL.64 [R1+0x74c8], R12 ;  /* 0x0074c80c01007387 */ /* 0x000fe80000100a00 */
[----:B------:R-:W-:Y:S04]  /*39ee0*/  STL.64 [R1+0x7408], R10 ;  /* 0x0074080a01007387 */ /* 0x000fe80000100a00 */
[----:B------:R3:W-:Y:S02]  /*39ef0*/  STL.64 [R1+0x7400], R8 ;  /* 0x0074000801007387 */ /* 0x0007e40000100a00 */
[----:B---3--:R-:W-:Y:S01]  /*39f00*/  HMMA.16816.F32.BF16 R8, R20, R4, R24 ;  /* 0x000000041408723c */ /* 0x008fe20000041818 */
[----:B------:R-:W-:-:S02]  /*39f10*/  IMAD.MOV.U32 R12, RZ, RZ, R28 ;  /* 0x000000ffff0c7224 */ /* 0x000fc400078e001c */
[----:B------:R-:W-:Y:S01]  /*39f20*/  IMAD.MOV.U32 R13, RZ, RZ, R29 ;  /* 0x000000ffff0d7224 */ /* 0x000fe200078e001d */
[----:B------:R-:W3:-:S15]  /*39f30*/  LDL.LU R28, [R1+0x74f8] ;  /* 0x0074f800011c7983 */ /* 0x000ede0000300800 */
[----:B------:R-:W-:Y:S04]  /*39f40*/  STL.64 [R1+0x6a0], R8 ;  /* 0x0006a00801007387 */ /* 0x000fe80000100a00 */
[----:B------:R-:W-:Y:S04]  /*39f50*/  STL.64 [R1+0x6a8], R10 ;  /* 0x0006a80a01007387 */ /* 0x000fe80000100a00 */
[----:B------:R-:W-:Y:S04]  /*39f60*/  STL.64 [R1+0x74e0], R12 ;  /* 0x0074e00c01007387 */ /* 0x000fe80000100a00 */
[----:B------:R0:W-:Y:S04]  /*39f70*/  STL.64 [R1+0x7470], R4 ;  /* 0x0074700401007387 */ /* 0x0001e80000100a00 */
[----:B------:R-:W3:Y:S01]  /*39f80*/  LDL.64 R24, [R1] ;  /* 0x0000000001187983 */ /* 0x000ee20000100a00 */
[----:B0-----:R-:W-:-:S02]  /*39f90*/  IMAD.MOV.U32 R4, RZ, RZ, R6 ;  /* 0x000000ffff047224 */ /* 0x001fc400078e0006 */
[----:B------:R-:W-:Y:S02]  /*39fa0*/  IMAD.MOV.U32 R5, RZ, RZ, R3 ;  /* 0x000000ffff057224 */ /* 0x000fe400078e0003 */
[----:B--2---:R-:W-:Y:S01]  /*39fb0*/  IMAD.MOV.U32 R13, RZ, RZ, R7 ;  /* 0x000000ffff0d7224 */ /* 0x004fe200078e0007 */
[----:B---3--:R-:W-:Y:S04]  /*39fc0*/  STL.64 [R1+0x7420], R24 ;  /* 0x0074201801007387 */ /* 0x008fe80000100a00 */
[----:B------:R0:W-:Y:S04]  /*39fd0*/  STL.64 [R1+0x7490], R4 ;  /* 0x0074900401007387 */ /* 0x0001e80000100a00 */
[----:B0-----:R-:W2:Y:S04]  /*39fe0*/  LDL.LU.64 R4, [R1+0x1310] ;  /* 0x0013100001047983 */ /* 0x001ea80000300a00 */
[----:B------:R-:W3:Y:S04]  /*39ff0*/  LDL.LU.64 R6, [R1+0x1318] ;  /* 0x0013180001067983 */ /* 0x000ee80000300a00 */
[----:B---3--:R-:W-:Y:S04]  /*3a000*/  STL.64 [R1+0x74a8], R6 ;  /* 0x0074a80601007387 */ /* 0x008fe80000100a00 */
[----:B--2---:R0:W-:Y:S04]  /*3a010*/  STL.64 [R1+0x74a0], R4 ;  /* 0x0074a00401007387 */ /* 0x0041e80000100a00 */
        /* <DEDUP_REMOVED lines=9> */
[----:B------:R-:W3:Y:S01]  /*3a0b0*/  LDL.LU.64 R6, [R1+0x1348] ;  /* 0x0013480001067983 */ /* 0x000ee20000300a00 */
[----:B------:R-:W-:-:S02]  /*3a0c0*/  IMAD.MOV.U32 R24, RZ, RZ, R16 ;  /* 0x000000ffff187224 */ /* 0x000fc400078e0010 */
[----:B------:R-:W-:Y:S01]  /*3a0d0*/  IMAD.MOV.U32 R25, RZ, RZ, R15 ;  /* 0x000000ffff197224 */ /* 0x000fe200078e000f */
[----:B------:R-:W0:Y:S01]  /*3a0e0*/  LDSM.16.MT88.4 R16, [R28+UR5+0x200] ;  /* 0x000200051c10783b */ /* 0x000e220008004200 */
[----:B----4-:R-:W-:-:S03]  /*3a0f0*/  IMAD.MOV.U32 R12, RZ, RZ, R14 ;  /* 0x000000ffff0c7224 */ /* 0x010fc600078e000e */
[----:B---3--:R-:W-:Y:S04]  /*3a100*/  STL.64 [R1+0x74f0], R6 ;  /* 0x0074f00601007387 */ /* 0x008fe80000100a00 */
[----:B--2---:R1:W-:Y:S04]  /*3a110*/  STL.64 [R1+0x74e8], R4 ;  /* 0x0074e80401007387 */ /* 0x0043e80000100a00 */
[----:B-1----:R-:W2:Y:S04]  /*3a120*/  LDL.LU.64 R4, [R1+0x1350] ;  /* 0x0013500001047983 */ /* 0x002ea80000300a00 */
[----:B------:R-:W2:Y:S04]  /*3a130*/  LDL.LU.64 R6, [R1+0x1358] ;  /* 0x0013580001067983 */ /* 0x000ea80000300a00 */
[----:B------:R-:W3:Y:S04]  /*3a140*/  LDL.LU.64 R8, [R1+0x12f0] ;  /* 0x0012f00001087983 */ /* 0x000ee80000300a00 */
[----:B------:R-:W3:Y:S04]  /*3a150*/  LDL.LU.64 R10, [R1+0x12f8] ;  /* 0x0012f800010a7983 */ /* 0x000ee80000300a00 */
[----:B------:R1:W-:Y:S04]  /*3a160*/  STL.64 [R1+0x7438], R24 ;  /* 0x0074381801007387 */ /* 0x0003e80000100a00 */
[----:B-1----:R-:W4:Y:S01]  /*3a170*/  LDL.64 R24, [R1+0x20] ;  /* 0x0000200001187983 */ /* 0x002f220000100a00 */
[C---:B--2---:R-:W-:Y:S03]  /*3a180*/  HMMA.16816.F32.BF16 R12, R20.reuse, R12, R4 ;  /* 0x0000000c140c723c */ /* 0x044fe60000041804 */
[----:B----4-:R1:W-:Y:S04]  /*3a190*/  STL.64 [R1+0x7460], R24 ;  /* 0x0074601801007387 */ /* 0x0103e80000100a00 */
[----:B-1----:R-:W2:Y:S04]  /*3a1a0*/  LDL.LU.64 R24, [R1+0x1300] ;  /* 0x0013000001187983 */ /* 0x002ea80000300a00 */
[----:B------:R-:W2:Y:S04]  /*3a1b0*/  LDL.LU.64 R26, [R1+0x1308] ;  /* 0x00130800011a7983 */ /* 0x000ea80000300a00 */
[----:B------:R-:W-:Y:S04]  /*3a1c0*/  STL [R1+0x73f0], R28 ;  /* 0x0073f01c01007387 */ /* 0x000fe80000100800 */
[----:B0-----:R-:W-:Y:S04]  /*3a1d0*/  STL.64 [R1+0x7360], R18 ;  /* 0x0073601201007387 */ /* 0x001fe80000100a00 */
[----:B------:R-:W-:Y:S04]  /*3a1e0*/  STL.64 [R1+0x7358], R16 ;  /* 0x0073581001007387 */ /* 0x000fe80000100a00 */
        /* <DEDUP_REMOVED lines=21> */
[----:B------:R-:W-:Y:S04]  /*3a340*/  STL.64 [R1+0xdf8], R14 ;  /* 0x000df80e01007387 */ /* 0x000fe80000100a00 */
[----:B0-----:R-:W4:Y:S02]  /*3a350*/  LDL.LU.64 R12, [R1+0x7498] ;  /* 0x00749800010c7983 */ /* 0x001f240000300a00 */
[----:B----4-:R-:W-:Y:S01]  /*3a360*/  HMMA.16816.F32.BF16 R4, R20, R12, R4 ;  /* 0x0000000c1404723c */ /* 0x010fe20000041804 */
[----:B------:R-:W-:-:S02]  /*3a370*/  IMAD.MOV.U32 R19, RZ, RZ, R12 ;  /* 0x000000ffff137224 */ /* 0x000fc400078e000c */
[----:B------:R-:W-:-:S15]  /*3a380*/  IMAD.MOV.U32 R18, RZ, RZ, R13 ;  /* 0x000000ffff127224 */ /* 0x000fde00078e000d */
[----:B------:R-:W-:Y:S01]  /*3a390*/  NOP ;  /* 0x0000000000007918 */ /* 0x000fe20000000000 */
[----:B------:R0:W-:Y:S04]  /*3a3a0*/  STL.64 [R1+0xde0], R4 ;  /* 0x000de00401007387 */ /* 0x0001e80000100a00 */
[----:B------:R-:W-:Y:S04]  /*3a3b0*/  STL.64 [R1+0xde8], R6 ;  /* 0x000de80601007387 */ /* 0x000fe80000100a00 */
[----:B0-----:R-:W4:Y:S04]  /*3a3c0*/  LDL.LU.64 R4, [R1+0x7490] ;  /* 0x0074900001047983 */ /* 0x001f280000300a00 */
[----:B------:R-:W2:Y:S01]  /*3a3d0*/  LDL.LU.64 R12, [R1+0x7488] ;  /* 0x00748800010c7983 */ /* 0x000ea20000300a00 */
[----:B------:R-:W-:-:S02]  /*3a3e0*/  IMAD.MOV.U32 R16, RZ, RZ, R2 ;  /* 0x000000ffff107224 */ /* 0x000fc400078e0002 */
[----:B------:R-:W-:Y:S01]  /*3a3f0*/  IMAD.MOV.U32 R17, RZ, RZ, R0 ;  /* 0x000000ffff117224 */ /* 0x000fe200078e0000 */
[----:B--2---:R-:W-:Y:S01]  /*3a400*/  HMMA.16816.F32.BF16 R24, R20, R12, R24 ;  /* 0x0000000c1418723c */ /* 0x004fe20000041818 */
[----:B------:R-:W-:-:S15]  /*3a410*/  IMAD.MOV.U32 R28, RZ, RZ, R13 ;  /* 0x000000ffff1c7224 */ /* 0x000fde00078e000d */
[----:B------:R-:W-:-:S03]  /*3a420*/  NOP ;  /* 0x0000000000007918 */ /* 0x000fc60000000000 */
[----:B------:R-:W-:Y:S04]  /*3a430*/  STL.64 [R1+0xdd0], R24 ;  /* 0x000dd01801007387 */ /* 0x000fe80000100a00 */
[----:B------:R-:W-:Y:S04]  /*3a440*/  STL.64 [R1+0xdd8], R26 ;  /* 0x000dd81a01007387 */ /* 0x000fe80000100a00 */
[----:B------:R-:W2:Y:S04]  /*3a450*/  LDL.LU.64 R12, [R1+0xf90] ;  /* 0x000f9000010c7983 */ /* 0x000ea80000300a00 */
[----:B------:R-:W2:Y:S01]  /*3a460*/  LDL.LU.64 R14, [R1+0xf98] ;  /* 0x000f9800010e7983 */ /* 0x000ea20000300a00 */
[----:B---3--:R-:W-:-:S15]  /*3a470*/  HMMA.16816.F32.BF16 R8, R20, R16, R8 ;  /* 0x000000101408723c */ /* 0x008fde0000041808 */
[----:B------:R-:W-:-:S04]  /*3a480*/  NOP ;  /* 0x0000000000007918 */ /* 0x000fc80000000000 */
[----:B------:R-:W-:Y:S04]  /*3a490*/  STL.64 [R1+0xdc0], R8 ;  /* 0x000dc00801007387 */ /* 0x000fe80000100a00 */
[----:B------:R-:W-:Y:S04]  /*3a4a0*/  STL.64 [R1+0xdc8], R10 ;  /* 0x000dc80a01007387 */ /* 0x000fe80000100a00 */
[----:B--2---:R-:W-:Y:S04]  /*3a4b0*/  STL.64 [R1+0x7480], R14 ;  /* 0x0074800e01007387 */ /* 0x004fe80000100a00 */
[----:B------:R0:W-:Y:S04]  /*3a4c0*/  STL.64 [R1+0x7478], R12 ;  /* 0x0074780c01007387 */ /* 0x0001e80000100a00 */
[----:B0-----:R-:W4:Y:S04]  /*3a4d0*/  LDL.LU.64 R12, [R1+0xfa0] ;  /* 0x000fa000010c7983 */ /* 0x001f280000300a00 */
[----:B------:R-:W4:Y:S04]  /*3a4e0*/  LDL.LU.64 R14, [R1+0xfa8] ;  /* 0x000fa800010e7983 */ /* 0x000f280000300a00 */
[----:B------:R-:W2:Y:S04]  /*3a4f0*/  LDL.LU.64 R24, [R1+0x700] ;  /* 0x0007000001187983 */ /* 0x000ea80000300a00 */
[----:B------:R-:W2:Y:S04]  /*3a500*/  LDL.LU.64 R26, [R1+0x708] ;  /* 0x00070800011a7983 */ /* 0x000ea80000300a00 */
[----:B------:R-:W3:Y:S04]  /*3a510*/  LDL.LU.64 R8, [R1+0x1830] ;  /* 0x0018300001087983 */ /* 0x000ee80000300a00 */
[----:B------:R-:W2:Y:S04]  /*3a520*/  LDL.LU.64 R10, [R1+0x1838] ;  /* 0x00183800010a7983 */ /* 0x000ea80000300a00 */
[----:B--2---:R-:W-:Y:S04]  /*3a530*/  STL.64 [R1+0x7430], R10 ;  /* 0x0074300a01007387 */ /* 0x004fe80000100a00 */
[----:B---3--:R0:W-:Y:S04]  /*3a540*/  STL.64 [R1+0x7428], R8 ;  /* 0x0074280801007387 */ /* 0x0081e80000100a00 */
[----:B0-----:R-:W2:Y:S04]  /*3a550*/  LDL.LU.64 R8, [R1+0x1a30] ;  /* 0x001a300001087983 */ /* 0x001ea80000300a00 */
[----:B------:R-:W3:Y:S01]  /*3a560*/  LDL.LU.64 R10, [R1+0x1a38] ;  /* 0x001a3800010a7983 */ /* 0x000ee20000300a00 */
[C---:B----4-:R-:W-:Y:S03]  /*3a570*/  HMMA.16816.F32.BF16 R4, R20.reuse, R4, R12 ;  /* 0x000000041404723c */ /* 0x050fe6000004180c */
[----:B---3--:R-:W-:Y:S04]  /*3a580*/  STL.64 [R1+0x7448], R10 ;  /* 0x0074480a01007387 */ /* 0x008fe80000100a00 */
[----:B--2---:R0:W-:Y:S04]  /*3a590*/  STL.64 [R1+0x7440], R8 ;  /* 0x0074400801007387 */ /* 0x0041e80000100a00 */
[----:B0-----:R-:W2:Y:S04]  /*3a5a0*/  LDL.LU.64 R8, [R1+0x1b30] ;  /* 0x001b300001087983 */ /* 0x001ea80000300a00 */
[----:B------:R-:W2:Y:S04]  /*3a5b0*/  LDL.LU.64 R10, [R1+0x1b38] ;  /* 0x001b3800010a7983 */ /* 0x000ea80000300a00 */
[----:B------:R0:W-:Y:S04]  /*3a5c0*/  STL.64 [R1+0x7380], R16 ;  /* 0x0073801001007387 */ /* 0x0001e80000100a00 */
[----:B------:R-:W-:Y:S04]  /*3a5d0*/  STL.64 [R1+0x73f8], R18 ;  /* 0x0073f81201007387 */ /* 0x000fe80000100a00 */
[----:B0-----:R-:W3:Y:S04]  /*3a5e0*/  LDL.64 R16, [R1+0xe0] ;  /* 0x0000e00001107983 */ /* 0x001ee80000100a00 */
[----:B------:R-:W3:Y:S04]  /*3a5f0*/  LDL.LU.64 R14, [R1+0x7480] ;  /* 0x00748000010e7983 */ /* 0x000ee80000300a00 */
[----:B------:R-:W3:Y:S04]  /*3a600*/  LDL.LU.64 R12, [R1+0x7478] ;  /* 0x00747800010c7983 */ /* 0x000ee80000300a00 */
[----:B------:R0:W-:Y:S04]  /*3a610*/  STL.64 [R1+0xdb0], R4 ;  /* 0x000db00401007387 */ /* 0x0001e80000100a00 */
[----:B------:R-:W-:Y:S04]  /*3a620*/  STL.64 [R1+0xdb8], R6 ;  /* 0x000db80601007387 */ /* 0x000fe80000100a00 */
[----:B0-----:R-:W4:Y:S01]  /*3a630*/  LDL.LU.64 R4, [R1+0x7470] ;  /* 0x0074700001047983 */ /* 0x001f220000300a00 */
[----:B---3--:R-:W-:-:S15]  /*3a640*/  HMMA.16816.F32.BF16 R12, R20, R16, R12 ;  /* 0x00000010140c723c */ /* 0x008fde000004180c */
[----:B------:R-:W-:-:S04]  /*3a650*/  NOP ;  /* 0x0000000000007918 */ /* 0x000fc80000000000 */
[----:B------:R0:W-:Y:S04]  /*3a660*/  STL.64 [R1+0xda0], R12 ;  /* 0x000da00c01007387 */ /* 0x0001e80000100a00 */
[----:B------:R1:W-:Y:S04]  /*3a670*/  STL.64 [R1+0xda8], R14 ;  /* 0x000da80e01007387 */ /* 0x0003e80000100a00 */
[----:B0-----:R-:W3:Y:S01]  /*3a680*/  LDL.LU.64 R12, [R1+0x7468] ;  /* 0x00746800010c7983 */ /* 0x001ee20000300a00 */
[----:B------:R-:W-:Y:S02]  /*3a690*/  IMAD.MOV.U32 R6, RZ, RZ, R16 ;  /* 0x000000ffff067224 */ /* 0x000fe400078e0010 */
[----:B------:R-:W-:-:S02]  /*3a6a0*/  IMAD.MOV.U32 R3, RZ, RZ, R17 ;  /* 0x000000ffff037224 */ /* 0x000fc400078e0011 */
[----:B------:R-:W2:Y:S04]  /*3a6b0*/  LDL.LU.64 R16, [R1+0x1730] ;  /* 0x0017300001107983 */ /* 0x000ea80000300a00 */
[----:B------:R-:W2:Y:S01]  /*3a6c0*/  LDL.LU.64 R18, [R1+0x1738] ;  /* 0x0017380001127983 */ /* 0x000ea20000300a00 */
[----:B---3--:R-:W-:Y:S03]  /*3a6d0*/  HMMA.16816.F32.BF16 R20, R20, R12, R24 ;  /* 0x0000000c1414723c */ /* 0x008fe60000041818 */
[----:B------:R-:W2:Y:S01]  /*3a6e0*/  LDL.LU.64 R24, [R1+0x7460] ;  /* 0x0074600001187983 */ /* 0x000ea20000300a00 */
[----:B------:R-:W-:Y:S02]  /*3a6f0*/  IMAD.MOV.U32 R29, RZ, RZ, R12 ;  /* 0x000000ffff1d7224 */ /* 0x000fe400078e000c */
[----:B------:R-:W-:-:S13]  /*3a700*/  IMAD.MOV.U32 R7, RZ, RZ, R13 ;  /* 0x000000ffff077224 */ /* 0x000fda00078e000d */
[----:B------:R0:W-:Y:S04]  /*3a710*/  STL.64 [R1+0x690], R20 ;  /* 0x0006901401007387 */ /* 0x0001e80000100a00 */
[----:B------:R3:W-:Y:S04]  /*3a720*/  STL.64 [R1+0x698], R22 ;  /* 0x0006981601007387 */ /* 0x0007e80000100a00 */
[----:B-1----:R-:W2:Y:S04]  /*3a730*/  LDL.LU.64 R14, [R1+0x7458] ;  /* 0x00745800010e7983 */ /* 0x002ea80000300a00 */
[----:B------:R-:W2:Y:S04]  /*3a740*/  LDL.LU.64 R12, [R1+0x7450] ;  /* 0x00745000010c7983 */ /* 0x000ea80000300a00 */
[----:B0-----:R-:W4:Y:S04]  /*3a750*/  LDL.LU.64 R20, [R1+0x1930] ;  /* 0x0019300001147983 */ /* 0x001f280000300a00 */
[----:B---3--:R-:W4:Y:S01]  /*3a760*/  LDL.LU.64 R22, [R1+0x1938] ;  /* 0x0019380001167983 */ /* 0x008f220000300a00 */
[----:B--2---:R-:W-:Y:S01]  /*3a770*/  HMMA.16816.F32.BF16 R8, R12, R24, R8 ;  /* 0x000000180c08723c */ /* 0x004fe20000041808 */
[----:B------:R-:W-:-:S02]  /*3a780*/  IMAD.MOV.U32 R2, RZ, RZ, R24 ;  /* 0x000000ffff027224 */ /* 0x000fc400078e0018 */
[----:B------:R-:W-:-:S15]  /*3a790*/  IMAD.MOV.U32 R0, RZ, RZ, R25 ;  /* 0x000000ffff007224 */ /* 0x000fde00078e0019 */
[----:B------:R-:W-:Y:S01]  /*3a7a0*/  NOP ;  /* 0x0000000000007918 */ /* 0x000fe20000000000 */
[----:B------:R-:W-:Y:S04]  /*3a7b0*/  STL.64 [R1+0x600], R8 ;  /* 0x0006000801007387 */ /* 0x000fe80000100a00 */
[----:B------:R0:W-:Y:S04]  /*3a7c0*/  STL.64 [R1+0x608], R10 ;  /* 0x0006080a01007387 */ /* 0x0001e80000100a00 */
[----:B0-----:R-:W2:Y:S04]  /*3a7d0*/  LDL.LU.64 R10, [R1+0x7448] ;  /* 0x00744800010a7983 */ /* 0x001ea80000300a00 */
[----:B------:R-:W2:Y:S04]  /*3a7e0*/  LDL.LU.64 R8, [R1+0x7440] ;  /* 0x0074400001087983 */ /* 0x000ea80000300a00 */
[----:B------:R-:W2:Y:S02]  /*3a7f0*/  LDL.LU.64 R24, [R1+0x7438] ;  /* 0x0074380001187983 */ /* 0x000ea40000300a00 */
[----:B--2---:R-:W-:Y:S02]  /*3a800*/  HMMA.16816.F32.BF16 R24, R12, R24, R8 ;  /* 0x000000180c18723c */ /* 0x004fe40000041808 */
[----:B------:R-:W2:Y:S04]  /*3a810*/  LDL.LU.64 R10, [R1+0x7430] ;  /* 0x00743000010a7983 */ /* 0x000ea80000300a00 */
[----:B------:R-:W2:-:S13]  /*3a820*/  LDL.LU.64 R8, [R1+0x7428] ;  /* 0x0074280001087983 */ /* 0x000e9a0000300a00 */
[----:B------:R0:W-:Y:S04]  /*3a830*/  STL.64 [R1+0x5f0], R24 ;  /* 0x0005f01801007387 */ /* 0x0001e80000100a00 */
[----:B------:R1:W-:Y:S04]  /*3a840*/  STL.64 [R1+0x5f8], R26 ;  /* 0x0005f81a01007387 */ /* 0x0003e80000100a00 */
[----:B0-----:R-:W4:Y:S02]  /*3a850*/  LDL.LU.64 R24, [R1+0x7420] ;  /* 0x0074200001187983 */ /* 0x001f240000300a00 */
[----:B----4-:R-:W-:-:S15]  /*3a860*/  HMMA.16816.F32.BF16 R20, R12, R24, R20 ;  /* 0x000000180c14723c */ /* 0x010fde0000041814 */
[----:B------:R-:W-:-:S04]  /*3a870*/  NOP ;  /* 0x0000000000007918 */ /* 0x000fc80000000000 */
[----:B------:R0:W-:Y:S04]  /*3a880*/  STL.64 [R1+0x5e0], R20 ;  /* 0x0005e01401007387 */ /* 0x0001e80000100a00 */
[----:B------:R-:W-:Y:S04]  /*3a890*/  STL.64 [R1+0x5e8], R22 ;  /* 0x0005e81601007387 */ /* 0x000fe80000100a00 */
[----:B-1----:R-:W3:Y:S01]  /*3a8a0*/  LDL.LU.64 R26, [R1+0x7418] ;  /* 0x00741800011a7983 */ /* 0x002ee20000300a00 */
[----:B0-----:R-:W-:Y:S02]  /*3a8b0*/  IMAD.MOV.U32 R21, RZ, RZ, R24 ;  /* 0x000000ffff157224 */ /* 0x001fe400078e0018 */
[----:B------:R-:W-:-:S02]  /*3a8c0*/  IMAD.MOV.U32 R20, RZ, RZ, R25 ;  /* 0x000000ffff147224 */ /* 0x000fc400078e0019 */
[----:B------:R-:W2:Y:S02]  /*3a8d0*/  LDL.LU.64 R24, [R1+0x7410] ;  /* 0x0074100001187983 */ /* 0x000ea40000300a00 */
[----:B--2---:R-:W-:-:S15]  /*3a8e0*/  HMMA.16816.F32.BF16 R8, R12, R24, R8 ;  /* 0x000000180c08723c */ /* 0x004fde0000041808 */
[----:B------:R-:W-:-:S04]  /*3a8f0*/  NOP ;  /* 0x0000000000007918 */ /* 0x000fc80000000000 */
[----:B------:R-:W-:Y:S04]  /*3a900*/  STL.64 [R1+0x5d0], R8 ;  /* 0x0005d00801007387 */ /* 0x000fe80000100a00 */
[----:B------:R0:W-:Y:S04]  /*3a910*/  STL.64 [R1+0x5d8], R10 ;  /* 0x0005d80a01007387 */ /* 0x0001e80000100a00 */
[----:B0-----:R-:W2:Y:S04]  /*3a920*/  LDL.LU.64 R10, [R1+0x7408] ;  /* 0x00740800010a7983 */ /* 0x001ea80000300a00 */
[----:B------:R-:W4:Y:S04]  /*3a930*/  LDL.LU.64 R8, [R1+0x7400] ;  /* 0x0074000001087983 */ /* 0x000f280000300a00 */
[----:B---3--:R-:W-:Y:S04]  /*3a940*/  STL.64 [R1+0x7318], R26 ;  /* 0x0073181a01007387 */ /* 0x008fe80000100a00 */
[----:B------:R0:W-:Y:S04]  /*3a950*/  STL.64 [R1+0x7310], R24 ;  /* 0x0073101801007387 */ /* 0x0001e80000100a00 */
[----:B0-----:R-:W3:Y:S04]  /*3a960*/  LDL.LU.64 R24, [R1+0x1640] ;  /* 0x0016400001187983 */ /* 0x001ee80000300a00 */
[----:B------:R-:W3:Y:S01]  /*3a970*/  LDL.LU.64 R26, [R1+0x1648] ;  /* 0x00164800011a7983 */ /* 0x000ee20000300a00 */
[----:B----4-:R-:W-:-:S15]  /*3a980*/  HMMA.16816.F32.BF16 R16, R12, R8, R16 ;  /* 0x000000080c10723c */ /* 0x010fde0000041810 */
[----:B------:R-:W-:-:S04]  /*3a990*/  NOP ;  /* 0x0000000000007918 */ /* 0x000fc80000000000 */
[----:B------:R-:W-:Y:S04]  /*3a9a0*/  STL.64 [R1+0x5c0], R16 ;  /* 0x0005c01001007387 */ /* 0x000fe80000100a00 */
[----:B------:R0:W-:Y:S04]  /*3a9b0*/  STL.64 [R1+0x5c8], R18 ;  /* 0x0005c81201007387 */ /* 0x0001e80000100a00 */
[----:B0-----:R-:W4:Y:S04]  /*3a9c0*/  LDL.LU.64 R18, [R1+0x73f8] ;  /* 0x0073f80001127983 */ /* 0x001f280000300a00 */
[----:B--2---:R-:W-:Y:S04]  /*3a9d0*/  STL.64 [R1+0x7308], R10 ;  /* 0x0073080a01007387 */ /* 0x004fe80000100a00 */
[----:B------:R3:W-:Y:S02]  /*3a9e0*/  STL.64 [R1+0x7300], R8 ;  /* 0x0073000801007387 */ /* 0x0007e40000100a00 */
[----:B---3--:R-:W-:Y:S02]  /*3a9f0*/  HMMA.16816.F32.BF16 R8, R12, R4, R24 ;  /* 0x000000040c08723c */ /* 0x008fe40000041818 */
[----:B------:R-:W-:Y:S04]  /*3aa00*/  STL [R1+0x73b0], R6 ;  /* 0x0073b00601007387 */ /* 0x000fe80000100800 */
[----:B------:R0:W-:-:S13]  /*3aa10*/  STL.64 [R1+0x73a8], R4 ;  /* 0x0073a80401007387 */ /* 0x0001da0000100a00 */
[----:B------:R-:W-:Y:S04]  /*3aa20*/  STL.64 [R1+0x5b0], R8 ;  /* 0x0005b00801007387 */ /* 0x000fe80000100a00 */
[----:B------:R-:W-:Y:S04]  /*3aa30*/  STL.64 [R1+0x5b8], R10 ;  /* 0x0005b80a01007387 */ /* 0x000fe80000100a00 */
[----:B0-----:R-:W2:Y:S04]  /*3aa40*/  LDL R4, [R1+0x140] ;  /* 0x0001400001047983 */ /* 0x001ea80000100800 */
[----:B------:R-:W2:Y:S04]  /*3aa50*/  LDL R5, [R1+0x144] ;  /* 0x0001440001057983 */ /* 0x000ea80000100800 */
[----:B--2---:R0:W-:Y:S04]  /*3aa60*/  STL.64 [R1+0x73c0], R4 ;  /* 0x0073c00401007387 */ /* 0x0041e80000100a00 */
[----:B0-----:R-:W2:Y:S04]  /*3aa70*/  LDL R4, [R1+0x150] ;  /* 0x0001500001047983 */ /* 0x001ea80000100800 */
[----:B------:R-:W2:Y:S01]  /*3aa80*/  LDL R5, [R1+0x154] ;  /* 0x0001540001057983 */ /* 0x000ea20000100800 */
[----:B------:R-:W-:-:S03]  /*3aa90*/  IMAD.MOV.U32 R17, RZ, RZ, R28 ;  /* 0x000000ffff117224 */ /* 0x000fc600078e001c */
[----:B--2---:R0:W-:Y:S04]  /*3aaa0*/  STL.64 [R1+0x73d8], R4 ;  /* 0x0073d80401007387 */ /* 0x0041e80000100a00 */
[----:B------:R-:W2:Y:S04]  /*3aab0*/  LDL R16, [R1+0x110] ;  /* 0x0001100001107983 */ /* 0x000ea80000100800 */
[----:B0-----:R-:W3:Y:S04]  /*3aac0*/  LDL.64 R4, [R1+0x30] ;  /* 0x0000300001047983 */ /* 0x001ee80000100a00 */
[----:B------:R-:W3:Y:S04]  /*3aad0*/  LDL.LU R28, [R1+0x73f0] ;  /* 0x0073f000011c7983 */ /* 0x000ee80000300800 */
[----:B--2---:R4:W-:Y:S02]  /*3aae0*/  STL.64 [R1+0x7390], R16 ;  /* 0x0073901001007387 */ /* 0x0049e40000100a00 */
[----:B----4-:R-:W-:-:S02]  /*3aaf0*/  IMAD.MOV.U32 R16, RZ, RZ, R19 ;  /* 0x000000ffff107224 */ /* 0x010fc400078e0013 */
[----:B------:R-:W-:-:S05]  /*3ab00*/  IMAD.MOV.U32 R17, RZ, RZ, R18 ;  /* 0x000000ffff117224 */ /* 0x000fca00078e0012 */
[----:B------:R0:W-:Y:S04]  /*3ab10*/  STL.64 [R1+0x73b8], R16 ;  /* 0x0073b81001007387 */ /* 0x0001e80000100a00 */
[----:B0-----:R-:W2:Y:S04]  /*3ab20*/  LDL.LU.64 R16, [R1+0xf60] ;  /* 0x000f600001107983 */ /* 0x001ea80000300a00 */
[----:B------:R-:W4:Y:S04]  /*3ab30*/  LDL.LU.64 R18, [R1+0xf68] ;  /* 0x000f680001127983 */ /* 0x000f280000300a00 */
[----:B----4-:R-:W-:Y:S04]  /*3ab40*/  STL.64 [R1+0x73d0], R18 ;  /* 0x0073d01201007387 */ /* 0x010fe80000100a00 */
[----:B--2---:R0:W-:Y:S04]  /*3ab50*/  STL.64 [R1+0x73c8], R16 ;  /* 0x0073c81001007387 */ /* 0x0041e80000100a00 */
[----:B0-----:R-:W2:Y:S04]  /*3ab60*/  LDL.LU.64 R16, [R1+0xf70] ;  /* 0x000f700001107983 */ /* 0x001ea80000300a00 */
[----:B------:R-:W4:Y:S01]  /*3ab70*/  LDL.LU.64 R18, [R1+0xf78] ;  /* 0x000f780001127983 */ /* 0x000f220000300a00 */
[----:B------:R-:W-:-:S02]  /*3ab80*/  IMAD.MOV.U32 R24, RZ, RZ, R21 ;  /* 0x000000ffff187224 */ /* 0x000fc400078e0015 */
[----:B------:R-:W-:Y:S02]  /*3ab90*/  IMAD.MOV.U32 R25, RZ, RZ, R20 ;  /* 0x000000ffff197224 */ /* 0x000fe400078e0014 */
[----:B---3--:R-:W0:Y:S04]  /*3aba0*/  LDSM.16.MT88.4 R20, [R28+UR5+0x280] ;  /* 0x000280051c14783b */ /* 0x008e280008004200 */
[----:B----4-:R-:W-:Y:S04]  /*3abb0*/  STL.64 [R1+0x73e8], R18 ;  /* 0x0073e81201007387 */ /* 0x010fe80000100a00 */
[----:B--2---:R1:W-:Y:S04]  /*3abc0*/  STL.64 [R1+0x73e0], R16 ;  /* 0x0073e01001007387 */ /* 0x0043e80000100a00 */
[----:B-1----:R-:W2:Y:S04]  /*3abd0*/  LDL.LU.64 R16, [R1+0xf80] ;  /* 0x000f800001107983 */ /* 0x002ea80000300a00 */
[----:B------:R-:W2:Y:S04]  /*3abe0*/  LDL.LU.64 R18, [R1+0xf88] ;  /* 0x000f880001127983 */ /* 0x000ea80000300a00 */
[----:B------:R-:W3:Y:S01]  /*3abf0*/  LDL.64 R8, [R1+0xf0] ;  /* 0x0000f00001087983 */ /* 0x000ee20000100a00 */
[----:B--2---:R-:W-:Y:S03]  /*3ac00*/  HMMA.16816.F32.BF16 R16, R12, R4, R16 ;  /* 0x000000040c10723c */ /* 0x004fe60000041810 */
[----:B---3--:R1:W-:Y:S04]  /*3ac10*/  STL.64 [R1+0x7388], R8 ;  /* 0x0073880801007387 */ /* 0x0083e80000100a00 */
[----:B-1----:R-:W2:Y:S04]  /*3ac20*/  LDL.64 R8, [R1+0x130] ;  /* 0x0001300001087983 */ /* 0x002ea80000100a00 */
[----:B------:R1:W-:Y:S04]  /*3ac30*/  STL.64 [R1+0x7330], R24 ;  /* 0x0073301801007387 */ /* 0x0003e80000100a00 */
[----:B-1----:R-:W2:Y:S04]  /*3ac40*/  LDL.LU.64 R24, [R1+0xf50] ;  /* 0x000f500001187983 */ /* 0x002ea80000300a00 */
[----:B------:R-:W2:Y:S04]  /*3ac50*/  LDL.LU.64 R26, [R1+0xf58] ;  /* 0x000f5800011a7983 */ /* 0x000ea80000300a00 */
[----:B0-----:R0:W-:Y:S04]  /*3ac60*/  STL.64 [R1+0x7260], R22 ;  /* 0x0072601601007387 */ /* 0x0011e80000100a00 */
[----:B------:R1:W-:Y:S04]  /*3ac70*/  STL.64 [R1+0x7258], R20 ;  /* 0x0072581401007387 */ /* 0x0003e80000100a00 */
[----:B------:R-:W-:Y:S04]  /*3ac80*/  STL.64 [R1+0xd00], R16 ;  /* 0x000d001001007387 */ /* 0x000fe80000100a00 */
[----:B------:R3:W-:Y:S01]  /*3ac90*/  STL.64 [R1+0xd08], R18 ;  /* 0x000d081201007387 */ /* 0x0007e20000100a00 */
[----:B0-----:R-:W-:-:S02]  /*3aca0*/  IMAD.MOV.U32 R23, RZ, RZ, R5 ;  /* 0x000000ffff177224 */ /* 0x001fc400078e0005 */
[----:B-1----:R-:W-:Y:S02]  /*3acb0*/  IMAD.MOV.U32 R20, RZ, RZ, R29 ;  /* 0x000000ffff147224 */ /* 0x002fe400078e001d */
[----:B------:R-:W-:Y:S01]  /*3acc0*/  IMAD.MOV.U32 R29, RZ, RZ, R4 ;  /* 0x000000ffff1d7224 */ /* 0x000fe200078e0004 */
[----:B---3--:R-:W3:Y:S04]  /*3acd0*/  LDL.LU.64 R18, [R1+0x73e8] ;  /* 0x0073e80001127983 */ /* 0x008ee80000300a00 */
[----:B------:R-:W3:Y:S04]  /*3ace0*/  LDL.LU.64 R16, [R1+0x73e0] ;  /* 0x0073e00001107983 */ /* 0x000ee80000300a00 */
[----:B------:R-:W3:Y:S01]  /*3acf0*/  LDL.LU.64 R4, [R1+0x73d8] ;  /* 0x0073d80001047983 */ /* 0x000ee20000300a00 */
[----:B------:R-:W-:-:S02]  /*3ad00*/  IMAD.MOV.U32 R21, RZ, RZ, R7 ;  /* 0x000000ffff157224 */ /* 0x000fc400078e0007 */
[----:B---3--:R-:W-:Y:S01]  /*3ad10*/  HMMA.16816.F32.BF16 R4, R12, R4, R16 ;  /* 0x000000040c04723c */ /* 0x008fe20000041810 */
[----:B------:R-:W3:Y:S04]  /*3ad20*/  LDL.LU.64 R18, [R1+0x73d0] ;  /* 0x0073d00001127983 */ /* 0x000ee80000300a00 */
[----:B------:R-:W3:-:S14]  /*3ad30*/  LDL.LU.64 R16, [R1+0x73c8] ;  /* 0x0073c80001107983 */ /* 0x000edc0000300a00 */
[----:B------:R0:W-:Y:S04]  /*3ad40*/  STL.64 [R1+0xcf0], R4 ;  /* 0x000cf00401007387 */ /* 0x0001e80000100a00 */
[----:B------:R3:W-:Y:S04]  /*3ad50*/  STL.64 [R1+0xcf8], R6 ;  /* 0x000cf80601007387 */ /* 0x0007e80000100a00 */
[----:B0-----:R-:W3:Y:S01]  /*3ad60*/  LDL.LU.64 R4, [R1+0x73c0] ;  /* 0x0073c00001047983 */ /* 0x001ee20000300a00 */
[----:B--2---:R-:W-:Y:S01]  /*3ad70*/  HMMA.16816.F32.BF16 R24, R12, R8, R24 ;  /* 0x000000080c18723c */ /* 0x004fe20000041818 */
[----:B------:R-:W-:-:S07]  /*3ad80*/  IMAD.MOV.U32 R22, RZ, RZ, R8 ;  /* 0x000000ffff167224 */ /* 0x000fce00078e0008 */
[----:B---3--:R-:W-:Y:S01]  /*3ad90*/  HMMA.16816.F32.BF16 R4, R12, R4, R16 ;  /* 0x000000040c04723c */ /* 0x008fe20000041810 */
[----:B------:R-:W2:-:S15]  /*3ada0*/  LDL.LU.64 R16, [R1+0x73b8] ;  /* 0x0073b80001107983 */ /* 0x000e9e0000300a00 */
[----:B------:R-:W-:-:S03]  /*3adb0*/  NOP ;  /* 0x0000000000007918 */ /* 0x000fc60000000000 */
[----:B------:R-:W-:Y:S04]  /*3adc0*/  STL.64 [R1+0xce0], R4 ;  /* 0x000ce00401007387 */ /* 0x000fe80000100a00 */
[----:B------:R0:W-:Y:S04]  /*3add0*/  STL.64 [R1+0xce8], R6 ;  /* 0x000ce80601007387 */ /* 0x0001e80000100a00 */
[----:B0-----:R-:W3:Y:S04]  /*3ade0*/  LDL.LU R6, [R1+0x73b0] ;  /* 0x0073b00001067983 */ /* 0x001ee80000300800 */
[----:B------:R-:W4:Y:S04]  /*3adf0*/  LDL.LU.64 R4, [R1+0x73a8] ;  /* 0x0073a80001047983 */ /* 0x000f280000300a00 */
[----:B------:R-:W-:Y:S01]  /*3ae00*/  STL.64 [R1+0xcd0], R24 ;  /* 0x000cd01801007387 */ /* 0x000fe20000100a00 */
[----:B------:R-:W-:-:S03]  /*3ae10*/  IMAD.MOV.U32 R7, RZ, RZ, R9 ;  /* 0x000000ffff077224 */ /* 0x000fc600078e0009 */
[----:B------:R-:W-:Y:S04]  /*3ae20*/  STL.64 [R1+0xcd8], R26 ;  /* 0x000cd81a01007387 */ /* 0x000fe80000100a00 */
[----:B------:R-:W2:Y:S04]  /*3ae30*/  LDL.LU.64 R8, [R1+0xe70] ;  /* 0x000e700001087983 */ /* 0x000ea80000300a00 */
[----:B------:R-:W2:Y:S04]  /*3ae40*/  LDL.LU.64 R10, [R1+0xe78] ;  /* 0x000e7800010a7983 */ /* 0x000ea80000300a00 */
[----:B--2---:R-:W-:Y:S04]  /*3ae50*/  STL.64 [R1+0x73a0], R10 ;  /* 0x0073a00a01007387 */ /* 0x004fe80000100a00 */
[----:B------:R0:W-:Y:S04]  /*3ae60*/  STL.64 [R1+0x7398], R8 ;  /* 0x0073980801007387 */ /* 0x0001e80000100a00 */
[----:B0-----:R-:W2:Y:S04]  /*3ae70*/  LDL.LU.64 R8, [R1+0xe80] ;  /* 0x000e800001087983 */ /* 0x001ea80000300a00 */
[----:B------:R-:W2:Y:S04]  /*3ae80*/  LDL.LU.64 R10, [R1+0xe88] ;  /* 0x000e8800010a7983 */ /* 0x000ea80000300a00 */
[----:B------:R-:W2:Y:S04]  /*3ae90*/  LDL.LU.64 R24, [R1+0xe50] ;  /* 0x000e500001187983 */ /* 0x000ea80000300a00 */
[----:B------:R-:W2:Y:S04]  /*3aea0*/  LDL.LU.64 R26, [R1+0xe58] ;  /* 0x000e5800011a7983 */ /* 0x000ea80000300a00 */
[----:B------:R-:W-:Y:S04]  /*3aeb0*/  STL.64 [R1+0x7370], R22 ;  /* 0x0073701601007387 */ /* 0x000fe80000100a00 */
[----:B------:R-:W-:Y:S04]  /*3aec0*/  STL.64 [R1+0x7368], R20 ;  /* 0x0073681401007387 */ /* 0x000fe80000100a00 */
[----:B------:R-:W-:Y:S04]  /*3aed0*/  STL [R1+0x7340], R7 ;  /* 0x0073400701007387 */ /* 0x000fe80000100800 */
[----:B----4-:R0:W-:Y:S02]  /*3aee0*/  STL.64 [R1+0x7338], R4 ;  /* 0x0073380401007387 */ /* 0x0101e40000100a00 */
[----:B0-----:R-:W-:-:S02]  /*3aef0*/  IMAD.MOV.U32 R4, RZ, RZ, R2 ;  /* 0x000000ffff047224 */ /* 0x001fc400078e0002 */
[----:B------:R-:W-:Y:S02]  /*3af00*/  IMAD.MOV.U32 R5, RZ, RZ, R0 ;  /* 0x000000ffff057224 */ /* 0x000fe400078e0000 */
[----:B---3--:R-:W-:-:S03]  /*3af10*/  IMAD.MOV.U32 R20, RZ, RZ, R6 ;  /* 0x000000ffff147224 */ /* 0x008fc600078e0006 */
[----:B------:R0:W-:Y:S04]  /*3af20*/  STL.64 [R1+0x7378], R4 ;  /* 0x0073780401007387 */ /* 0x0001e80000100a00 */
[----:B0-----:R-:W3:Y:S04]  /*3af30*/  LDL.LU.64 R4, [R1+0xe60] ;  /* 0x000e600001047983 */ /* 0x001ee80000300a00 */
[----:B------:R-:W3:Y:S01]  /*3af40*/  LDL.LU.64 R6, [R1+0xe68] ;  /* 0x000e680001067983 */ /* 0x000ee20000300a00 */
[----:B--2---:R-:W-:Y:S03]  /*3af50*/  HMMA.16816.F32.BF16 R16, R12, R16, R8 ;  /* 0x000000100c10723c */ /* 0x004fe60000041808 */
[----:B------:R-:W2:Y:S04]  /*3af60*/  LDL.LU.64 R10, [R1+0x73a0] ;  /* 0x0073a000010a7983 */ /* 0x000ea80000300a00 */
[----:B------:R-:W2:-:S12]  /*3af70*/  LDL.LU.64 R8, [R1+0x7398] ;  /* 0x0073980001087983 */ /* 0x000e980000300a00 */
[----:B------:R0:W-:Y:S04]  /*3af80*/  STL.64 [R1+0xcc0], R16 ;  /* 0x000cc01001007387 */ /* 0x0001e80000100a00 */
[----:B------:R2:W-:Y:S04]  /*3af90*/  STL.64 [R1+0xcc8], R18 ;  /* 0x000cc81201007387 */ /* 0x0005e80000100a00 */
[----:B0-----:R-:W2:Y:S02]  /*3afa0*/  LDL.LU.64 R16, [R1+0x7390] ;  /* 0x0073900001107983 */ /* 0x001ea40000300a00 */
[----:B--2---:R-:W-:Y:S02]  /*3afb0*/  HMMA.16816.F32.BF16 R16, R12, R16, R8 ;  /* 0x000000100c10723c */ /* 0x004fe40000041808 */
[----:B------:R-:W2:-:S15]  /*3afc0*/  LDL.LU.64 R8, [R1+0x7388] ;  /* 0x0073880001087983 */ /* 0x000e9e0000300a00 */
[----:B------:R-:W-:Y:S02]  /*3afd0*/  NOP ;  /* 0x0000000000007918 */ /* 0x000fe40000000000 */
[----:B------:R0:W-:Y:S04]  /*3afe0*/  STL.64 [R1+0xcb0], R16 ;  /* 0x000cb01001007387 */ /* 0x0001e80000100a00 */
[----:B------:R3:W-:Y:S04]  /*3aff0*/  STL.64 [R1+0xcb8], R18 ;  /* 0x000cb81201007387 */ /* 0x0007e80000100a00 */
[----:B0-----:R-:W3:Y:S01]  /*3b000*/  LDL.LU.64 R16, [R1+0x7380] ;  /* 0x0073800001107983 */ /* 0x001ee20000300a00 */
[C---:B--2---:R-:W-:Y:S08]  /*3b010*/  HMMA.16816.F32.BF16 R24, R12.reuse, R8, R24 ;  /* 0x000000080c18723c */ /* 0x044ff00000041818 */
[----:B---3--:R-:W-:Y:S01]  /*3b020*/  HMMA.16816.F32.BF16 R16, R12, R16, R4 ;  /* 0x000000100c10723c */ /* 0x008fe20000041804 */
[----:B------:R-:W2:Y:S04]  /*3b030*/  LDL.LU.64 R4, [R1+0xe40] ;  /* 0x000e400001047983 */ /* 0x000ea80000300a00 */
[----:B------:R-:W2:-:S14]  /*3b040*/  LDL.LU.64 R6, [R1+0xe48] ;  /* 0x000e480001067983 */ /* 0x000e9c0000300a00 */
[----:B------:R0:W-:Y:S04]  /*3b050*/  STL.64 [R1+0xca0], R16 ;  /* 0x000ca01001007387 */ /* 0x0001e80000100a00 */
[----:B------:R1:W-:Y:S04]  /*3b060*/  STL.64 [R1+0xca8], R18 ;  /* 0x000ca81201007387 */ /* 0x0003e80000100a00 */
[----:B0-----:R-:W3:Y:S04]  /*3b070*/  LDL.LU.64 R16, [R1+0x620] ;  /* 0x0006200001107983 */ /* 0x001ee80000300a00 */
[----:B-1----:R-:W3:Y:S04]  /*3b080*/  LDL.LU.64 R18, [R1+0x628] ;  /* 0x0006280001127983 */ /* 0x002ee80000300a00 */
[----:B------:R0:W-:Y:S04]  /*3b090*/  STL.64 [R1+0xc90], R24 ;  /* 0x000c901801007387 */ /* 0x0001e80000100a00 */
[----:B------:R1:W-:Y:S04]  /*3b0a0*/  STL.64 [R1+0xc98], R26 ;  /* 0x000c981a01007387 */ /* 0x0003e80000100a00 */
[----:B0-----:R-:W4:Y:S04]  /*3b0b0*/  LDL.LU.64 R24, [R1+0x1a00] ;  /* 0x001a000001187983 */ /* 0x001f280000300a00 */
[----:B-1----:R-:W2:Y:S01]  /*3b0c0*/  LDL.LU.64 R26, [R1+0x1a08] ;  /* 0x001a0800011a7983 */ /* 0x002ea20000300a00 */
[----:B------:R-:W-:-:S02]  /*3b0d0*/  IMAD.MOV.U32 R2, RZ, RZ, R8 ;  /* 0x000000ffff027224 */ /* 0x000fc400078e0008 */
[----:B------:R-:W-:Y:S02]  /*3b0e0*/  IMAD.MOV.U32 R0, RZ, RZ, R9 ;  /* 0x000000ffff007224 */ /* 0x000fe400078e0009 */
[----:B------:R-:W-:Y:S01]  /*3b0f0*/  IMAD.MOV.U32 R21, RZ, RZ, R3 ;  /* 0x000000ffff157224 */ /* 0x000fe200078e0003 */
[----:B--2---:R-:W-:Y:S04]  /*3b100*/  STL.64 [R1+0x7350], R26 ;  /* 0x0073501a01007387 */ /* 0x004fe80000100a00 */
[----:B----4-:R0:W-:Y:S04]  /*3b110*/  STL.64 [R1+0x7348], R24 ;  /* 0x0073481801007387 */ /* 0x0101e80000100a00 */
[----:B0-----:R-:W2:Y:S04]  /*3b120*/  LDL.LU.64 R24, [R1+0x1b00] ;  /* 0x001b000001187983 */ /* 0x001ea80000300a00 */
[----:B------:R-:W2:Y:S04]  /*3b130*/  LDL.LU.64 R26, [R1+0x1b08] ;  /* 0x001b0800011a7983 */ /* 0x000ea80000300a00 */
[----:B------:R-:W4:Y:S04]  /*3b140*/  LDL.LU.64 R8, [R1+0x1800] ;  /* 0x0018000001087983 */ /* 0x000f280000300a00 */
[----:B------:R-:W2:Y:S01]  /*3b150*/  LDL.LU.64 R10, [R1+0x1808] ;  /* 0x00180800010a7983 */ /* 0x000ea20000300a00 */
[C---:B------:R-:W-:Y:S03]  /*3b160*/  HMMA.16816.F32.BF16 R20, R12.reuse, R20, R4 ;  /* 0x000000140c14723c */ /* 0x040fe60000041804 */
[----:B--2---:R-:W-:Y:S04]  /*3b170*/  STL.64 [R1+0x7328], R10 ;  /* 0x0073280a01007387 */ /* 0x004fe80000100a00 */
[----:B----4-:R0:W-:Y:S04]  /*3b180*/  STL.64 [R1+0x7320], R8 ;  /* 0x0073200801007387 */ /* 0x0101e80000100a00 */
[----:B0-----:R-:W2:Y:S04]  /*3b190*/  LDL.LU.64 R8, [R1+0x1900] ;  /* 0x0019000001087983 */ /* 0x001ea80000300a00 */
[----:B------:R-:W2:Y:S04]  /*3b1a0*/  LDL.LU.64 R10, [R1+0x1908] ;  /* 0x00190800010a7983 */ /* 0x000ea80000300a00 */
[----:B------:R-:W4:Y:S04]  /*3b1b0*/  LDL.LU.64 R4, [R1+0x7378] ;  /* 0x0073780001047983 */ /* 0x000f280000300a00 */
[----:B------:R-:W-:Y:S04]  /*3b1c0*/  STL.64 [R1+0xc80], R20 ;  /* 0x000c801401007387 */ /* 0x000fe80000100a00 */
[----:B------:R0:W-:Y:S04]  /*3b1d0*/  STL.64 [R1+0xc88], R22 ;  /* 0x000c881601007387 */ /* 0x0001e80000100a00 */
[----:B0-----:R-:W2:Y:S04]  /*3b1e0*/  LDL.LU.64 R22, [R1+0x7370] ;  /* 0x0073700001167983 */ /* 0x001ea80000300a00 */
[----:B------:R-:W3:Y:S02]  /*3b1f0*/  LDL.LU.64 R20, [R1+0x7368] ;  /* 0x0073680001147983 */ /* 0x000ee40000300a00 */
[----:B---3--:R-:W-:Y:S02]  /*3b200*/  HMMA.16816.F32.BF16 R12, R12, R20, R16 ;  /* 0x000000140c0c723c */ /* 0x008fe40000041810 */
[----:B------:R-:W4:Y:S04]  /*3b210*/  LDL.LU.64 R18, [R1+0x7360] ;  /* 0x0073600001127983 */ /* 0x000f280000300a00 */
[----:B------:R-:W4:-:S13]  /*3b220*/  LDL.LU.64 R16, [R1+0x7358] ;  /* 0x0073580001107983 */ /* 0x000f1a0000300a00 */
[----:B------:R0:W-:Y:S04]  /*3b230*/  STL.64 [R1+0x5a0], R12 ;  /* 0x0005a00c01007387 */ /* 0x0001e80000100a00 */
[----:B------:R-:W-:Y:S04]  /*3b240*/  STL.64 [R1+0x5a8], R14 ;  /* 0x0005a80e01007387 */ /* 0x000fe80000100a00 */
[----:B0-----:R-:W3:Y:S04]  /*3b250*/  LDL.64 R12, [R1+0x10] ;  /* 0x00001000010c7983 */ /* 0x001ee80000100a00 */
[----:B------:R-:W-:Y:S01]  /*3b260*/  STL.64 [R1+0x7278], R20 ;  /* 0x0072781401007387 */ /* 0x000fe20000100a00 */
[----:B----4-:R-:W-:Y:S03]  /*3b270*/  HMMA.16816.F32.BF16 R4, R16, R4, R24 ;  /* 0x000000041004723c */ /* 0x010fe60000041818 */
[----:B------:R-:W3:Y:S04]  /*3b280*/  LDL.LU.64 R26, [R1+0x7350] ;  /* 0x00735000011a7983 */ /* 0x000ee80000300a00 */
[----:B------:R-:W3:-:S12]  /*3b290*/  LDL.LU.64 R24, [R1+0x7348] ;  /* 0x0073480001187983 */ /* 0x000ed80000300a00 */
[----:B------:R-:W-:Y:S04]  /*3b2a0*/  STL.64 [R1+0x4a0], R4 ;  /* 0x0004a00401007387 */ /* 0x000fe80000100a00 */
[----:B------:R0:W-:Y:S04]  /*3b2b0*/  STL.64 [R1+0x4a8], R6 ;  /* 0x0004a80601007387 */ /* 0x0001e80000100a00 */
[----:B0-----:R-:W4:Y:S04]  /*3b2c0*/  LDL.LU R7, [R1+0x7340] ;  /* 0x0073400001077983 */ /* 0x001f280000300800 */
[----:B------:R-:W2:Y:S04]  /*3b2d0*/  LDL.LU.64 R4, [R1+0x7338] ;  /* 0x0073380001047983 */ /* 0x000ea80000300a00 */
[----:B------:R-:W2:Y:S04]  /*3b2e0*/  LDL.64 R20, [R1+0x140] ;  /* 0x0001400001147983 */ /* 0x000ea80000100a00 */
[----:B--2---:R0:W-:Y:S04]  /*3b2f0*/  STL.64 [R1+0x72d0], R20 ;  /* 0x0072d01401007387 */ /* 0x0041e80000100a00 */
[----:B0-----:R-:W2:Y:S01]  /*3b300*/  LDL.64 R20, [R1+0x150] ;  /* 0x0001500001147983 */ /* 0x001ea20000100a00 */
[----:B---3--:R-:W-:Y:S03]  /*3b310*/  HMMA.16816.F32.BF16 R24, R16, R12, R24 ;  /* 0x0000000c1018723c */ /* 0x008fe60000041818 */
[----:B--2---:R-:W-:-:S15]  /*3b320*/  STL.64 [R1+0x72e8], R20 ;  /* 0x0072e81401007387 */ /* 0x004fde0000100a00 */
[----:B------:R-:W-:Y:S01]  /*3b330*/  NOP ;  /* 0x0000000000007918 */ /* 0x000fe20000000000 */
[----:B------:R0:W-:Y:S04]  /*3b340*/  STL.64 [R1+0x490], R24 ;  /* 0x0004901801007387 */ /* 0x0001e80000100a00 */
[----:B------:R1:W-:Y:S04]  /*3b350*/  STL.64 [R1+0x498], R26 ;  /* 0x0004981a01007387 */ /* 0x0003e80000100a00 */
[----:B0-----:R-:W1:Y:S01]  /*3b360*/  LDL.LU.64 R24, [R1+0x7330] ;  /* 0x0073300001187983 */ /* 0x001e620000300a00 */
[----:B------:R-:W-:Y:S02]  /*3b370*/  IMAD.MOV.U32 R6, RZ, RZ, R12 ;  /* 0x000000ffff067224 */ /* 0x000fe400078e000c */
[----:B------:R-:W-:-:S02]  /*3b380*/  IMAD.MOV.U32 R3, RZ, RZ, R13 ;  /* 0x000000ffff037224 */ /* 0x000fc400078e000d */
[----:B------:R-:W2:Y:S04]  /*3b390*/  LDL.LU.64 R12, [R1+0x1600] ;  /* 0x00160000010c7983 */ /* 0x000ea80000300a00 */
[----:B------:R-:W2:Y:S01]  /*3b3a0*/  LDL.LU.64 R14, [R1+0x1608] ;  /* 0x00160800010e7983 */ /* 0x000ea20000300a00 */
[----:B-1----:R-:W-:Y:S03]  /*3b3b0*/  HMMA.16816.F32.BF16 R24, R16, R24, R8 ;  /* 0x000000181018723c */ /* 0x002fe60000041808 */
[----:B------:R-:W3:Y:S04]  /*3b3c0*/  LDL.LU.64 R10, [R1+0x7328] ;  /* 0x00732800010a7983 */ /* 0x000ee80000300a00 */
[----:B------:R-:W3:-:S12]  /*3b3d0*/  LDL.LU.64 R8, [R1+0x7320] ;  /* 0x0073200001087983 */ /* 0x000ed80000300a00 */
[----:B------:R-:W-:Y:S04]  /*3b3e0*/  STL.64 [R1+0x480], R24 ;  /* 0x0004801801007387 */ /* 0x000fe80000100a00 */
[----:B------:R0:W-:Y:S04]  /*3b3f0*/  STL.64 [R1+0x488], R26 ;  /* 0x0004881a01007387 */ /* 0x0001e80000100a00 */
[----:B0-----:R-:W2:Y:S04]  /*3b400*/  LDL.LU.64 R26, [R1+0x7318] ;  /* 0x00731800011a7983 */ /* 0x001ea80000300a00 */
[----:B------:R-:W3:Y:S02]  /*3b410*/  LDL.LU.64 R24, [R1+0x7310] ;  /* 0x0073100001187983 */ /* 0x000ee40000300a00 */
[----:B---3--:R-:W-:-:S15]  /*3b420*/  HMMA.16816.F32.BF16 R8, R16, R24, R8 ;  /* 0x000000181008723c */ /* 0x008fde0000041808 */
[----:B------:R-:W-:-:S04]  /*3b430*/  NOP ;  /* 0x0000000000007918 */ /* 0x000fc80000000000 */
[----:B------:R-:W-:Y:S04]  /*3b440*/  STL.64 [R1+0x470], R8 ;  /* 0x0004700801007387 */ /* 0x000fe80000100a00 */
[----:B------:R0:W-:Y:S04]  /*3b450*/  STL.64 [R1+0x478], R10 ;  /* 0x0004780a01007387 */ /* 0x0001e80000100a00 */
[----:B0-----:R-:W3:Y:S04]  /*3b460*/  LDL.LU.64 R10, [R1+0x7308] ;  /* 0x00730800010a7983 */ /* 0x001ee80000300a00 */
[----:B------:R-:W3:Y:S04]  /*3b470*/  LDL.LU.64 R8, [R1+0x7300] ;  /* 0x0073000001087983 */ /* 0x000ee80000300a00 */
[----:B--2---:R-:W-:Y:S04]  /*3b480*/  STL.64 [R1+0x7220], R26 ;  /* 0x0072201a01007387 */ /* 0x004fe80000100a00 */
[----:B------:R0:W-:Y:S04]  /*3b490*/  STL.64 [R1+0x7218], R24 ;  /* 0x0072181801007387 */ /* 0x0001e80000100a00 */
[----:B0-----:R-:W2:Y:S04]  /*3b4a0*/  LDL.64 R24, [R1+0x110] ;  /* 0x0001100001187983 */ /* 0x001ea80000100a00 */
[----:B--2---:R0:W-:Y:S02]  /*3b4b0*/  STL.64 [R1+0x72b0], R24 ;  /* 0x0072b01801007387 */ /* 0x0041e40000100a00 */
[----:B0-----:R-:W-:-:S02]  /*3b4c0*/  IMAD.MOV.U32 R24, RZ, RZ, R22 ;  /* 0x000000ffff187224 */ /* 0x001fc400078e0016 */
[----:B----4-:R-:W-:-:S05]  /*3b4d0*/  IMAD.MOV.U32 R25, RZ, RZ, R7 ;  /* 0x000000ffff197224 */ /* 0x010fca00078e0007 */
[----:B------:R0:W-:Y:S04]  /*3b4e0*/  STL.64 [R1+0x72c8], R24 ;  /* 0x0072c81801007387 */ /* 0x0001e80000100a00 */
[----:B0-----:R-:W2:Y:S04]  /*3b4f0*/  LDL.LU.64 R24, [R1+0x1700] ;  /* 0x0017000001187983 */ /* 0x001ea80000300a00 */
[----:B------:R-:W2:Y:S04]  /*3b500*/  LDL.LU.64 R26, [R1+0x1708] ;  /* 0x00170800011a7983 */ /* 0x000ea80000300a00 */
[----:B---3--:R-:W-:Y:S04]  /*3b510*/  STL.64 [R1+0x7210], R10 ;  /* 0x0072100a01007387 */ /* 0x008fe80000100a00 */
[----:B------:R-:W-:Y:S01]  /*3b520*/  STL.64 [R1+0x7208], R8 ;  /* 0x0072080801007387 */ /* 0x000fe20000100a00 */
[----:B--2---:R-:W-:-:S15]  /*3b530*/  HMMA.16816.F32.BF16 R24, R16, R8, R24 ;  /* 0x000000081018723c */ /* 0x004fde0000041818 */
[----:B------:R-:W-:-:S04]  /*3b540*/  NOP ;  /* 0x0000000000007918 */ /* 0x000fc80000000000 */
[----:B------:R0:W-:Y:S04]  /*3b550*/  STL.64 [R1+0x460], R24 ;  /* 0x0004601801007387 */ /* 0x0001e80000100a00 */
[----:B------:R1:W-:Y:S04]  /*3b560*/  STL.64 [R1+0x468], R26 ;  /* 0x0004681a01007387 */ /* 0x0003e80000100a00 */
[----:B0-----:R-:W2:Y:S04]  /*3b570*/  LDL.LU.64 R24, [R1+0xd50] ;  /* 0x000d500001187983 */ /* 0x001ea80000300a00 */
[----:B-1----:R-:W3:Y:S01]  /*3b580*/  LDL.LU.64 R26, [R1+0xd58] ;  /* 0x000d5800011a7983 */ /* 0x002ee20000300a00 */
[----:B------:R-:W-:Y:S03]  /*3b590*/  HMMA.16816.F32.BF16 R8, R16, R4, R12 ;  /* 0x000000041008723c */ /* 0x000fe6000004180c */
[----:B------:R-:W0:-:S15]  /*3b5a0*/  LDSM.16.MT88.4 R12, [R28+UR5+0x300] ;  /* 0x000300051c0c783b */ /* 0x000e1e0008004200 */
[----:B------:R-:W-:Y:S01]  /*3b5b0*/  NOP ;  /* 0x0000000000007918 */ /* 0x000fe20000000000 */
[----:B------:R-:W-:Y:S04]  /*3b5c0*/  STL.64 [R1+0x450], R8 ;  /* 0x0004500801007387 */ /* 0x000fe80000100a00 */
[----:B------:R-:W-:Y:S04]  /*3b5d0*/  STL.64 [R1+0x458], R10 ;  /* 0x0004580a01007387 */ /* 0x000fe80000100a00 */
[----:B---3--:R-:W-:Y:S04]  /*3b5e0*/  STL.64 [R1+0x72e0], R26 ;  /* 0x0072e01a01007387 */ /* 0x008fe80000100a00 */
[----:B--2---:R1:W-:Y:S04]  /*3b5f0*/  STL.64 [R1+0x72d8], R24 ;  /* 0x0072d81801007387 */ /* 0x0043e80000100a00 */
[----:B-1----:R-:W2:Y:S04]  /*3b600*/  LDL.LU.64 R24, [R1+0xd60] ;  /* 0x000d600001187983 */ /* 0x002ea80000300a00 */
[----:B------:R-:W3:Y:S01]  /*3b610*/  LDL.LU.64 R26, [R1+0xd68] ;  /* 0x000d6800011a7983 */ /* 0x000ee20000300a00 */
[----:B------:R-:W-:-:S02]  /*3b620*/  IMAD.MOV.U32 R20, RZ, RZ, R29 ;  /* 0x000000ffff147224 */ /* 0x000fc400078e001d */
[----:B------:R-:W-:Y:S01]  /*3b630*/  IMAD.MOV.U32 R21, RZ, RZ, R23 ;  /* 0x000000ffff157224 */ /* 0x000fe200078e0017 */
[----:B---3--:R-:W-:Y:S04]  /*3b640*/  STL.64 [R1+0x72f8], R26 ;  /* 0x0072f81a01007387 */ /* 0x008fe80000100a00 */
[----:B--2---:R1:W-:Y:S04]  /*3b650*/  STL.64 [R1+0x72f0], R24 ;  /* 0x0072f01801007387 */ /* 0x0043e80000100a00 */
[----:B-1----:R-:W2:Y:S04]  /*3b660*/  LDL.LU.64 R24, [R1+0xe30] ;  /* 0x000e300001187983 */ /* 0x002ea80000300a00 */
[----:B------:R-:W2:Y:S04]  /*3b670*/  LDL.LU.64 R26, [R1+0xe38] ;  /* 0x000e3800011a7983 */ /* 0x000ea80000300a00 */
[----:B------:R-:W3:Y:S04]  /*3b680*/  LDL.LU.64 R8, [R1+0xd20] ;  /* 0x000d200001087983 */ /* 0x000ee80000300a00 */
[----:B------:R-:W4:Y:S01]  /*3b690*/  LDL.LU.64 R10, [R1+0xd28] ;  /* 0x000d2800010a7983 */ /* 0x000f220000300a00 */
[C---:B--2---:R-:W-:Y:S03]  /*3b6a0*/  HMMA.16816.F32.BF16 R20, R16.reuse, R20, R24 ;  /* 0x000000141014723c */ /* 0x044fe60000041818 */
[----:B----4-:R-:W-:Y:S04]  /*3b6b0*/  STL.64 [R1+0x72c0], R10 ;  /* 0x0072c00a01007387 */ /* 0x010fe80000100a00 */
[----:B---3--:R1:W-:Y:S04]  /*3b6c0*/  STL.64 [R1+0x72b8], R8 ;  /* 0x0072b80801007387 */ /* 0x0083e80000100a00 */
[----:B-1----:R-:W2:Y:S04]  /*3b6d0*/  LDL.LU.64 R8, [R1+0xd40] ;  /* 0x000d400001087983 */ /* 0x002ea80000300a00 */
[----:B------:R-:W2:Y:S04]  /*3b6e0*/  LDL.LU.64 R10, [R1+0xd48] ;  /* 0x000d4800010a7983 */ /* 0x000ea80000300a00 */
[----:B------:R-:W-:Y:S04]  /*3b6f0*/  STL [R1+0x7200], R5 ;  /* 0x0072000501007387 */ /* 0x000fe80000100800 */
[----:B------:R-:W-:Y:S04]  /*3b700*/  STL [R1+0x71fc], R28 ;  /* 0x0071fc1c01007387 */ /* 0x000fe80000100800 */
[----:B0-----:R-:W-:Y:S04]  /*3b710*/  STL.64 [R1+0x7170], R14 ;  /* 0x0071700e01007387 */ /* 0x001fe80000100a00 */
[----:B------:R0:W-:Y:S04]  /*3b720*/  STL.64 [R1+0x7168], R12 ;  /* 0x0071680c01007387 */ /* 0x0001e80000100a00 */
[----:B0-----:R-:W3:Y:S04]  /*3b730*/  LDL.64 R12, [R1+0x120] ;  /* 0x00012000010c7983 */ /* 0x001ee80000100a00 */
[----:B------:R-:W4:Y:S04]  /*3b740*/  LDL.LU.64 R26, [R1+0x72f8] ;  /* 0x0072f800011a7983 */ /* 0x000f280000300a00 */
[----:B------:R-:W4:Y:S04]  /*3b750*/  LDL.LU.64 R24, [R1+0x72f0] ;  /* 0x0072f00001187983 */ /* 0x000f280000300a00 */
[----:B------:R0:W-:Y:S04]  /*3b760*/  STL.64 [R1+0xc60], R20 ;  /* 0x000c601401007387 */ /* 0x0001e80000100a00 */
[----:B------:R-:W-:Y:S04]  /*3b770*/  STL.64 [R1+0xc68], R22 ;  /* 0x000c681601007387 */ /* 0x000fe80000100a00 */
[----:B0-----:R-:W4:Y:S02]  /*3b780*/  LDL.LU.64 R20, [R1+0x72e8] ;  /* 0x0072e80001147983 */ /* 0x001f240000300a00 */
[----:B----4-:R-:W-:Y:S01]  /*3b790*/  HMMA.16816.F32.BF16 R24, R16, R20, R24 ;  /* 0x000000141018723c */ /* 0x010fe20000041818 */
[----:B------:R-:W-:-:S15]  /*3b7a0*/  IMAD.MOV.U32 R5, RZ, RZ, R20 ;  /* 0x000000ffff057224 */ /* 0x000fde00078e0014 */
[----:B------:R-:W-:-:S03]  /*3b7b0*/  NOP ;  /* 0x0000000000007918 */ /* 0x000fc60000000000 */
[----:B------:R-:W-:Y:S04]  /*3b7c0*/  STL.64 [R1+0xc50], R24 ;  /* 0x000c501801007387 */ /* 0x000fe80000100a00 */
[----:B------:R0:W-:Y:S04]  /*3b7d0*/  STL.64 [R1+0xc58], R26 ;  /* 0x000c581a01007387 */ /* 0x0001e80000100a00 */
[----:B0-----:R-:W4:Y:S04]  /*3b7e0*/  LDL.LU.64 R26, [R1+0x72e0] ;  /* 0x0072e000011a7983 */ /* 0x001f280000300a00 */
[----:B------:R-:W4:Y:S04]  /*3b7f0*/  LDL.LU.64 R24, [R1+0x72d8] ;  /* 0x0072d80001187983 */ /* 0x000f280000300a00 */
[----:B------:R-:W4:Y:S04]  /*3b800*/  LDL.LU.64 R20, [R1+0x72d0] ;  /* 0x0072d00001147983 */ /* 0x000f280000300a00 */
[----:B------:R-:W-:Y:S01]  /*3b810*/  STL.64 [R1+0x7250], R4 ;  /* 0x0072500401007387 */ /* 0x000fe20000100a00 */
[----:B----4-:R-:W-:Y:S01]  /*3b820*/  HMMA.16816.F32.BF16 R24, R16, R20, R24 ;  /* 0x000000141018723c */ /* 0x010fe20000041818 */
[----:B------:R-:W-:-:S15]  /*3b830*/  IMAD.MOV.U32 R28, RZ, RZ, R21 ;  /* 0x000000ffff1c7224 */ /* 0x000fde00078e0015 */
[----:B------:R-:W-:-:S03]  /*3b840*/  NOP ;  /* 0x0000000000007918 */ /* 0x000fc60000000000 */
[----:B------:R0:W-:Y:S04]  /*3b850*/  STL.64 [R1+0xc40], R24 ;  /* 0x000c401801007387 */ /* 0x0001e80000100a00 */
[----:B------:R2:W-:Y:S04]  /*3b860*/  STL.64 [R1+0xc48], R26 ;  /* 0x000c481a01007387 */ /* 0x0005e80000100a00 */
[----:B0-----:R-:W2:Y:S04]  /*3b870*/  LDL.LU.64 R24, [R1+0x72c8] ;  /* 0x0072c80001187983 */ /* 0x001ea80000300a00 */
[----:B------:R-:W4:Y:S01]  /*3b880*/  LDL.64 R20, [R1+0xe0] ;  /* 0x0000e00001147983 */ /* 0x000f220000100a00 */
[C---:B--2---:R-:W-:Y:S03]  /*3b890*/  HMMA.16816.F32.BF16 R24, R16.reuse, R24, R8 ;  /* 0x000000181018723c */ /* 0x044fe60000041808 */
[----:B----4-:R0:W-:Y:S04]  /*3b8a0*/  STL.64 [R1+0x7290], R20 ;  /* 0x0072901401007387 */ /* 0x0101e80000100a00 */
        /* <DEDUP_REMOVED lines=9> */
[----:B------:R0:W-:Y:S04]  /*3b940*/  STL.64 [R1+0xc20], R20 ;  /* 0x000c201401007387 */ /* 0x0001e80000100a00 */
[----:B------:R-:W-:Y:S01]  /*3b950*/  STL.64 [R1+0xc28], R22 ;  /* 0x000c281601007387 */ /* 0x000fe20000100a00 */
[----:B0-----:R-:W-:-:S02]  /*3b960*/  IMAD.MOV.U32 R20, RZ, RZ, R2 ;  /* 0x000000ffff147224 */ /* 0x001fc400078e0002 */
[----:B------:R-:W-:-:S05]  /*3b970*/  IMAD.MOV.U32 R21, RZ, RZ, R0 ;  /* 0x000000ffff157224 */ /* 0x000fca00078e0000 */
[----:B------:R0:W-:Y:S01]  /*3b980*/  STL.64 [R1+0x72a8], R20 ;  /* 0x0072a81401007387 */ /* 0x0001e20000100a00 */
[----:B------:R-:W-:Y:S02]  /*3b990*/  IMAD.MOV.U32 R2, RZ, RZ, R24 ;  /* 0x000000ffff027224 */ /* 0x000fe400078e0018 */
[----:B------:R-:W-:Y:S01]  /*3b9a0*/  IMAD.MOV.U32 R0, RZ, RZ, R25 ;  /* 0x000000ffff007224 */ /* 0x000fe200078e0019 */
[----:B0-----:R-:W2:Y:S04]  /*3b9b0*/  LDL.64 R20, [R1+0x100] ;  /* 0x0001000001147983 */ /* 0x001ea80000100a00 */
[----:B------:R0:W-:Y:S04]  /*3b9c0*/  STL.64 [R1+0x71c8], R12 ;  /* 0x0071c80c01007387 */ /* 0x0001e80000100a00 */
[----:B------:R-:W-:Y:S04]  /*3b9d0*/  STL.64 [R1+0xc10], R8 ;  /* 0x000c100801007387 */ /* 0x000fe80000100a00 */
[----:B------:R-:W-:Y:S04]  /*3b9e0*/  STL.64 [R1+0xc18], R10 ;  /* 0x000c180a01007387 */ /* 0x000fe80000100a00 */
[----:B0-----:R-:W2:Y:S04]  /*3b9f0*/  LDL.LU.64 R12, [R1+0xd10] ;  /* 0x000d1000010c7983 */ /* 0x001ea80000300a00 */
[----:B------:R-:W2:Y:S04]  /*3ba00*/  LDL.LU.64 R14, [R1+0xd18] ;  /* 0x000d1800010e7983 */ /* 0x000ea80000300a00 */
[----:B------:R-:W3:Y:S04]  /*3ba10*/  LDL.LU.64 R24, [R1+0x18f0] ;  /* 0x0018f00001187983 */ /* 0x000ee80000300a00 */
[----:B------:R-:W4:Y:S04]  /*3ba20*/  LDL.LU.64 R26, [R1+0x18f8] ;  /* 0x0018f800011a7983 */ /* 0x000f280000300a00 */
[----:B----4-:R-:W-:Y:S04]  /*3ba30*/  STL.64 [R1+0x7230], R26 ;  /* 0x0072301a01007387 */ /* 0x010fe80000100a00 */
[----:B---3--:R0:W-:Y:S04]  /*3ba40*/  STL.64 [R1+0x7228], R24 ;  /* 0x0072281801007387 */ /* 0x0081e80000100a00 */
[----:B------:R-:W3:Y:S01]  /*3ba50*/  LDL.LU.64 R4, [R1+0x1af0] ;  /* 0x001af00001047983 */ /* 0x000ee20000300a00 */
[----:B0-----:R-:W-:-:S03]  /*3ba60*/  IMAD.MOV.U32 R24, RZ, RZ, R6 ;  /* 0x000000ffff187224 */ /* 0x001fc600078e0006 */
[----:B------:R-:W4:Y:S04]  /*3ba70*/  LDL.LU.64 R6, [R1+0x1af8] ;  /* 0x001af80001067983 */ /* 0x000f280000300a00 */
[----:B----4-:R-:W-:Y:S04]  /*3ba80*/  STL.64 [R1+0x7270], R6 ;  /* 0x0072700601007387 */ /* 0x010fe80000100a00 */
[----:B---3--:R0:W-:Y:S04]  /*3ba90*/  STL.64 [R1+0x7268], R4 ;  /* 0x0072680401007387 */ /* 0x0081e80000100a00 */
[----:B0-----:R-:W3:Y:S04]  /*3baa0*/  LDL.LU.64 R4, [R1+0x4b0] ;  /* 0x0004b00001047983 */ /* 0x001ee80000300a00 */
[----:B------:R-:W4:Y:S04]  /*3bab0*/  LDL.LU.64 R6, [R1+0x4b8] ;  /* 0x0004b80001067983 */ /* 0x000f280000300a00 */
[----:B----4-:R-:W-:Y:S04]  /*3bac0*/  STL.64 [R1+0x7288], R6 ;  /* 0x0072880601007387 */ /* 0x010fe80000100a00 */
[----:B---3--:R0:W-:Y:S04]  /*3bad0*/  STL.64 [R1+0x7280], R4 ;  /* 0x0072800401007387 */ /* 0x0081e80000100a00 */
[----:B0-----:R-:W3:Y:S04]  /*3bae0*/  LDL.LU.64 R4, [R1+0x910] ;  /* 0x0009100001047983 */ /* 0x001ee80000300a00 */
[----:B------:R-:W4:Y:S01]  /*3baf0*/  LDL.LU.64 R6, [R1+0x918] ;  /* 0x0009180001067983 */ /* 0x000f220000300a00 */
[----:B------:R-:W-:Y:S01]  /*3bb00*/  IMAD.MOV.U32 R25, RZ, RZ, R3 ;  /* 0x000000ffff197224 */ /* 0x000fe200078e0003 */
[----:B--2---:R-:W-:Y:S02]  /*3bb10*/  HMMA.16816.F32.BF16 R12, R16, R20, R12 ;  /* 0x00000014100c723c */ /* 0x004fe4000004180c */
[----:B----4-:R-:W-:Y:S04]  /*3bb20*/  STL.64 [R1+0x72a0], R6 ;  /* 0x0072a00601007387 */ /* 0x010fe80000100a00 */
[----:B---3--:R0:W-:Y:S04]  /*3bb30*/  STL.64 [R1+0x7298], R4 ;  /* 0x0072980401007387 */ /* 0x0081e80000100a00 */
[----:B0-----:R-:W2:Y:S04]  /*3bb40*/  LDL.LU.64 R4, [R1+0xc70] ;  /* 0x000c700001047983 */ /* 0x001ea80000300a00 */
[----:B------:R-:W2:Y:S04]  /*3bb50*/  LDL.LU.64 R6, [R1+0xc78] ;  /* 0x000c780001067983 */ /* 0x000ea80000300a00 */
[----:B------:R0:W-:Y:S04]  /*3bb60*/  STL.64 [R1+0x7248], R24 ;  /* 0x0072481801007387 */ /* 0x0001e80000100a00 */
[----:B0-----:R-:W3:Y:S04]  /*3bb70*/  LDL.64 R24, [R1+0x20] ;  /* 0x0000200001187983 */ /* 0x001ee80000100a00 */
[----:B------:R-:W4:Y:S04]  /*3bb80*/  LDL.LU.64 R8, [R1+0x17f0] ;  /* 0x0017f00001087983 */ /* 0x000f280000300a00 */
[----:B------:R-:W2:Y:S01]  /*3bb90*/  LDL.LU.64 R10, [R1+0x17f8] ;  /* 0x0017f800010a7983 */ /* 0x000ea20000300a00 */
[----:B------:R-:W-:-:S03]  /*3bba0*/  IMAD.MOV.U32 R3, RZ, RZ, R21 ;  /* 0x000000ffff037224 */ /* 0x000fc600078e0015 */
[----:B--2---:R-:W-:Y:S04]  /*3bbb0*/  STL.64 [R1+0x7240], R10 ;  /* 0x0072400a01007387 */ /* 0x004fe80000100a00 */
[----:B----4-:R0:W-:Y:S04]  /*3bbc0*/  STL.64 [R1+0x7238], R8 ;  /* 0x0072380801007387 */ /* 0x0101e80000100a00 */
[----:B0-----:R-:W2:Y:S04]  /*3bbd0*/  LDL.LU.64 R8, [R1+0x19f0] ;  /* 0x0019f00001087983 */ /* 0x001ea80000300a00 */
[----:B------:R-:W2:Y:S04]  /*3bbe0*/  LDL.LU.64 R10, [R1+0x19f8] ;  /* 0x0019f800010a7983 */ /* 0x000ea80000300a00 */
[----:B------:R-:W-:Y:S04]  /*3bbf0*/  STL.64 [R1+0xc00], R12 ;  /* 0x000c000c01007387 */ /* 0x000fe80000100a00 */
[----:B------:R0:W-:Y:S02]  /*3bc00*/  STL.64 [R1+0xc08], R14 ;  /* 0x000c080e01007387 */ /* 0x0001e40000100a00 */
[----:B0-----:R-:W-:-:S02]  /*3bc10*/  IMAD.MOV.U32 R14, RZ, RZ, R20 ;  /* 0x000000ffff0e7224 */ /* 0x001fc400078e0014 */
[----:B------:R-:W4:Y:S02]  /*3bc20*/  LDL.LU.64 R20, [R1+0x72a8] ;  /* 0x0072a80001147983 */ /* 0x000f240000300a00 */
        /* <DEDUP_REMOVED lines=10> */
[----:B------:R-:W-:Y:S04]  /*3bcd0*/  STL.64 [R1+0xbe0], R4 ;  /* 0x000be00401007387 */ /* 0x000fe80000100a00 */
[----:B------:R0:W-:Y:S04]  /*3bce0*/  STL.64 [R1+0xbe8], R6 ;  /* 0x000be80601007387 */ /* 0x0001e80000100a00 */
[----:B0-----:R-:W4:Y:S04]  /*3bcf0*/  LDL.LU.64 R6, [R1+0x7288] ;  /* 0x0072880001067983 */ /* 0x001f280000300a00 */
[----:B------:R-:W4:Y:S04]  /*3bd00*/  LDL.LU.64 R4, [R1+0x7280] ;  /* 0x0072800001047983 */ /* 0x000f280000300a00 */
[----:B------:R-:W4:Y:S02]  /*3bd10*/  LDL.LU.64 R20, [R1+0x7278] ;  /* 0x0072780001147983 */ /* 0x000f240000300a00 */
[----:B----4-:R-:W-:Y:S02]  /*3bd20*/  HMMA.16816.F32.BF16 R16, R16, R20, R4 ;  /* 0x000000141010723c */ /* 0x010fe40000041804 */
[----:B------:R-:W3:Y:S04]  /*3bd30*/  LDL.LU.64 R6, [R1+0x7270] ;  /* 0x0072700001067983 */ /* 0x000ee80000300a00 */
[----:B------:R-:W3:Y:S04]  /*3bd40*/  LDL.LU.64 R4, [R1+0x7268] ;  /* 0x0072680001047983 */ /* 0x000ee80000300a00 */
[----:B------:R-:W3:Y:S04]  /*3bd50*/  LDL.LU.64 R22, [R1+0x7260] ;  /* 0x0072600001167983 */ /* 0x000ee80000300a00 */
[----:B------:R-:W3:Y:S05]  /*3bd60*/  LDL.LU.64 R20, [R1+0x7258] ;  /* 0x0072580001147983 */ /* 0x000eea0000300a00 */
[----:B------:R0:W-:Y:S04]  /*3bd70*/  STL.64 [R1+0x440], R16 ;  /* 0x0004401001007387 */ /* 0x0001e80000100a00 */
[----:B------:R-:W-:Y:S04]  /*3bd80*/  STL.64 [R1+0x448], R18 ;  /* 0x0004481201007387 */ /* 0x000fe80000100a00 */
[----:B0-----:R-:W4:Y:S04]  /*3bd90*/  LDL R16, [R1] ;  /* 0x0000000001107983 */ /* 0x001f280000100800 */
[----:B------:R-:W4:Y:S01]  /*3bda0*/  LDL R17, [R1+0x4] ;  /* 0x0000040001117983 */ /* 0x000f220000100800 */
[----:B---3--:R-:W-:-:S15]  /*3bdb0*/  HMMA.16816.F32.BF16 R4, R20, R24, R4 ;  /* 0x000000181404723c */ /* 0x008fde0000041804 */
[----:B------:R-:W-:-:S04]  /*3bdc0*/  NOP ;  /* 0x0000000000007918 */ /* 0x000fc80000000000 */
[----:B------:R0:W-:Y:S04]  /*3bdd0*/  STL.64 [R1+0x3a0], R4 ;  /* 0x0003a00401007387 */ /* 0x0001e80000100a00 */
[----:B------:R1:W-:Y:S04]  /*3bde0*/  STL.64 [R1+0x3a8], R6 ;  /* 0x0003a80601007387 */ /* 0x0003e80000100a00 */
[----:B0-----:R-:W3:Y:S01]  /*3bdf0*/  LDL.LU.64 R4, [R1+0x7250] ;  /* 0x0072500001047983 */ /* 0x001ee20000300a00 */
[----:B-1----:R-:W-:Y:S02]  /*3be00*/  IMAD.MOV.U32 R7, RZ, RZ, R24 ;  /* 0x000000ffff077224 */ /* 0x002fe400078e0018 */
[----:B------:R-:W-:-:S02]  /*3be10*/  IMAD.MOV.U32 R6, RZ, RZ, R25 ;  /* 0x000000ffff067224 */ /* 0x000fc400078e0019 */
[----:B------:R-:W2:Y:S02]  /*3be20*/  LDL.LU.64 R24, [R1+0x7248] ;  /* 0x0072480001187983 */ /* 0x000ea40000300a00 */
[----:B--2---:R-:W-:Y:S02]  /*3be30*/  HMMA.16816.F32.BF16 R24, R20, R24, R8 ;  /* 0x000000181418723c */ /* 0x004fe40000041808 */
[----:B------:R-:W2:Y:S04]  /*3be40*/  LDL.LU.64 R10, [R1+0x7240] ;  /* 0x00724000010a7983 */ /* 0x000ea80000300a00 */
[----:B------:R-:W2:-:S13]  /*3be50*/  LDL.LU.64 R8, [R1+0x7238] ;  /* 0x0072380001087983 */ /* 0x000e9a0000300a00 */
[----:B------:R-:W-:Y:S04]  /*3be60*/  STL.64 [R1+0x390], R24 ;  /* 0x0003901801007387 */ /* 0x000fe80000100a00 */
[----:B------:R0:W-:Y:S04]  /*3be70*/  STL.64 [R1+0x398], R26 ;  /* 0x0003981a01007387 */ /* 0x0001e80000100a00 */
[----:B0-----:R-:W4:Y:S04]  /*3be80*/  LDL.LU.64 R26, [R1+0x7230] ;  /* 0x00723000011a7983 */ /* 0x001f280000300a00 */
[----:B------:R-:W4:Y:S02]  /*3be90*/  LDL.LU.64 R24, [R1+0x7228] ;  /* 0x0072280001187983 */ /* 0x000f240000300a00 */
[----:B----4-:R-:W-:Y:S02]  /*3bea0*/  HMMA.16816.F32.BF16 R16, R20, R16, R24 ;  /* 0x000000101410723c */ /* 0x010fe40000041818 */
[----:B------:R-:W4:Y:S04]  /*3beb0*/  LDL.LU.64 R26, [R1+0x7220] ;  /* 0x00722000011a7983 */ /* 0x000f280000300a00 */
[----:B------:R-:W2:-:S13]  /*3bec0*/  LDL.LU.64 R24, [R1+0x7218] ;  /* 0x0072180001187983 */ /* 0x000e9a0000300a00 */
[----:B------:R0:W-:Y:S04]  /*3bed0*/  STL.64 [R1+0x380], R16 ;  /* 0x0003801001007387 */ /* 0x0001e80000100a00 */
[----:B------:R1:W-:Y:S04]  /*3bee0*/  STL.64 [R1+0x388], R18 ;  /* 0x0003881201007387 */ /* 0x0003e80000100a00 */
[----:B0-----:R-:W3:Y:S04]  /*3bef0*/  LDL.LU.64 R16, [R1+0x15f0] ;  /* 0x0015f00001107983 */ /* 0x001ee80000300a00 */
[----:B-1----:R-:W3:Y:S01]  /*3bf00*/  LDL.LU.64 R18, [R1+0x15f8] ;  /* 0x0015f80001127983 */ /* 0x002ee20000300a00 */
[----:B--2---:R-:W-:-:S15]  /*3bf10*/  HMMA.16816.F32.BF16 R8, R20, R24, R8 ;  /* 0x000000181408723c */ /* 0x004fde0000041808 */
[----:B------:R-:W-:-:S04]  /*3bf20*/  NOP ;  /* 0x0000000000007918 */ /* 0x000fc80000000000 */
[----:B------:R-:W-:Y:S04]  /*3bf30*/  STL.64 [R1+0x370], R8 ;  /* 0x0003700801007387 */ /* 0x000fe80000100a00 */
[----:B------:R0:W-:Y:S04]  /*3bf40*/  STL.64 [R1+0x378], R10 ;  /* 0x0003780a01007387 */ /* 0x0001e80000100a00 */
[----:B0-----:R-:W2:Y:S04]  /*3bf50*/  LDL.LU.64 R10, [R1+0x7210] ;  /* 0x00721000010a7983 */ /* 0x001ea80000300a00 */
[----:B------:R-:W2:Y:S04]  /*3bf60*/  LDL.LU.64 R8, [R1+0x7208] ;  /* 0x0072080001087983 */ /* 0x000ea80000300a00 */
[----:B----4-:R-:W-:Y:S04]  /*3bf70*/  STL.64 [R1+0x7120], R26 ;  /* 0x0071201a01007387 */ /* 0x010fe80000100a00 */
[----:B------:R0:W-:Y:S04]  /*3bf80*/  STL.64 [R1+0x7118], R24 ;  /* 0x0071181801007387 */ /* 0x0001e80000100a00 */
[----:B0-----:R-:W2:Y:S04]  /*3bf90*/  LDL.LU.64 R24, [R1+0x16f0] ;  /* 0x0016f00001187983 */ /* 0x001ea80000300a00 */
[----:B------:R-:W2:Y:S04]  /*3bfa0*/  LDL.LU.64 R26, [R1+0x16f8] ;  /* 0x0016f800011a7983 */ /* 0x000ea80000300a00 */
[----:B------:R-:W4:Y:S04]  /*3bfb0*/  LDL.64 R12, [R1+0x130] ;  /* 0x00013000010c7983 */ /* 0x000f280000100a00 */
[----:B------:R-:W-:Y:S01]  /*3bfc0*/  STL [R1+0x71e0], R14 ;  /* 0x0071e00e01007387 */ /* 0x000fe20000100800 */
[----:B--2---:R-:W-:-:S15]  /*3bfd0*/  HMMA.16816.F32.BF16 R24, R20, R8, R24 ;  /* 0x000000081418723c */ /* 0x004fde0000041818 */
[----:B------:R-:W-:-:S04]  /*3bfe0*/  NOP ;  /* 0x0000000000007918 */ /* 0x000fc80000000000 */
[----:B------:R-:W-:Y:S04]  /*3bff0*/  STL.64 [R1+0x360], R24 ;  /* 0x0003601801007387 */ /* 0x000fe80000100a00 */
[----:B------:R-:W-:Y:S04]  /*3c000*/  STL.64 [R1+0x368], R26 ;  /* 0x0003681a01007387 */ /* 0x000fe80000100a00 */
[----:B----4-:R3:W-:Y:S02]  /*3c010*/  STL.64 [R1+0x71d8], R12 ;  /* 0x0071d80c01007387 */ /* 0x0107e40000100a00 */
[----:B---3--:R-:W-:-:S02]  /*3c020*/  IMAD.MOV.U32 R12, RZ, RZ, R5 ;  /* 0x000000ffff0c7224 */ /* 0x008fc400078e0005 */
[----:B------:R-:W2:Y:S04]  /*3c030*/  LDL.LU R5, [R1+0x7200] ;  /* 0x0072000001057983 */ /* 0x000ea80000300800 */
[----:B------:R-:W3:Y:S04]  /*3c040*/  LDL R13, [R1+0x154] ;  /* 0x00015400010d7983 */ /* 0x000ee80000100800 */
[----:B------:R-:W-:Y:S04]  /*3c050*/  STL [R1+0x71f8], R15 ;  /* 0x0071f80f01007387 */ /* 0x000fe80000100800 */
[----:B---3--:R-:W-:Y:S04]  /*3c060*/  STL.64 [R1+0x71f0], R12 ;  /* 0x0071f00c01007387 */ /* 0x008fe80000100a00 */
[----:B------:R-:W-:Y:S04]  /*3c070*/  STL.64 [R1+0x7110], R10 ;  /* 0x0071100a01007387 */ /* 0x000fe80000100a00 */
[----:B------:R0:W-:Y:S04]  /*3c080*/  STL.64 [R1+0x7108], R8 ;  /* 0x0071080801007387 */ /* 0x0001e80000100a00 */
[----:B0-----:R-:W3:Y:S01]  /*3c090*/  LDL R8, [R1+0x140] ;  /* 0x0001400001087983 */ /* 0x001ee20000100800 */
[----:B------:R-:W-:-:S03]  /*3c0a0*/  IMAD.MOV.U32 R9, RZ, RZ, R28 ;  /* 0x000000ffff097224 */ /* 0x000fc600078e001c */
[----:B------:R-:W4:Y:S04]  /*3c0b0*/  LDL.LU R28, [R1+0x71fc] ;  /* 0x0071fc00011c7983 */ /* 0x000f280000300800 */
[----:B---3--:R2:W-:Y:S04]  /*3c0c0*/  STL.64 [R1+0x71e8], R8 ;  /* 0x0071e80801007387 */ /* 0x0085e80000100a00 */
[----:B------:R-:W3:Y:S04]  /*3c0d0*/  LDL.LU.64 R12, [R1+0x900] ;  /* 0x00090000010c7983 */ /* 0x000ee80000300a00 */
[----:B------:R-:W3:Y:S01]  /*3c0e0*/  LDL.LU.64 R14, [R1+0x908] ;  /* 0x00090800010e7983 */ /* 0x000ee20000300a00 */
[----:B--2---:R-:W-:Y:S03]  /*3c0f0*/  HMMA.16816.F32.BF16 R8, R20, R4, R16 ;  /* 0x000000041408723c */ /* 0x004fe60000041810 */
[----:B----4-:R-:W0:-:S15]  /*3c100*/  LDSM.16.MT88.4 R16, [R28+UR5+0x380] ;  /* 0x000380051c10783b */ /* 0x010e1e0008004200 */
[----:B------:R-:W-:Y:S01]  /*3c110*/  NOP ;  /* 0x0000000000007918 */ /* 0x000fe20000000000 */
[----:B------:R-:W-:Y:S04]  /*3c120*/  STL.64 [R1+0x350], R8 ;  /* 0x0003500801007387 */ /* 0x000fe80000100a00 */
[----:B------:R-:W-:Y:S04]  /*3c130*/  STL.64 [R1+0x358], R10 ;  /* 0x0003580a01007387 */ /* 0x000fe80000100a00 */
[----:B------:R-:W-:Y:S04]  /*3c140*/  STL.64 [R1+0x71d0], R4 ;  /* 0x0071d00401007387 */ /* 0x000fe80000100a00 */
[----:B------:R-:W2:Y:S04]  /*3c150*/  LDL.64 R24, [R1] ;  /* 0x0000000001187983 */ /* 0x000ea80000100a00 */
[----:B--2---:R1:W-:Y:S04]  /*3c160*/  STL.64 [R1+0x7138], R24 ;  /* 0x0071381801007387 */ /* 0x0043e80000100a00 */
[----:B-1----:R-:W2:Y:S04]  /*3c170*/  LDL.64 R24, [R1+0x10] ;  /* 0x0000100001187983 */ /* 0x002ea80000100a00 */
[----:B--2---:R1:W-:Y:S04]  /*3c180*/  STL.64 [R1+0x7150], R24 ;  /* 0x0071501801007387 */ /* 0x0043e80000100a00 */
[----:B------:R-:W2:Y:S04]  /*3c190*/  LDL.LU.64 R8, [R1+0x8f0] ;  /* 0x0008f00001087983 */ /* 0x000ea80000300a00 */
[----:B------:R-:W2:Y:S04]  /*3c1a0*/  LDL.LU.64 R10, [R1+0x8f8] ;  /* 0x0008f800010a7983 */ /* 0x000ea80000300a00 */
[----:B------:R-:W4:Y:S01]  /*3c1b0*/  LDL.LU.64 R4, [R1+0x8d0] ;  /* 0x0008d00001047983 */ /* 0x000f220000300a00 */
[----:B-1----:R-:W-:-:S02]  /*3c1c0*/  IMAD.MOV.U32 R24, RZ, RZ, R7 ;  /* 0x000000ffff187224 */ /* 0x002fc400078e0007 */
[----:B------:R-:W-:Y:S02]  /*3c1d0*/  IMAD.MOV.U32 R25, RZ, RZ, R6 ;  /* 0x000000ffff197224 */ /* 0x000fe400078e0006 */
[----:B------:R-:W4:Y:S04]  /*3c1e0*/  LDL.LU.64 R6, [R1+0x8d8] ;  /* 0x0008d80001067983 */ /* 0x000f280000300a00 */
[----:B------:R1:W-:Y:S04]  /*3c1f0*/  STL.64 [R1+0x7178], R24 ;  /* 0x0071781801007387 */ /* 0x0003e80000100a00 */
[----:B-1----:R-:W3:Y:S04]  /*3c200*/  LDL R24, [R1+0x30] ;  /* 0x0000300001187983 */ /* 0x002ee80000100800 */
[----:B------:R-:W3:Y:S04]  /*3c210*/  LDL R25, [R1+0x34] ;  /* 0x0000340001197983 */ /* 0x000ee80000100800 */
[----:B0-----:R-:W-:Y:S04]  /*3c220*/  STL.64 [R1+0x7088], R18 ;  /* 0x0070881201007387 */ /* 0x001fe80000100a00 */
[----:B------:R0:W-:Y:S04]  /*3c230*/  STL.64 [R1+0x7080], R16 ;  /* 0x0070801001007387 */ /* 0x0001e80000100a00 */
[----:B0-----:R-:W2:Y:S04]  /*3c240*/  LDL.64 R16, [R1+0xd0] ;  /* 0x0000d00001107983 */ /* 0x001ea80000100a00 */
[----:B------:R-:W-:Y:S01]  /*3c250*/  STL [R1+0x6ab0], R28 ;  /* 0x006ab01c01007387 */ /* 0x000fe20000100800 */
[----:B---3--:R-:W-:Y:S03]  /*3c260*/  HMMA.16816.F32.BF16 R24, R20, R24, R12 ;  /* 0x000000181418723c */ /* 0x008fe6000004180c */
[----:B------:R-:W3:Y:S04]  /*3c270*/  LDL.LU R15, [R1+0x71f8] ;  /* 0x0071f800010f7983 */ /* 0x000ee80000300800 */
[----:B------:R-:W2:-:S12]  /*3c280*/  LDL.LU.64 R12, [R1+0x71f0] ;  /* 0x0071f000010c7983 */ /* 0x000e980000300a00 */
[----:B------:R0:W-:Y:S04]  /*3c290*/  STL.64 [R1+0xb50], R24 ;  /* 0x000b501801007387 */ /* 0x0001e80000100a00 */
[----:B------:R-:W-:Y:S01]  /*3c2a0*/  STL.64 [R1+0xb58], R26 ;  /* 0x000b581a01007387 */ /* 0x000fe20000100a00 */
[----:B0-----:R-:W-:Y:S02]  /*3c2b0*/  IMAD.MOV.U32 R24, RZ, RZ, R29 ;  /* 0x000000ffff187224 */ /* 0x001fe400078e001d */
[----:B---3--:R-:W-:-:S05]  /*3c2c0*/  IMAD.MOV.U32 R25, RZ, RZ, R15 ;  /* 0x000000ffff197224 */ /* 0x008fca00078e000f */
[----:B------:R0:W-:Y:S04]  /*3c2d0*/  STL.64 [R1+0x7190], R24 ;  /* 0x0071901801007387 */ /* 0x0001e80000100a00 */
[----:B0-----:R-:W3:Y:S01]  /*3c2e0*/  LDL.64 R24, [R1+0xf0] ;  /* 0x0000f00001187983 */ /* 0x001ee20000100a00 */
[C---:B--2---:R-:W-:Y:S03]  /*3c2f0*/  HMMA.16816.F32.BF16 R12, R20.reuse, R12, R8 ;  /* 0x0000000c140c723c */ /* 0x044fe60000041808 */
[----:B---3--:R0:W-:Y:S04]  /*3c300*/  STL.64 [R1+0x71a8], R24 ;  /* 0x0071a81801007387 */ /* 0x0081e80000100a00 */
[----:B0-----:R-:W2:Y:S04]  /*3c310*/  LDL.LU.64 R24, [R1+0x8e0] ;  /* 0x0008e00001187983 */ /* 0x001ea80000300a00 */
[----:B------:R-:W2:Y:S04]  /*3c320*/  LDL.LU.64 R26, [R1+0x8e8] ;  /* 0x0008e800011a7983 */ /* 0x000ea80000300a00 */
[----:B------:R-:W3:Y:S04]  /*3c330*/  LDL R29, [R1+0x2fd8] ;  /* 0x002fd800011d7983 */ /* 0x000ee80000100800 */
[----:B------:R-:W2:Y:S04]  /*3c340*/  LDL.LU.64 R8, [R1+0x71e8] ;  /* 0x0071e80001087983 */ /* 0x000ea80000300a00 */
[----:B------:R-:W-:Y:S04]  /*3c350*/  STL.64 [R1+0xb40], R12 ;  /* 0x000b400c01007387 */ /* 0x000fe80000100a00 */
[----:B------:R0:W-:Y:S04]  /*3c360*/  STL.64 [R1+0xb48], R14 ;  /* 0x000b480e01007387 */ /* 0x0001e80000100a00 */
[----:B0-----:R-:W3:Y:S04]  /*3c370*/  LDL.LU R14, [R1+0x71e0] ;  /* 0x0071e000010e7983 */ /* 0x001ee80000300800 */
[----:B------:R-:W4:Y:S01]  /*3c380*/  LDL.LU.64 R12, [R1+0x71d8] ;  /* 0x0071d800010c7983 */ /* 0x000f220000300a00 */
[----:B--2---:R-:W-:Y:S01]  /*3c390*/  HMMA.16816.F32.BF16 R8, R20, R8, R24 ;  /* 0x000000081408723c */ /* 0x004fe20000041818 */
[----:B------:R-:W-:-:S07]  /*3c3a0*/  IMAD.MOV.U32 R25, RZ, RZ, R3 ;  /* 0x000000ffff197224 */ /* 0x000fce00078e0003 */
[----:B----4-:R-:W-:Y:S01]  /*3c3b0*/  HMMA.16816.F32.BF16 R4, R20, R12, R4 ;  /* 0x0000000c1404723c */ /* 0x010fe20000041804 */
[----:B---3--:R-:W-:-:S10]  /*3c3c0*/  IMAD.MOV.U32 R24, RZ, RZ, R14 ;  /* 0x000000ffff187224 */ /* 0x008fd400078e000e */
[----:B------:R-:W-:Y:S04]  /*3c3d0*/  STL.64 [R1+0xb30], R8 ;  /* 0x000b300801007387 */ /* 0x000fe80000100a00 */
[----:B------:R-:W-:Y:S04]  /*3c3e0*/  STL.64 [R1+0xb38], R10 ;  /* 0x000b380a01007387 */ /* 0x000fe80000100a00 */
[----:B------:R0:W-:Y:S04]  /*3c3f0*/  STL.64 [R1+0x71c0], R24 ;  /* 0x0071c01801007387 */ /* 0x0001e80000100a00 */
[----:B0-----:R-:W2:Y:S04]  /*3c400*/  LDL.LU.64 R24, [R1+0x830] ;  /* 0x0008300001187983 */ /* 0x001ea80000300a00 */
[----:B------:R-:W2:Y:S04]  /*3c410*/  LDL.LU.64 R26, [R1+0x838] ;  /* 0x00083800011a7983 */ /* 0x000ea80000300a00 */
[----:B------:R0:W-:Y:S04]  /*3c420*/  STL.64 [R1+0xb20], R4 ;  /* 0x000b200401007387 */ /* 0x0001e80000100a00 */
[----:B------:R1:W-:Y:S04]  /*3c430*/  STL.64 [R1+0xb28], R6 ;  /* 0x000b280601007387 */ /* 0x0003e80000100a00 */
[----:B0-----:R-:W3:Y:S01]  /*3c440*/  LDL.LU.64 R4, [R1+0x71d0] ;  /* 0x0071d00001047983 */ /* 0x001ee20000300a00 */
[----:B-1----:R-:W-:-:S02]  /*3c450*/  IMAD.MOV.U32 R7, RZ, RZ, R12 ;  /* 0x000000ffff077224 */ /* 0x002fc400078e000c */
[----:B------:R-:W-:Y:S02]  /*3c460*/  IMAD.MOV.U32 R6, RZ, RZ, R13 ;  /* 0x000000ffff067224 */ /* 0x000fe400078e000d */
[----:B------:R-:W2:Y:S04]  /*3c470*/  LDL.LU.64 R12, [R1+0x71c8] ;  /* 0x0071c800010c7983 */ /* 0x000ea80000300a00 */
[----:B------:R-:W-:Y:S04]  /*3c480*/  STL.64 [R1+0x7130], R6 ;  /* 0x0071300601007387 */ /* 0x000fe80000100a00 */
[----:B---3--:R2:W-:Y:S02]  /*3c490*/  STL.64 [R1+0x7128], R4 ;  /* 0x0071280401007387 */ /* 0x0085e40000100a00 */
[----:B--2---:R-:W-:Y:S01]  /*3c4a0*/  HMMA.16816.F32.BF16 R4, R20, R12, R24 ;  /* 0x0000000c1404723c */ /* 0x004fe20000041818 */
[----:B------:R-:W-:-:S15]  /*3c4b0*/  IMAD.MOV.U32 R19, RZ, RZ, R13 ;  /* 0x000000ffff137224 */ /* 0x000fde00078e000d */
[----:B------:R-:W-:-:S03]  /*3c4c0*/  NOP ;  /* 0x0000000000007918 */ /* 0x000fc60000000000 */
[----:B------:R-:W-:Y:S04]  /*3c4d0*/  STL.64 [R1+0xb10], R4 ;  /* 0x000b100401007387 */ /* 0x000fe80000100a00 */
[----:B------:R-:W-:Y:S04]  /*3c4e0*/  STL.64 [R1+0xb18], R6 ;  /* 0x000b180601007387 */ /* 0x000fe80000100a00 */
[----:B------:R-:W2:Y:S04]  /*3c4f0*/  LDL.LU.64 R24, [R1+0x820] ;  /* 0x0008200001187983 */ /* 0x000ea80000300a00 */
[----:B------:R-:W2:Y:S04]  /*3c500*/  LDL.LU.64 R26, [R1+0x828] ;  /* 0x00082800011a7983 */ /* 0x000ea80000300a00 */
[----:B------:R-:W-:Y:S04]  /*3c510*/  STL [R1+0x7188], R19 ;  /* 0x0071881301007387 */ /* 0x000fe80000100800 */
[----:B------:R0:W-:Y:S04]  /*3c520*/  STL.64 [R1+0x7180], R16 ;  /* 0x0071801001007387 */ /* 0x0001e80000100a00 */
[----:B0-----:R-:W3:Y:S04]  /*3c530*/  LDL.LU.64 R16, [R1+0x7f0] ;  /* 0x0007f00001107983 */ /* 0x001ee80000300a00 */
[----:B------:R-:W4:Y:S04]  /*3c540*/  LDL.LU.64 R18, [R1+0x7f8] ;  /* 0x0007f80001127983 */ /* 0x000f280000300a00 */
[----:B----4-:R-:W-:Y:S04]  /*3c550*/  STL.64 [R1+0x71a0], R18 ;  /* 0x0071a01201007387 */ /* 0x010fe80000100a00 */
[----:B---3--:R0:W-:Y:S04]  /*3c560*/  STL.64 [R1+0x7198], R16 ;  /* 0x0071981001007387 */ /* 0x0081e80000100a00 */
[----:B0-----:R-:W3:Y:S04]  /*3c570*/  LDL.LU.64 R16, [R1+0x800] ;  /* 0x0008000001107983 */ /* 0x001ee80000300a00 */
[----:B------:R-:W4:Y:S01]  /*3c580*/  LDL.LU.64 R18, [R1+0x808] ;  /* 0x0008080001127983 */ /* 0x000f220000300a00 */
[----:B------:R-:W-:-:S03]  /*3c590*/  IMAD.MOV.U32 R28, RZ, RZ, R12 ;  /* 0x000000ffff1c7224 */ /* 0x000fc600078e000c */
[----:B----4-:R-:W-:Y:S04]  /*3c5a0*/  STL.64 [R1+0x71b8], R18 ;  /* 0x0071b81201007387 */ /* 0x010fe80000100a00 */
[----:B---3--:R0:W-:Y:S04]  /*3c5b0*/  STL.64 [R1+0x71b0], R16 ;  /* 0x0071b01001007387 */ /* 0x0081e80000100a00 */
[----:B0-----:R-:W3:Y:S04]  /*3c5c0*/  LDL.LU.64 R16, [R1+0x810] ;  /* 0x0008100001107983 */ /* 0x001ee80000300a00 */
[----:B------:R-:W3:Y:S04]  /*3c5d0*/  LDL.LU.64 R18, [R1+0x818] ;  /* 0x0008180001127983 */ /* 0x000ee80000300a00 */
[----:B------:R-:W4:Y:S04]  /*3c5e0*/  LDL.LU.64 R12, [R1+0x3d0] ;  /* 0x0003d000010c7983 */ /* 0x000f280000300a00 */
[----:B------:R-:W4:Y:S04]  /*3c5f0*/  LDL.LU.64 R14, [R1+0x3d8] ;  /* 0x0003d800010e7983 */ /* 0x000f280000300a00 */
[----:B------:R-:W2:Y:S04]  /*3c600*/  LDL.LU.64 R4, [R1+0x18c0] ;  /* 0x0018c00001047983 */ /* 0x000ea80000300a00 */
[----:B------:R-:W2:Y:S01]  /*3c610*/  LDL.LU.64 R6, [R1+0x18c8] ;  /* 0x0018c80001067983 */ /* 0x000ea20000300a00 */
[----:B------:R-:W-:-:S03]  /*3c620*/  IMAD.MOV.U32 R8, RZ, RZ, R2 ;  /* 0x000000ffff087224 */ /* 0x000fc600078e0002 */
[----:B--2---:R-:W-:Y:S04]  /*3c630*/  STL.64 [R1+0x7148], R6 ;  /* 0x0071480601007387 */ /* 0x004fe80000100a00 */
[----:B------:R0:W-:Y:S04]  /*3c640*/  STL.64 [R1+0x7140], R4 ;  /* 0x0071400401007387 */ /* 0x0001e80000100a00 */
[----:B0-----:R-:W2:Y:S04]  /*3c650*/  LDL.LU.64 R4, [R1+0x19c0] ;  /* 0x0019c00001047983 */ /* 0x001ea80000300a00 */
[----:B------:R-:W2:Y:S01]  /*3c660*/  LDL.LU.64 R6, [R1+0x19c8] ;  /* 0x0019c80001067983 */ /* 0x000ea20000300a00 */
[----:B------:R-:W-:-:S07]  /*3c670*/  IMAD.MOV.U32 R9, RZ, RZ, R0 ;  /* 0x000000ffff097224 */ /* 0x000fce00078e0000 */
[C---:B------:R-:W-:Y:S01]  /*3c680*/  HMMA.16816.F32.BF16 R8, R20.reuse, R8, R24 ;  /* 0x000000081408723c */ /* 0x040fe20000041818 */
[----:B--2---:R-:W-:Y:S04]  /*3c690*/  STL.64 [R1+0x7160], R6 ;  /* 0x0071600601007387 */ /* 0x004fe80000100a00 */
[----:B------:R0:W-:Y:S04]  /*3c6a0*/  STL.64 [R1+0x7158], R4 ;  /* 0x0071580401007387 */ /* 0x0001e80000100a00 */
[----:B0-----:R-:W2:Y:S04]  /*3c6b0*/  LDL.LU.64 R4, [R1+0x1ac0] ;  /* 0x001ac00001047983 */ /* 0x001ea80000300a00 */
[----:B------:R-:W2:Y:S04]  /*3c6c0*/  LDL.LU.64 R6, [R1+0x1ac8] ;  /* 0x001ac80001067983 */ /* 0x000ea80000300a00 */
[----:B------:R-:W3:Y:S04]  /*3c6d0*/  LDL.LU.64 R24, [R1+0x71c0] ;  /* 0x0071c00001187983 */ /* 0x000ee80000300a00 */
[----:B------:R0:W-:Y:S04]  /*3c6e0*/  STL.64 [R1+0xb00], R8 ;  /* 0x000b000801007387 */ /* 0x0001e80000100a00 */
[----:B------:R1:W-:Y:S04]  /*3c6f0*/  STL.64 [R1+0xb08], R10 ;  /* 0x000b080a01007387 */ /* 0x0003e80000100a00 */
[----:B0-----:R-:W2:Y:S04]  /*3c700*/  LDL.LU.64 R8, [R1+0x17c0] ;  /* 0x0017c00001087983 */ /* 0x001ea80000300a00 */
[----:B-1----:R-:W2:Y:S01]  /*3c710*/  LDL.LU.64 R10, [R1+0x17c8] ;  /* 0x0017c800010a7983 */ /* 0x002ea20000300a00 */
[----:B---3--:R-:W-:Y:S03]  /*3c720*/  HMMA.16816.F32.BF16 R24, R20, R24, R16 ;  /* 0x000000181418723c */ /* 0x008fe60000041810 */
[----:B------:R-:W3:Y:S04]  /*3c730*/  LDL.LU.64 R18, [R1+0x71b8] ;  /* 0x0071b80001127983 */ /* 0x000ee80000300a00 */
[----:B------:R-:W3:-:S12]  /*3c740*/  LDL.LU.64 R16, [R1+0x71b0] ;  /* 0x0071b00001107983 */ /* 0x000ed80000300a00 */
[----:B------:R0:W-:Y:S04]  /*3c750*/  STL.64 [R1+0xaf0], R24 ;  /* 0x000af01801007387 */ /* 0x0001e80000100a00 */
[----:B------:R-:W-:Y:S04]  /*3c760*/  STL.64 [R1+0xaf8], R26 ;  /* 0x000af81a01007387 */ /* 0x000fe80000100a00 */
[----:B0-----:R-:W3:Y:S02]  /*3c770*/  LDL.LU.64 R24, [R1+0x71a8] ;  /* 0x0071a80001187983 */ /* 0x001ee40000300a00 */
[----:B---3--:R-:W-:Y:S01]  /*3c780*/  HMMA.16816.F32.BF16 R16, R20, R24, R16 ;  /* 0x000000181410723c */ /* 0x008fe20000041810 */
[----:B------:R-:W-:-:S02]  /*3c790*/  IMAD.MOV.U32 R2, RZ, RZ, R24 ;  /* 0x000000ffff027224 */ /* 0x000fc400078e0018 */
[----:B------:R-:W-:-:S15]  /*3c7a0*/  IMAD.MOV.U32 R0, RZ, RZ, R25 ;  /* 0x000000ffff007224 */ /* 0x000fde00078e0019 */
[----:B------:R-:W-:Y:S01]  /*3c7b0*/  NOP ;  /* 0x0000000000007918 */ /* 0x000fe20000000000 */
[----:B------:R-:W-:Y:S04]  /*3c7c0*/  STL.64 [R1+0xae0], R16 ;  /* 0x000ae01001007387 */ /* 0x000fe80000100a00 */
[----:B------:R0:W-:Y:S04]  /*3c7d0*/  STL.64 [R1+0xae8], R18 ;  /* 0x000ae81201007387 */ /* 0x0001e80000100a00 */
[----:B0-----:R-:W3:Y:S04]  /*3c7e0*/  LDL.LU.64 R18, [R1+0x71a0] ;  /* 0x0071a00001127983 */ /* 0x001ee80000300a00 */
[----:B------:R-:W3:Y:S04]  /*3c7f0*/  LDL.LU.64 R16, [R1+0x7198] ;  /* 0x0071980001107983 */ /* 0x000ee80000300a00 */
[----:B------:R-:W3:Y:S02]  /*3c800*/  LDL.LU.64 R24, [R1+0x7190] ;  /* 0x0071900001187983 */ /* 0x000ee40000300a00 */
[----:B---3--:R-:W-:Y:S02]  /*3c810*/  HMMA.16816.F32.BF16 R24, R20, R24, R16 ;  /* 0x000000181418723c */ /* 0x008fe40000041810 */
[----:B------:R-:W3:Y:S04]  /*3c820*/  LDL.LU R19, [R1+0x7188] ;  /* 0x0071880001137983 */ /* 0x000ee80000300800 */
[----:B------:R-:W4:-:S13]  /*3c830*/  LDL.LU.64 R16, [R1+0x7180] ;  /* 0x0071800001107983 */ /* 0x000f1a0000300a00 */
[----:B------:R0:W-:Y:S04]  /*3c840*/  STL.64 [R1+0xad0], R24 ;  /* 0x000ad01801007387 */ /* 0x0001e80000100a00 */
[----:B------:R-:W-:Y:S04]  /*3c850*/  STL.64 [R1+0xad8], R26 ;  /* 0x000ad81a01007387 */ /* 0x000fe80000100a00 */
[----:B0-----:R-:W2:Y:S01]  /*3c860*/  LDL.LU.64 R24, [R1+0x7178] ;  /* 0x0071780001187983 */ /* 0x001ea20000300a00 */
[----:B----4-:R-:W-:Y:S03]  /*3c870*/  HMMA.16816.F32.BF16 R20, R20, R16, R12 ;  /* 0x000000101414723c */ /* 0x010fe6000004180c */
[----:B------:R-:W2:Y:S04]  /*3c880*/  LDL.LU.64 R14, [R1+0x7170] ;  /* 0x00717000010e7983 */ /* 0x000ea80000300a00 */
[----:B------:R-:W2:-:S12]  /*3c890*/  LDL.LU.64 R12, [R1+0x7168] ;  /* 0x00716800010c7983 */ /* 0x000e980000300a00 */
[----:B------:R0:W-:Y:S04]  /*3c8a0*/  STL.64 [R1+0x340], R20 ;  /* 0x0003401401007387 */ /* 0x0001e80000100a00 */
[----:B------:R1:W-:Y:S04]  /*3c8b0*/  STL.64 [R1+0x348], R22 ;  /* 0x0003481601007387 */ /* 0x0003e80000100a00 */
[----:B0-----:R-:W4:Y:S04]  /*3c8c0*/  LDL.LU.64 R20, [R1+0x15c0] ;  /* 0x0015c00001147983 */ /* 0x001f280000300a00 */
[----:B-1----:R-:W4:Y:S04]  /*3c8d0*/  LDL.LU.64 R22, [R1+0x15c8] ;  /* 0x0015c80001167983 */ /* 0x002f280000300a00 */
[----:B------:R-:W-:Y:S01]  /*3c8e0*/  STL.64 [R1+0x7090], R16 ;  /* 0x0070901001007387 */ /* 0x000fe20000100a00 */
[----:B--2---:R-:W-:Y:S03]  /*3c8f0*/  HMMA.16816.F32.BF16 R24, R12, R24, R4 ;  /* 0x000000180c18723c */ /* 0x004fe60000041804 */
[----:B------:R-:W2:Y:S04]  /*3c900*/  LDL.LU.64 R6, [R1+0x7160] ;  /* 0x0071600001067983 */ /* 0x000ea80000300a00 */
[----:B------:R-:W2:-:S12]  /*3c910*/  LDL.LU.64 R4, [R1+0x7158] ;  /* 0x0071580001047983 */ /* 0x000e980000300a00 */
[----:B------:R0:W-:Y:S04]  /*3c920*/  STL.64 [R1+0x320], R24 ;  /* 0x0003201801007387 */ /* 0x0001e80000100a00 */
[----:B------:R-:W-:Y:S04]  /*3c930*/  STL.64 [R1+0x328], R26 ;  /* 0x0003281a01007387 */ /* 0x000fe80000100a00 */
[----:B0-----:R-:W2:Y:S02]  /*3c940*/  LDL.LU.64 R24, [R1+0x7150] ;  /* 0x0071500001187983 */ /* 0x001ea40000300a00 */
        /* <DEDUP_REMOVED lines=9> */
[----:B--2---:R-:W-:Y:S01]  /*3c9e0*/  HMMA.16816.F32.BF16 R4, R12, R24, R4 ;  /* 0x000000180c04723c */ /* 0x004fe20000041804 */
[----:B------:R-:W-:-:S02]  /*3c9f0*/  IMAD.MOV.U32 R18, RZ, RZ, R24 ;  /* 0x000000ffff127224 */ /* 0x000fc400078e0018 */
[----:B------:R-:W-:-:S15]  /*3ca00*/  IMAD.MOV.U32 R17, RZ, RZ, R25 ;  /* 0x000000ffff117224 */ /* 0x000fde00078e0019 */
[----:B------:R-:W-:Y:S01]  /*3ca10*/  NOP ;  /* 0x0000000000007918 */ /* 0x000fe20000000000 */
[----:B------:R-:W-:Y:S04]  /*3ca20*/  STL.64 [R1+0x300], R4 ;  /* 0x0003000401007387 */ /* 0x000fe80000100a00 */
[----:B------:R0:W-:Y:S04]  /*3ca30*/  STL.64 [R1+0x308], R6 ;  /* 0x0003080601007387 */ /* 0x0001e80000100a00 */
[----:B0-----:R-:W2:Y:S04]  /*3ca40*/  LDL.LU.64 R6, [R1+0x7130] ;  /* 0x0071300001067983 */ /* 0x001ea80000300a00 */
[----:B------:R-:W4:Y:S04]  /*3ca50*/  LDL.LU.64 R4, [R1+0x7128] ;  /* 0x0071280001047983 */ /* 0x000f280000300a00 */
[----:B------:R-:W2:Y:S04]  /*3ca60*/  LDL.LU.64 R26, [R1+0x7120] ;  /* 0x00712000011a7983 */ /* 0x000ea80000300a00 */
[----:B------:R-:W2:Y:S02]  /*3ca70*/  LDL.LU.64 R24, [R1+0x7118] ;  /* 0x0071180001187983 */ /* 0x000ea40000300a00 */
[----:B--2---:R-:W-:-:S15]  /*3ca80*/  HMMA.16816.F32.BF16 R8, R12, R24, R8 ;  /* 0x000000180c08723c */ /* 0x004fde0000041808 */
[----:B------:R-:W-:-:S04]  /*3ca90*/  NOP ;  /* 0x0000000000007918 */ /* 0x000fc80000000000 */
[----:B------:R-:W-:Y:S04]  /*3caa0*/  STL.64 [R1+0x2f0], R8 ;  /* 0x0002f00801007387 */ /* 0x000fe80000100a00 */
[----:B------:R0:W-:Y:S04]  /*3cab0*/  STL.64 [R1+0x2f8], R10 ;  /* 0x0002f80a01007387 */ /* 0x0001e80000100a00 */
[----:B0-----:R-:W2:Y:S04]  /*3cac0*/  LDL.LU.64 R10, [R1+0x7110] ;  /* 0x00711000010a7983 */ /* 0x001ea80000300a00 */
[----:B------:R-:W2:Y:S04]  /*3cad0*/  LDL.LU.64 R8, [R1+0x7108] ;  /* 0x0071080001087983 */ /* 0x000ea80000300a00 */
[----:B------:R-:W-:Y:S04]  /*3cae0*/  STL.64 [R1+0x7038], R26 ;  /* 0x0070381a01007387 */ /* 0x000fe80000100a00 */
[----:B------:R0:W-:Y:S04]  /*3caf0*/  STL.64 [R1+0x7030], R24 ;  /* 0x0070301801007387 */ /* 0x0001e80000100a00 */
[----:B0-----:R-:W2:Y:S04]  /*3cb00*/  LDL.LU.64 R24, [R1+0x16c0] ;  /* 0x0016c00001187983 */ /* 0x001ea80000300a00 */
[----:B------:R-:W2:Y:S02]  /*3cb10*/  LDL.LU.64 R26, [R1+0x16c8] ;  /* 0x0016c800011a7983 */ /* 0x000ea40000300a00 */
[----:B--2---:R-:W-:Y:S02]  /*3cb20*/  HMMA.16816.F32.BF16 R24, R12, R8, R24 ;  /* 0x000000080c18723c */ /* 0x004fe40000041818 */
[----:B------:R-:W-:Y:S04]  /*3cb30*/  STL.64 [R1+0x7028], R10 ;  /* 0x0070280a01007387 */ /* 0x000fe80000100a00 */
[----:B------:R0:W-:-:S13]  /*3cb40*/  STL.64 [R1+0x7020], R8 ;  /* 0x0070200801007387 */ /* 0x0001da0000100a00 */
[----:B------:R-:W-:Y:S04]  /*3cb50*/  STL.64 [R1+0x2e0], R24 ;  /* 0x0002e01801007387 */ /* 0x000fe80000100a00 */
[----:B------:R-:W-:Y:S04]  /*3cb60*/  STL.64 [R1+0x2e8], R26 ;  /* 0x0002e81a01007387 */ /* 0x000fe80000100a00 */
[----:B0-----:R-:W2:Y:S04]  /*3cb70*/  LDL.64 R8, [R1+0x100] ;  /* 0x0001000001087983 */ /* 0x001ea80000100a00 */
[----:B--2---:R4:W-:Y:S02]  /*3cb80*/  STL.64 [R1+0x70b8], R8 ;  /* 0x0070b80801007387 */ /* 0x0049e40000100a00 */
[----:B----4-:R-:W-:Y:S02]  /*3cb90*/  HMMA.16816.F32.BF16 R8, R12, R4, R20 ;  /* 0x000000040c08723c */ /* 0x010fe40000041814 */
[----:B------:R0:W-:Y:S04]  /*3cba0*/  STL.64 [R1+0x7100], R4 ;  /* 0x0071000401007387 */ /* 0x0001e80000100a00 */
[----:B------:R-:W1:Y:S04]  /*3cbb0*/  LDSM.16.MT88.4 R20, [R29+UR5] ;  /* 0x000000051d14783b */ /* 0x000e680008004200 */
[----:B0-----:R-:W2:Y:S09]  /*3cbc0*/  LDL R4, [R1+0x30] ;  /* 0x0000300001047983 */ /* 0x001eb20000100800 */
[----:B------:R0:W-:Y:S04]  /*3cbd0*/  STL.64 [R1+0x2d0], R8 ;  /* 0x0002d00801007387 */ /* 0x0001e80000100a00 */
[----:B------:R-:W-:Y:S04]  /*3cbe0*/  STL.64 [R1+0x2d8], R10 ;  /* 0x0002d80a01007387 */ /* 0x000fe80000100a00 */
[----:B------:R-:W2:Y:S01]  /*3cbf0*/  LDL R5, [R1+0x34] ;  /* 0x0000340001057983 */ /* 0x000ea20000100800 */
[----:B0-----:R-:W-:-:S02]  /*3cc00*/  IMAD.MOV.U32 R8, RZ, RZ, R28 ;  /* 0x000000ffff087224 */ /* 0x001fc400078e001c */
[----:B---3--:R-:W-:-:S05]  /*3cc10*/  IMAD.MOV.U32 R9, RZ, RZ, R19 ;  /* 0x000000ffff097224 */ /* 0x008fca00078e0013 */
[----:B------:R0:W-:Y:S02]  /*3cc20*/  STL.64 [R1+0x70c8], R8 ;  /* 0x0070c80801007387 */ /* 0x0001e40000100a00 */
[----:B0-----:R-:W-:Y:S02]  /*3cc30*/  IMAD.MOV.U32 R8, RZ, RZ, R7 ;  /* 0x000000ffff087224 */ /* 0x001fe400078e0007 */
[----:B------:R-:W-:-:S05]  /*3cc40*/  IMAD.MOV.U32 R9, RZ, RZ, R6 ;  /* 0x000000ffff097224 */ /* 0x000fca00078e0006 */
[----:B------:R0:W-:Y:S04]  /*3cc50*/  STL.64 [R1+0x70e0], R8 ;  /* 0x0070e00801007387 */ /* 0x0001e80000100a00 */
[----:B0-----:R-:W3:Y:S01]  /*3cc60*/  LDL.64 R8, [R1+0x140] ;  /* 0x0001400001087983 */ /* 0x001ee20000100a00 */
[----:B------:R-:W-:Y:S02]  /*3cc70*/  IMAD.MOV.U32 R24, RZ, RZ, R18 ;  /* 0x000000ffff187224 */ /* 0x000fe400078e0012 */
[----:B------:R-:W-:Y:S01]  /*3cc80*/  IMAD.MOV.U32 R25, RZ, RZ, R17 ;  /* 0x000000ffff197224 */ /* 0x000fe200078e0011 */
[----:B---3--:R0:W-:Y:S04]  /*3cc90*/  STL.64 [R1+0x70f8], R8 ;  /* 0x0070f80801007387 */ /* 0x0081e80000100a00 */
[----:B0-----:R-:W3:Y:S04]  /*3cca0*/  LDL.64 R8, [R1+0x150] ;  /* 0x0001500001087983 */ /* 0x001ee80000100a00 */
[----:B------:R0:W-:Y:S04]  /*3ccb0*/  STL.64 [R1+0x7050], R24 ;  /* 0x0070501801007387 */ /* 0x0001e80000100a00 */
[----:B0-----:R-:W2:Y:S04]  /*3ccc0*/  LDL.LU.64 R24, [R1+0x750] ;  /* 0x0007500001187983 */ /* 0x001ea80000300a00 */
[----:B------:R-:W2:Y:S04]  /*3ccd0*/  LDL.LU.64 R26, [R1+0x758] ;  /* 0x00075800011a7983 */ /* 0x000ea80000300a00 */
[----:B------:R-:W-:Y:S04]  /*3cce0*/  STL [R1+0x7018], R29 ;  /* 0x0070181d01007387 */ /* 0x000fe80000100800 */
[----:B-1----:R-:W-:Y:S04]  /*3ccf0*/  STL.64 [R1+0x6f80], R22 ;  /* 0x006f801601007387 */ /* 0x002fe80000100a00 */
[----:B------:R0:W-:Y:S04]  /*3cd00*/  STL.64 [R1+0x6f78], R20 ;  /* 0x006f781401007387 */ /* 0x0001e80000100a00 */
[----:B0-----:R-:W4:Y:S04]  /*3cd10*/  LDL.64 R20, [R1+0x110] ;  /* 0x0001100001147983 */ /* 0x001f280000100a00 */
[----:B----4-:R2:W-:Y:S02]  /*3cd20*/  STL.64 [R1+0x70c0], R20 ;  /* 0x0070c01401007387 */ /* 0x0105e40000100a00 */
[----:B--2---:R-:W-:Y:S02]  /*3cd30*/  HMMA.16816.F32.BF16 R20, R12, R4, R24 ;  /* 0x000000040c14723c */ /* 0x004fe40000041818 */
[----:B------:R-:W3:Y:S04]  /*3cd40*/  LDL.LU.64 R4, [R1+0x740] ;  /* 0x0007400001047983 */ /* 0x000ee80000300a00 */
[----:B------:R-:W3:-:S13]  /*3cd50*/  LDL.LU.64 R6, [R1+0x748] ;  /* 0x0007480001067983 */ /* 0x000eda0000300a00 */
[----:B------:R0:W-:Y:S04]  /*3cd60*/  STL.64 [R1+0x9d0], R20 ;  /* 0x0009d01401007387 */ /* 0x0001e80000100a00 */
[----:B------:R1:W-:Y:S04]  /*3cd70*/  STL.64 [R1+0x9d8], R22 ;  /* 0x0009d81601007387 */ /* 0x0003e80000100a00 */
[----:B0-----:R-:W2:Y:S04]  /*3cd80*/  LDL.LU.64 R20, [R1+0x710] ;  /* 0x0007100001147983 */ /* 0x001ea80000300a00 */
[----:B-1----:R-:W4:Y:S04]  /*3cd90*/  LDL.LU.64 R22, [R1+0x718] ;  /* 0x0007180001167983 */ /* 0x002f280000300a00 */
[----:B----4-:R-:W-:Y:S04]  /*3cda0*/  STL.64 [R1+0x70d8], R22 ;  /* 0x0070d81601007387 */ /* 0x010fe80000100a00 */
[----:B--2---:R0:W-:Y:S04]  /*3cdb0*/  STL.64 [R1+0x70d0], R20 ;  /* 0x0070d01401007387 */ /* 0x0041e80000100a00 */
[----:B0-----:R-:W2:Y:S04]  /*3cdc0*/  LDL.LU.64 R20, [R1+0x720] ;  /* 0x0007200001147983 */ /* 0x001ea80000300a00 */
[----:B------:R-:W4:Y:S01]  /*3cdd0*/  LDL.LU.64 R22, [R1+0x728] ;  /* 0x0007280001167983 */ /* 0x000f220000300a00 */
[----:B------:R-:W-:-:S03]  /*3cde0*/  IMAD.MOV.U32 R24, RZ, RZ, R16 ;  /* 0x000000ffff187224 */ /* 0x000fc600078e0010 */
[----:B----4-:R-:W-:Y:S04]  /*3cdf0*/  STL.64 [R1+0x70f0], R22 ;  /* 0x0070f01601007387 */ /* 0x010fe80000100a00 */
[----:B--2---:R0:W-:Y:S04]  /*3ce00*/  STL.64 [R1+0x70e8], R20 ;  /* 0x0070e81401007387 */ /* 0x0041e80000100a00 */
[----:B0-----:R-:W2:Y:S04]  /*3ce10*/  LDL.LU.64 R20, [R1+0x730] ;  /* 0x0007300001147983 */ /* 0x001ea80000300a00 */
[----:B------:R-:W2:Y:S04]  /*3ce20*/  LDL.LU.64 R22, [R1+0x738] ;  /* 0x0007380001167983 */ /* 0x000ea80000300a00 */
[----:B------:R-:W4:Y:S01]  /*3ce30*/  LDL.64 R16, [R1+0xe0] ;  /* 0x0000e00001107983 */ /* 0x000f220000100a00 */
[----:B------:R-:W-:Y:S01]  /*3ce40*/  IMAD.MOV.U32 R25, RZ, RZ, R3 ;  /* 0x000000ffff197224 */ /* 0x000fe200078e0003 */
[----:B---3--:R-:W-:Y:S02]  /*3ce50*/  HMMA.16816.F32.BF16 R4, R12, R8, R4 ;  /* 0x000000080c04723c */ /* 0x008fe40000041804 */
[----:B----4-:R-:W-:Y:S04]  /*3ce60*/  STL.64 [R1+0x70a0], R16 ;  /* 0x0070a01001007387 */ /* 0x010fe80000100a00 */
[----:B------:R0:W-:Y:S04]  /*3ce70*/  STL.64 [R1+0x7068], R24 ;  /* 0x0070681801007387 */ /* 0x0001e80000100a00 */
[----:B0-----:R-:W3:Y:S04]  /*3ce80*/  LDL.64 R24, [R1+0x20] ;  /* 0x0000200001187983 */ /* 0x001ee80000100a00 */
[----:B---3--:R0:W-:Y:S04]  /*3ce90*/  STL.64 [R1+0x7098], R24 ;  /* 0x0070981801007387 */ /* 0x0081e80000100a00 */
[----:B0-----:R-:W3:Y:S04]  /*3cea0*/  LDL.LU.64 R24, [R1+0x660] ;  /* 0x0006600001187983 */ /* 0x001ee80000300a00 */
[----:B------:R-:W3:Y:S04]  /*3ceb0*/  LDL.LU.64 R26, [R1+0x668] ;  /* 0x00066800011a7983 */ /* 0x000ee80000300a00 */
[----:B------:R0:W-:Y:S04]  /*3cec0*/  STL.64 [R1+0x9c0], R4 ;  /* 0x0009c00401007387 */ /* 0x0001e80000100a00 */
[----:B------:R1:W-:Y:S04]  /*3ced0*/  STL.64 [R1+0x9c8], R6 ;  /* 0x0009c80601007387 */ /* 0x0003e80000100a00 */
[----:B0-----:R-:W4:Y:S01]  /*3cee0*/  LDL.LU.64 R4, [R1+0x7100] ;  /* 0x0071000001047983 */ /* 0x001f220000300a00 */
[----:B-1----:R-:W-:-:S02]  /*3cef0*/  IMAD.MOV.U32 R7, RZ, RZ, R8 ;  /* 0x000000ffff077224 */ /* 0x002fc400078e0008 */
[----:B------:R-:W-:Y:S02]  /*3cf00*/  IMAD.MOV.U32 R6, RZ, RZ, R9 ;  /* 0x000000ffff067224 */ /* 0x000fe400078e0009 */
[----:B------:R-:W2:Y:S04]  /*3cf10*/  LDL.LU.64 R8, [R1+0x70f8] ;  /* 0x0070f80001087983 */ /* 0x000ea80000300a00 */
[----:B------:R-:W-:Y:S01]  /*3cf20*/  STL.64 [R1+0x7048], R6 ;  /* 0x0070480601007387 */ /* 0x000fe20000100a00 */
[----:B--2---:R-:W-:Y:S03]  /*3cf30*/  HMMA.16816.F32.BF16 R20, R12, R8, R20 ;  /* 0x000000080c14723c */ /* 0x004fe60000041814 */
[----:B----4-:R0:W-:Y:S01]  /*3cf40*/  STL.64 [R1+0x7040], R4 ;  /* 0x0070400401007387 */ /* 0x0101e20000100a00 */
[----:B------:R-:W-:-:S03]  /*3cf50*/  IMAD.MOV.U32 R29, RZ, RZ, R9 ;  /* 0x000000ffff1d7224 */ /* 0x000fc600078e0009 */
[----:B0-----:R-:W2:Y:S04]  /*3cf60*/  LDL.LU.64 R4, [R1+0x670] ;  /* 0x0006700001047983 */ /* 0x001ea80000300a00 */
[----:B------:R-:W2:Y:S08]  /*3cf70*/  LDL.LU.64 R6, [R1+0x678] ;  /* 0x0006780001067983 */ /* 0x000eb00000300a00 */
[----:B------:R-:W-:Y:S04]  /*3cf80*/  STL.64 [R1+0x9b0], R20 ;  /* 0x0009b01401007387 */ /* 0x000fe80000100a00 */
[----:B------:R0:W-:Y:S04]  /*3cf90*/  STL.64 [R1+0x9b8], R22 ;  /* 0x0009b81601007387 */ /* 0x0001e80000100a00 */
[----:B0-----:R-:W4:Y:S04]  /*3cfa0*/  LDL.LU.64 R22, [R1+0x70f0] ;  /* 0x0070f00001167983 */ /* 0x001f280000300a00 */
[----:B------:R-:W4:Y:S04]  /*3cfb0*/  LDL.LU.64 R20, [R1+0x70e8] ;  /* 0x0070e80001147983 */ /* 0x000f280000300a00 */
[----:B------:R-:W4:Y:S02]  /*3cfc0*/  LDL.LU.64 R8, [R1+0x70e0] ;  /* 0x0070e00001087983 */ /* 0x000f240000300a00 */
[----:B----4-:R-:W-:Y:S02]  /*3cfd0*/  HMMA.16816.F32.BF16 R8, R12, R8, R20 ;  /* 0x000000080c08723c */ /* 0x010fe40000041814 */
[----:B------:R-:W4:Y:S04]  /*3cfe0*/  LDL.LU.64 R22, [R1+0x70d8] ;  /* 0x0070d80001167983 */ /* 0x000f280000300a00 */
[----:B------:R-:W4:-:S13]  /*3cff0*/  LDL.LU.64 R20, [R1+0x70d0] ;  /* 0x0070d00001147983 */ /* 0x000f1a0000300a00 */
[----:B------:R0:W-:Y:S04]  /*3d000*/  STL.64 [R1+0x9a0], R8 ;  /* 0x0009a00801007387 */ /* 0x0001e80000100a00 */
[----:B------:R4:W-:Y:S04]  /*3d010*/  STL.64 [R1+0x9a8], R10 ;  /* 0x0009a80a01007387 */ /* 0x0009e80000100a00 */
[----:B0-----:R-:W4:Y:S02]  /*3d020*/  LDL.LU.64 R8, [R1+0x70c8] ;  /* 0x0070c80001087983 */ /* 0x001f240000300a00 */
[----:B----4-:R-:W-:Y:S02]  /*3d030*/  HMMA.16816.F32.BF16 R8, R12, R8, R20 ;  /* 0x000000080c08723c */ /* 0x010fe40000041814 */
[----:B------:R-:W2:-:S15]  /*3d040*/  LDL.LU.64 R20, [R1+0x70c0] ;  /* 0x0070c00001147983 */ /* 0x000e9e0000300a00 */
[----:B------:R-:W-:Y:S02]  /*3d050*/  NOP ;  /* 0x0000000000007918 */ /* 0x000fe40000000000 */
[----:B------:R0:W-:Y:S04]  /*3d060*/  STL.64 [R1+0x990], R8 ;  /* 0x0009900801007387 */ /* 0x0001e80000100a00 */
[----:B------:R-:W-:Y:S04]  /*3d070*/  STL.64 [R1+0x998], R10 ;  /* 0x0009980a01007387 */ /* 0x000fe80000100a00 */
[----:B0-----:R-:W3:Y:S01]  /*3d080*/  LDL.LU.64 R8, [R1+0x70b8] ;  /* 0x0070b80001087983 */ /* 0x001ee20000300a00 */
[----:B--2---:R-:W-:Y:S03]  /*3d090*/  HMMA.16816.F32.BF16 R4, R12, R20, R4 ;  /* 0x000000140c04723c */ /* 0x004fe60000041804 */
[----:B------:R-:W-:-:S15]  /*3d0a0*/  STL.64 [R1+0x6fc0], R20 ;  /* 0x006fc01401007387 */ /* 0x000fde0000100a00 */
[----:B------:R-:W-:Y:S01]  /*3d0b0*/  NOP ;  /* 0x0000000000007918 */ /* 0x000fe20000000000 */
[----:B------:R-:W-:Y:S04]  /*3d0c0*/  STL.64 [R1+0x980], R4 ;  /* 0x0009800401007387 */ /* 0x000fe80000100a00 */
[----:B------:R3:W-:Y:S02]  /*3d0d0*/  STL.64 [R1+0x988], R6 ;  /* 0x0009880601007387 */ /* 0x0007e40000100a00 */
[----:B---3--:R-:W-:-:S15]  /*3d0e0*/  HMMA.16816.F32.BF16 R4, R12, R8, R24 ;  /* 0x000000080c04723c */ /* 0x008fde0000041818 */
[----:B------:R-:W-:-:S04]  /*3d0f0*/  NOP ;  /* 0x0000000000007918 */ /* 0x000fc80000000000 */
[----:B------:R-:W-:Y:S04]  /*3d100*/  STL.64 [R1+0x970], R4 ;  /* 0x0009700401007387 */ /* 0x000fe80000100a00 */
[----:B------:R-:W-:Y:S04]  /*3d110*/  STL.64 [R1+0x978], R6 ;  /* 0x0009780601007387 */ /* 0x000fe80000100a00 */
        /* <DEDUP_REMOVED lines=8> */
[----:B------:R-:W4:Y:S04]  /*3d1a0*/  LDL.LU.64 R4, [R1+0x18b0] ;  /* 0x0018b00001047983 */ /* 0x000f280000300a00 */
[----:B------:R-:W2:Y:S01]  /*3d1b0*/  LDL.LU.64 R6, [R1+0x18b8] ;  /* 0x0018b80001067983 */ /* 0x000ea20000300a00 */
[----:B------:R-:W-:-:S02]  /*3d1c0*/  IMAD.MOV.U32 R16, RZ, RZ, R2 ;  /* 0x000000ffff107224 */ /* 0x000fc400078e0002 */
[----:B------:R-:W-:Y:S01]  /*3d1d0*/  IMAD.MOV.U32 R17, RZ, RZ, R0 ;  /* 0x000000ffff117224 */ /* 0x000fe200078e0000 */
[----:B--2---:R-:W-:Y:S04]  /*3d1e0*/  STL.64 [R1+0x7060], R6 ;  /* 0x0070600601007387 */ /* 0x004fe80000100a00 */
[----:B----4-:R0:W-:Y:S04]  /*3d1f0*/  STL.64 [R1+0x7058], R4 ;  /* 0x0070580401007387 */ /* 0x0101e80000100a00 */
[----:B0-----:R-:W2:Y:S04]  /*3d200*/  LDL.LU.64 R4, [R1+0x19b0] ;  /* 0x0019b00001047983 */ /* 0x001ea80000300a00 */
[----:B------:R-:W4:Y:S01]  /*3d210*/  LDL.LU.64 R6, [R1+0x19b8] ;  /* 0x0019b80001067983 */ /* 0x000f220000300a00 */
[----:B------:R-:W-:Y:S01]  /*3d220*/  HMMA.16816.F32.BF16 R16, R12, R16, R24 ;  /* 0x000000100c10723c */ /* 0x000fe20000041818 */
[----:B------:R-:W-:-:S02]  /*3d230*/  IMAD.MOV.U32 R2, RZ, RZ, R8 ;  /* 0x000000ffff027224 */ /* 0x000fc400078e0008 */
[----:B------:R-:W-:Y:S01]  /*3d240*/  IMAD.MOV.U32 R0, RZ, RZ, R9 ;  /* 0x000000ffff007224 */ /* 0x000fe200078e0009 */
[----:B----4-:R-:W-:Y:S04]  /*3d250*/  STL.64 [R1+0x7078], R6 ;  /* 0x0070780601007387 */ /* 0x010fe80000100a00 */
[----:B--2---:R0:W-:Y:S04]  /*3d260*/  STL.64 [R1+0x7070], R4 ;  /* 0x0070700401007387 */ /* 0x0041e80000100a00 */
[----:B0-----:R-:W2:Y:S04]  /*3d270*/  LDL.LU.64 R4, [R1+0x1ab0] ;  /* 0x001ab00001047983 */ /* 0x001ea80000300a00 */
[----:B------:R-:W2:Y:S04]  /*3d280*/  LDL.LU.64 R6, [R1+0x1ab8] ;  /* 0x001ab80001067983 */ /* 0x000ea80000300a00 */
[----:B------:R-:W4:Y:S04]  /*3d290*/  LDL.LU.64 R8, [R1+0x17b0] ;  /* 0x0017b00001087983 */ /* 0x000f280000300a00 */
[----:B------:R-:W4:Y:S04]  /*3d2a0*/  LDL.LU.64 R10, [R1+0x17b8] ;  /* 0x0017b800010a7983 */ /* 0x000f280000300a00 */
[----:B------:R-:W2:Y:S04]  /*3d2b0*/  LDL.LU.64 R26, [R1+0x70b0] ;  /* 0x0070b000011a7983 */ /* 0x000ea80000300a00 */
[----:B------:R-:W2:Y:S04]  /*3d2c0*/  LDL.LU.64 R24, [R1+0x70a8] ;  /* 0x0070a80001187983 */ /* 0x000ea80000300a00 */
[----:B------:R0:W-:Y:S04]  /*3d2d0*/  STL.64 [R1+0x960], R16 ;  /* 0x0009601001007387 */ /* 0x0001e80000100a00 */
[----:B------:R-:W-:Y:S04]  /*3d2e0*/  STL.64 [R1+0x968], R18 ;  /* 0x0009681201007387 */ /* 0x000fe80000100a00 */
[----:B0-----:R-:W2:Y:S02]  /*3d2f0*/  LDL.LU.64 R16, [R1+0x70a0] ;  /* 0x0070a00001107983 */ /* 0x001ea40000300a00 */
[----:B--2---:R-:W-:Y:S01]  /*3d300*/  HMMA.16816.F32.BF16 R24, R12, R16, R24 ;  /* 0x000000100c18723c */ /* 0x004fe20000041818 */
[----:B------:R-:W-:-:S02]  /*3d310*/  IMAD.MOV.U32 R28, RZ, RZ, R16 ;  /* 0x000000ffff1c7224 */ /* 0x000fc400078e0010 */
[----:B------:R-:W-:-:S15]  /*3d320*/  IMAD.MOV.U32 R3, RZ, RZ, R17 ;  /* 0x000000ffff037224 */ /* 0x000fde00078e0011 */
[----:B------:R-:W-:Y:S01]  /*3d330*/  NOP ;  /* 0x0000000000007918 */ /* 0x000fe20000000000 */
[----:B------:R0:W-:Y:S04]  /*3d340*/  STL.64 [R1+0x950], R24 ;  /* 0x0009501801007387 */ /* 0x0001e80000100a00 */
[----:B------:R-:W-:Y:S04]  /*3d350*/  STL.64 [R1+0x958], R26 ;  /* 0x0009581a01007387 */ /* 0x000fe80000100a00 */
[----:B0-----:R-:W2:Y:S04]  /*3d360*/  LDL.LU.64 R24, [R1+0x7098] ;  /* 0x0070980001187983 */ /* 0x001ea80000300a00 */
[----:B------:R-:W3:Y:S02]  /*3d370*/  LDL.LU.64 R16, [R1+0x7090] ;  /* 0x0070900001107983 */ /* 0x000ee40000300a00 */
[----:B---3--:R-:W-:Y:S01]  /*3d380*/  HMMA.16816.F32.BF16 R12, R12, R16, R20 ;  /* 0x000000100c0c723c */ /* 0x008fe20000041814 */
[----:B------:R-:W-:-:S02]  /*3d390*/  IMAD.MOV.U32 R23, RZ, RZ, R16 ;  /* 0x000000ffff177224 */ /* 0x000fc400078e0010 */
[----:B------:R-:W-:-:S15]  /*3d3a0*/  IMAD.MOV.U32 R22, RZ, RZ, R17 ;  /* 0x000000ffff167224 */ /* 0x000fde00078e0011 */
[----:B------:R-:W-:Y:S01]  /*3d3b0*/  NOP ;  /* 0x0000000000007918 */ /* 0x000fe20000000000 */
[----:B------:R0:W-:Y:S04]  /*3d3c0*/  STL.64 [R1+0x2c0], R12 ;  /* 0x0002c00c01007387 */ /* 0x0001e80000100a00 */
[----:B------:R1:W-:Y:S04]  /*3d3d0*/  STL.64 [R1+0x2c8], R14 ;  /* 0x0002c80e01007387 */ /* 0x0003e80000100a00 */
[----:B------:R-:W3:Y:S04]  /*3d3e0*/  LDL.LU.64 R18, [R1+0x7088] ;  /* 0x0070880001127983 */ /* 0x000ee80000300a00 */
[----:B------:R-:W3:Y:S01]  /*3d3f0*/  LDL.LU.64 R16, [R1+0x7080] ;  /* 0x0070800001107983 */ /* 0x000ee20000300a00 */
[----:B--2---:R-:W-:-:S02]  /*3d400*/  IMAD.MOV.U32 R21, RZ, RZ, R24 ;  /* 0x000000ffff157224 */ /* 0x004fc400078e0018 */
[----:B------:R-:W-:Y:S01]  /*3d410*/  IMAD.MOV.U32 R20, RZ, RZ, R25 ;  /* 0x000000ffff147224 */ /* 0x000fe200078e0019 */
[----:B0-----:R-:W2:Y:S04]  /*3d420*/  LDL.LU.64 R12, [R1+0x15b0] ;  /* 0x0015b000010c7983 */ /* 0x001ea80000300a00 */
[----:B-1----:R-:W2:Y:S01]  /*3d430*/  LDL.LU.64 R14, [R1+0x15b8] ;  /* 0x0015b800010e7983 */ /* 0x002ea20000300a00 */
[----:B---3--:R-:W-:-:S15]  /*3d440*/  HMMA.16816.F32.BF16 R4, R16, R24, R4 ;  /* 0x000000181004723c */ /* 0x008fde0000041804 */
[----:B------:R-:W-:-:S04]  /*3d450*/  NOP ;  /* 0x0000000000007918 */ /* 0x000fc80000000000 */
[----:B------:R-:W-:Y:S04]  /*3d460*/  STL.64 [R1+0x1b0], R4 ;  /* 0x0001b00401007387 */ /* 0x000fe80000100a00 */
[----:B------:R0:W-:Y:S04]  /*3d470*/  STL.64 [R1+0x1b8], R6 ;  /* 0x0001b80601007387 */ /* 0x0001e80000100a00 */
[----:B0-----:R-:W3:Y:S04]  /*3d480*/  LDL.LU.64 R6, [R1+0x7078] ;  /* 0x0070780001067983 */ /* 0x001ee80000300a00 */
[----:B------:R-:W3:Y:S04]  /*3d490*/  LDL.LU.64 R4, [R1+0x7070] ;  /* 0x0070700001047983 */ /* 0x000ee80000300a00 */
[----:B------:R-:W3:Y:S02]  /*3d4a0*/  LDL.LU.64 R24, [R1+0x7068] ;  /* 0x0070680001187983 */ /* 0x000ee40000300a00 */
[----:B---3--:R-:W-:Y:S02]  /*3d4b0*/  HMMA.16816.F32.BF16 R24, R16, R24, R4 ;  /* 0x000000181018723c */ /* 0x008fe40000041804 */
[----:B------:R-:W3:Y:S04]  /*3d4c0*/  LDL.LU.64 R6, [R1+0x7060] ;  /* 0x0070600001067983 */ /* 0x000ee80000300a00 */
[----:B------:R-:W3:-:S13]  /*3d4d0*/  LDL.LU.64 R4, [R1+0x7058] ;  /* 0x0070580001047983 */ /* 0x000eda0000300a00 */
[----:B------:R0:W-:Y:S04]  /*3d4e0*/  STL.64 [R1+0x1a0], R24 ;  /* 0x0001a01801007387 */ /* 0x0001e80000100a00 */
[----:B------:R3:W-:Y:S04]  /*3d4f0*/  STL.64 [R1+0x1a8], R26 ;  /* 0x0001a81a01007387 */ /* 0x0007e80000100a00 */
[----:B0-----:R-:W3:Y:S02]  /*3d500*/  LDL.LU.64 R24, [R1+0x7050] ;  /* 0x0070500001187983 */ /* 0x001ee40000300a00 */
[----:B---3--:R-:W-:Y:S02]  /*3d510*/  HMMA.16816.F32.BF16 R24, R16, R24, R4 ;  /* 0x000000181018723c */ /* 0x008fe40000041804 */
[----:B------:R-:W3:Y:S04]  /*3d520*/  LDL.LU.64 R6, [R1+0x7048] ;  /* 0x0070480001067983 */ /* 0x000ee80000300a00 */
[----:B------:R-:W2:-:S13]  /*3d530*/  LDL.LU.64 R4, [R1+0x7040] ;  /* 0x0070400001047983 */ /* 0x000e9a0000300a00 */
[----:B------:R-:W-:Y:S04]  /*3d540*/  STL.64 [R1+0x190], R24 ;  /* 0x0001901801007387 */ /* 0x000fe80000100a00 */
[----:B------:R0:W-:Y:S04]  /*3d550*/  STL.64 [R1+0x198], R26 ;  /* 0x0001981a01007387 */ /* 0x0001e80000100a00 */
[----:B0-----:R-:W2:Y:S04]  /*3d560*/  LDL.LU.64 R26, [R1+0x7038] ;  /* 0x00703800011a7983 */ /* 0x001ea80000300a00 */
[----:B------:R-:W4:Y:S02]  /*3d570*/  LDL.LU.64 R24, [R1+0x7030] ;  /* 0x0070300001187983 */ /* 0x000f240000300a00 */
[----:B----4-:R-:W-:-:S15]  /*3d580*/  HMMA.16816.F32.BF16 R8, R16, R24, R8 ;  /* 0x000000181008723c */ /* 0x010fde0000041808 */
[----:B------:R-:W-:-:S04]  /*3d590*/  NOP ;  /* 0x0000000000007918 */ /* 0x000fc80000000000 */
[----:B------:R-:W-:Y:S04]  /*3d5a0*/  STL.64 [R1+0x180], R8 ;  /* 0x0001800801007387 */ /* 0x000fe80000100a00 */
[----:B------:R0:W-:Y:S04]  /*3d5b0*/  STL.64 [R1+0x188], R10 ;  /* 0x0001880a01007387 */ /* 0x0001e80000100a00 */
[----:B0-----:R-:W4:Y:S04]  /*3d5c0*/  LDL.LU.64 R10, [R1+0x7028] ;  /* 0x00702800010a7983 */ /* 0x001f280000300a00 */
[----:B------:R-:W3:Y:S04]  /*3d5d0*/  LDL.LU.64 R8, [R1+0x7020] ;  /* 0x0070200001087983 */ /* 0x000ee80000300a00 */
[----:B--2---:R-:W-:Y:S04]  /*3d5e0*/  STL.64 [R1+0x6f40], R26 ;  /* 0x006f401a01007387 */ /* 0x004fe80000100a00 */
[----:B------:R0:W-:Y:S04]  /*3d5f0*/  STL.64 [R1+0x6f38], R24 ;  /* 0x006f381801007387 */ /* 0x0001e80000100a00 */
[----:B0-----:R-:W2:Y:S04]  /*3d600*/  LDL.LU.64 R24, [R1+0x16b0] ;  /* 0x0016b00001187983 */ /* 0x001ea80000300a00 */
[----:B------:R-:W2:Y:S04]  /*3d610*/  LDL.LU.64 R26, [R1+0x16b8] ;  /* 0x0016b800011a7983 */ /* 0x000ea80000300a00 */
[----:B----4-:R-:W-:Y:S04]  /*3d620*/  STL.64 [R1+0x6f30], R10 ;  /* 0x006f300a01007387 */ /* 0x010fe80000100a00 */
[----:B---3--:R0:W-:Y:S01]  /*3d630*/  STL.64 [R1+0x6f28], R8 ;  /* 0x006f280801007387 */ /* 0x0081e20000100a00 */
[C---:B--2---:R-:W-:Y:S08]  /*3d640*/  HMMA.16816.F32.BF16 R24, R16.reuse, R8, R24 ;  /* 0x000000081018723c */ /* 0x044ff00000041818 */
[----:B0-----:R-:W-:Y:S11]  /*3d650*/  HMMA.16816.F32.BF16 R8, R16, R4, R12 ;  /* 0x000000041008723c */ /* 0x001ff6000004180c */
[----:B------:R-:W-:Y:S04]  /*3d660*/  STL.64 [R1+0x170], R24 ;  /* 0x0001701801007387 */ /* 0x000fe80000100a00 */
[----:B------:R-:W-:Y:S04]  /*3d670*/  STL.64 [R1+0x178], R26 ;  /* 0x0001781a01007387 */ /* 0x000fe80000100a00 */
[----:B------:R0:W-:Y:S04]  /*3d680*/  STL.64 [R1+0x6fc8], R4 ;  /* 0x006fc80401007387 */ /* 0x0001e80000100a00 */
[----:B0-----:R-:W2:Y:S04]  /*3d690*/  LDL R4, [R1+0x130] ;  /* 0x0001300001047983 */ /* 0x001ea80000100800 */
[----:B------:R-:W-:Y:S04]  /*3d6a0*/  STL.64 [R1+0x160], R8 ;  /* 0x0001600801007387 */ /* 0x000fe80000100a00 */
[----:B------:R-:W-:Y:S04]  /*3d6b0*/  STL.64 [R1+0x168], R10 ;  /* 0x0001680a01007387 */ /* 0x000fe80000100a00 */
[----:B------:R-:W2:Y:S04]  /*3d6c0*/  LDL R5, [R1+0x134] ;  /* 0x0001340001057983 */ /* 0x000ea80000100800 */
[----:B--2---:R0:W-:Y:S04]  /*3d6d0*/  STL.64 [R1+0x6fe0], R4 ;  /* 0x006fe00401007387 */ /* 0x0041e80000100a00 */
[----:B0-----:R-:W2:Y:S01]  /*3d6e0*/  LDL R4, [R1+0x140] ;  /* 0x0001400001047983 */ /* 0x001ea20000100800 */
[----:B------:R-:W-:-:S03]  /*3d6f0*/  IMAD.MOV.U32 R5, RZ, RZ, R29 ;  /* 0x000000ffff057224 */ /* 0x000fc600078e001d */
[----:B------:R-:W3:Y:S04]  /*3d700*/  LDL.LU R29, [R1+0x7018] ;  /* 0x00701800011d7983 */ /* 0x000ee80000300800 */
[----:B--2---:R0:W-:Y:S04]  /*3d710*/  STL.64 [R1+0x6ff8], R4 ;  /* 0x006ff80401007387 */ /* 0x0041e80000100a00 */
[----:B---3--:R-:W1:Y:S01]  /*3d720*/  LDSM.16.MT88.4 R12, [R29+UR5+0x80] ;  /* 0x000080051d0c783b */ /* 0x008e620008004200 */
[----:B0-----:R-:W-:Y:S02]  /*3d730*/  IMAD.MOV.U32 R4, RZ, RZ, R7 ;  /* 0x000000ffff047224 */ /* 0x001fe400078e0007 */
[----:B------:R-:W-:-:S05]  /*3d740*/  IMAD.MOV.U32 R5, RZ, RZ, R6 ;  /* 0x000000ffff057224 */ /* 0x000fca00078e0006 */
[----:B------:R0:W-:Y:S04]  /*3d750*/  STL.64 [R1+0x7010], R4 ;  /* 0x0070100401007387 */ /* 0x0001e80000100a00 */
[----:B0-----:R-:W2:Y:S04]  /*3d760*/  LDL.LU.64 R4, [R1+0x630] ;  /* 0x0006300001047983 */ /* 0x001ea80000300a00 */
[----:B------:R-:W2:Y:S04]  /*3d770*/  LDL.LU.64 R6, [R1+0x638] ;  /* 0x0006380001067983 */ /* 0x000ea80000300a00 */
[----:B------:R-:W3:Y:S04]  /*3d780*/  LDL.64 R24, [R1] ;  /* 0x0000000001187983 */ /* 0x000ee80000100a00 */
[----:B------:R-:W2:Y:S04]  /*3d790*/  LDL.64 R8, [R1+0x30] ;  /* 0x0000300001087983 */ /* 0x000ea80000100a00 */
[----:B---3--:R0:W-:Y:S04]  /*3d7a0*/  STL.64 [R1+0x6f48], R24 ;  /* 0x006f481801007387 */ /* 0x0081e80000100a00 */
[----:B0-----:R-:W3:Y:S04]  /*3d7b0*/  LDL.64 R24, [R1+0x10] ;  /* 0x0000100001187983 */ /* 0x001ee80000100a00 */
[----:B---3--:R0:W-:Y:S04]  /*3d7c0*/  STL.64 [R1+0x6f60], R24 ;  /* 0x006f601801007387 */ /* 0x0081e80000100a00 */
[----:B-1----:R-:W-:Y:S04]  /*3d7d0*/  STL.64 [R1+0x6ea0], R14 ;  /* 0x006ea00e01007387 */ /* 0x002fe80000100a00 */
[----:B------:R1:W-:Y:S01]  /*3d7e0*/  STL.64 [R1+0x6e98], R12 ;  /* 0x006e980c01007387 */ /* 0x0003e20000100a00 */
[----:B0-----:R-:W-:-:S02]  /*3d7f0*/  IMAD.MOV.U32 R24, RZ, RZ, R21 ;  /* 0x000000ffff187224 */ /* 0x001fc400078e0015 */
[----:B------:R-:W-:Y:S02]  /*3d800*/  IMAD.MOV.U32 R25, RZ, RZ, R20 ;  /* 0x000000ffff197224 */ /* 0x000fe400078e0014 */
[----:B-1----:R-:W-:Y:S02]  /*3d810*/  IMAD.MOV.U32 R12, RZ, RZ, R23 ;  /* 0x000000ffff0c7224 */ /* 0x002fe400078e0017 */
[----:B------:R-:W-:Y:S01]  /*3d820*/  IMAD.MOV.U32 R13, RZ, RZ, R22 ;  /* 0x000000ffff0d7224 */ /* 0x000fe200078e0016 */
[----:B------:R-:W3:Y:S04]  /*3d830*/  LDL.LU.64 R20, [R1+0x4e0] ;  /* 0x0004e00001147983 */ /* 0x000ee80000300a00 */
[----:B------:R-:W4:Y:S04]  /*3d840*/  LDL.LU.64 R22, [R1+0x4e8] ;  /* 0x0004e80001167983 */ /* 0x000f280000300a00 */
[----:B----4-:R-:W-:Y:S04]  /*3d850*/  STL.64 [R1+0x6fd8], R22 ;  /* 0x006fd81601007387 */ /* 0x010fe80000100a00 */
[----:B---3--:R0:W-:Y:S04]  /*3d860*/  STL.64 [R1+0x6fd0], R20 ;  /* 0x006fd01401007387 */ /* 0x0081e80000100a00 */
[----:B0-----:R-:W3:Y:S04]  /*3d870*/  LDL.LU.64 R20, [R1+0x4f0] ;  /* 0x0004f00001147983 */ /* 0x001ee80000300a00 */
[----:B------:R-:W4:Y:S01]  /*3d880*/  LDL.LU.64 R22, [R1+0x4f8] ;  /* 0x0004f80001167983 */ /* 0x000f220000300a00 */
[----:B--2---:R-:W-:Y:S03]  /*3d890*/  HMMA.16816.F32.BF16 R4, R16, R8, R4 ;  /* 0x000000081004723c */ /* 0x004fe60000041804 */
[----:B----4-:R-:W-:Y:S04]  /*3d8a0*/  STL.64 [R1+0x6ff0], R22 ;  /* 0x006ff01601007387 */ /* 0x010fe80000100a00 */
[----:B---3--:R0:W-:Y:S04]  /*3d8b0*/  STL.64 [R1+0x6fe8], R20 ;  /* 0x006fe81401007387 */ /* 0x0081e80000100a00 */
[----:B0-----:R-:W2:Y:S04]  /*3d8c0*/  LDL.LU.64 R20, [R1+0x500] ;  /* 0x0005000001147983 */ /* 0x001ea80000300a00 */
[----:B------:R-:W3:Y:S04]  /*3d8d0*/  LDL.LU.64 R22, [R1+0x508] ;  /* 0x0005080001167983 */ /* 0x000ee80000300a00 */
[----:B---3--:R-:W-:Y:S04]  /*3d8e0*/  STL.64 [R1+0x7008], R22 ;  /* 0x0070081601007387 */ /* 0x008fe80000100a00 */
[----:B--2---:R0:W-:Y:S04]  /*3d8f0*/  STL.64 [R1+0x7000], R20 ;  /* 0x0070001401007387 */ /* 0x0041e80000100a00 */
[----:B0-----:R-:W2:Y:S04]  /*3d900*/  LDL.LU.64 R20, [R1+0x510] ;  /* 0x0005100001147983 */ /* 0x001ea80000300a00 */
[----:B------:R-:W2:Y:S04]  /*3d910*/  LDL.LU.64 R22, [R1+0x518] ;  /* 0x0005180001167983 */ /* 0x000ea80000300a00 */
[----:B------:R0:W-:Y:S02]  /*3d920*/  STL.64 [R1+0x6f88], R24 ;  /* 0x006f881801007387 */ /* 0x0001e40000100a00 */
[----:B0-----:R-:W-:-:S02]  /*3d930*/  IMAD.MOV.U32 R24, RZ, RZ, R28 ;  /* 0x000000ffff187224 */ /* 0x001fc400078e001c */
[----:B------:R-:W-:-:S05]  /*3d940*/  IMAD.MOV.U32 R25, RZ, RZ, R3 ;  /* 0x000000ffff197224 */ /* 0x000fca00078e0003 */
[----:B------:R0:W-:Y:S04]  /*3d950*/  STL.64 [R1+0x6fa0], R24 ;  /* 0x006fa01801007387 */ /* 0x0001e80000100a00 */
[----:B0-----:R-:W3:Y:S04]  /*3d960*/  LDL.64 R24, [R1+0x120] ;  /* 0x0001200001187983 */ /* 0x001ee80000100a00 */
[----:B------:R0:W-:Y:S04]  /*3d970*/  STL.64 [R1+0x940], R4 ;  /* 0x0009400401007387 */ /* 0x0001e80000100a00 */
[----:B------:R2:W-:Y:S04]  /*3d980*/  STL.64 [R1+0x948], R6 ;  /* 0x0009480601007387 */ /* 0x0005e80000100a00 */
[----:B0-----:R-:W2:Y:S01]  /*3d990*/  LDL.LU.64 R4, [R1+0x7010] ;  /* 0x0070100001047983 */ /* 0x001ea20000300a00 */
[----:B------:R-:W-:-:S02]  /*3d9a0*/  IMAD.MOV.U32 R15, RZ, RZ, R9 ;  /* 0x000000ffff0f7224 */ /* 0x000fc400078e0009 */
[----:B------:R-:W-:Y:S02]  /*3d9b0*/  IMAD.MOV.U32 R28, RZ, RZ, R8 ;  /* 0x000000ffff1c7224 */ /* 0x000fe400078e0008 */
[----:B------:R-:W4:Y:S04]  /*3d9c0*/  LDL.LU.64 R8, [R1+0x4d0] ;  /* 0x0004d00001087983 */ /* 0x000f280000300a00 */
[----:B------:R-:W4:Y:S04]  /*3d9d0*/  LDL.LU.64 R10, [R1+0x4d8] ;  /* 0x0004d800010a7983 */ /* 0x000f280000300a00 */
[----:B------:R-:W-:Y:S04]  /*3d9e0*/  STL [R1+0x6fb0], R15 ;  /* 0x006fb00f01007387 */ /* 0x000fe80000100800 */
[----:B------:R-:W-:Y:S01]  /*3d9f0*/  STL.64 [R1+0x6fa8], R12 ;  /* 0x006fa80c01007387 */ /* 0x000fe20000100a00 */
        /* <DEDUP_REMOVED lines=17> */
[----:B0-----:R-:W4:Y:S01]  /*3db10*/  LDL.LU.64 R4, [R1+0x6fc8] ;  /* 0x006fc80001047983 */ /* 0x001f220000300a00 */
[----:B---3--:R-:W-:Y:S02]  /*3db20*/  IMAD.MOV.U32 R7, RZ, RZ, R24 ;  /* 0x000000ffff077224 */ /* 0x008fe400078e0018 */
[----:B------:R-:W-:Y:S01]  /*3db30*/  IMAD.MOV.U32 R6, RZ, RZ, R25 ;  /* 0x000000ffff067224 */ /* 0x000fe200078e0019 */
[----:B--2---:R-:W-:-:S15]  /*3db40*/  HMMA.16816.F32.BF16 R20, R16, R24, R20 ;  /* 0x000000181014723c */ /* 0x004fde0000041814 */
[----:B------:R-:W-:-:S04]  /*3db50*/  NOP ;  /* 0x0000000000007918 */ /* 0x000fc80000000000 */
[----:B------:R0:W-:Y:S04]  /*3db60*/  STL.64 [R1+0x900], R20 ;  /* 0x0009001401007387 */ /* 0x0001e80000100a00 */
[----:B------:R-:W-:Y:S04]  /*3db70*/  STL.64 [R1+0x908], R22 ;  /* 0x0009081601007387 */ /* 0x000fe80000100a00 */
[----:B0-----:R-:W2:Y:S04]  /*3db80*/  LDL.LU.64 R20, [R1+0x6fc0] ;  /* 0x006fc00001147983 */ /* 0x001ea80000300a00 */
[----:B------:R-:W-:Y:S04]  /*3db90*/  STL.64 [R1+0x6f20], R6 ;  /* 0x006f200601007387 */ /* 0x000fe80000100a00 */
[----:B----4-:R0:W-:Y:S04]  /*3dba0*/  STL.64 [R1+0x6f18], R4 ;  /* 0x006f180401007387 */ /* 0x0101e80000100a00 */
[----:B0-----:R-:W3:Y:S01]  /*3dbb0*/  LDL.64 R4, [R1+0xf0] ;  /* 0x0000f00001047983 */ /* 0x001ee20000100a00 */
[----:B------:R-:W-:-:S02]  /*3dbc0*/  IMAD.MOV.U32 R12, RZ, RZ, R2 ;  /* 0x000000ffff0c7224 */ /* 0x000fc400078e0002 */
[----:B------:R-:W-:Y:S01]  /*3dbd0*/  IMAD.MOV.U32 R13, RZ, RZ, R0 ;  /* 0x000000ffff0d7224 */ /* 0x000fe200078e0000 */
[----:B---3--:R2:W-:Y:S02]  /*3dbe0*/  STL.64 [R1+0x6fb8], R4 ;  /* 0x006fb80401007387 */ /* 0x0085e40000100a00 */
[----:B--2---:R-:W-:Y:S01]  /*3dbf0*/  HMMA.16816.F32.BF16 R4, R16, R20, R8 ;  /* 0x000000141004723c */ /* 0x004fe20000041808 */
[----:B------:R-:W-:Y:S02]  /*3dc00*/  IMAD.MOV.U32 R2, RZ, RZ, R20 ;  /* 0x000000ffff027224 */ /* 0x000fe400078e0014 */
[----:B------:R-:W-:-:S15]  /*3dc10*/  IMAD.MOV.U32 R0, RZ, RZ, R21 ;  /* 0x000000ffff007224 */ /* 0x000fde00078e0015 */
[----:B------:R-:W-:Y:S01]  /*3dc20*/  NOP ;  /* 0x0000000000007918 */ /* 0x000fe20000000000 */
[----:B------:R0:W-:Y:S04]  /*3dc30*/  STL.64 [R1+0x8f0], R4 ;  /* 0x0008f00401007387 */ /* 0x0001e80000100a00 */
[----:B------:R1:W-:Y:S04]  /*3dc40*/  STL.64 [R1+0x8f8], R6 ;  /* 0x0008f80601007387 */ /* 0x0003e80000100a00 */
[----:B0-----:R-:W2:Y:S04]  /*3dc50*/  LDL.LU.64 R4, [R1+0x4c0] ;  /* 0x0004c00001047983 */ /* 0x001ea80000300a00 */
[----:B-1----:R-:W2:Y:S04]  /*3dc60*/  LDL.LU.64 R6, [R1+0x4c8] ;  /* 0x0004c80001067983 */ /* 0x002ea80000300a00 */
[----:B------:R-:W3:Y:S04]  /*3dc70*/  LDL.LU.64 R24, [R1+0x420] ;  /* 0x0004200001187983 */ /* 0x000ee80000300a00 */
[----:B------:R-:W3:Y:S04]  /*3dc80*/  LDL.LU.64 R26, [R1+0x428] ;  /* 0x00042800011a7983 */ /* 0x000ee80000300a00 */
[----:B------:R-:W4:Y:S04]  /*3dc90*/  LDL.LU.64 R20, [R1+0x1e0] ;  /* 0x0001e00001147983 */ /* 0x000f280000300a00 */
[----:B------:R-:W2:Y:S04]  /*3dca0*/  LDL.LU.64 R22, [R1+0x1e8] ;  /* 0x0001e80001167983 */ /* 0x000ea80000300a00 */
[----:B--2---:R-:W-:Y:S04]  /*3dcb0*/  STL.64 [R1+0x6f98], R22 ;  /* 0x006f981601007387 */ /* 0x004fe80000100a00 */
[----:B----4-:R0:W-:Y:S04]  /*3dcc0*/  STL.64 [R1+0x6f90], R20 ;  /* 0x006f901401007387 */ /* 0x0101e80000100a00 */
[----:B0-----:R-:W2:Y:S04]  /*3dcd0*/  LDL.LU.64 R20, [R1+0x400] ;  /* 0x0004000001147983 */ /* 0x001ea80000300a00 */
[----:B------:R-:W2:Y:S04]  /*3dce0*/  LDL.LU.64 R22, [R1+0x408] ;  /* 0x0004080001167983 */ /* 0x000ea80000300a00 */
[----:B------:R-:W4:Y:S04]  /*3dcf0*/  LDL.LU.64 R8, [R1+0x1860] ;  /* 0x0018600001087983 */ /* 0x000f280000300a00 */
[----:B------:R-:W2:Y:S04]  /*3dd00*/  LDL.LU.64 R10, [R1+0x1868] ;  /* 0x00186800010a7983 */ /* 0x000ea80000300a00 */
[----:B--2---:R-:W-:Y:S04]  /*3dd10*/  STL.64 [R1+0x6f58], R10 ;  /* 0x006f580a01007387 */ /* 0x004fe80000100a00 */
[----:B----4-:R0:W-:Y:S04]  /*3dd20*/  STL.64 [R1+0x6f50], R8 ;  /* 0x006f500801007387 */ /* 0x0101e80000100a00 */
[----:B0-----:R-:W2:Y:S04]  /*3dd30*/  LDL.LU.64 R8, [R1+0x1a60] ;  /* 0x001a600001087983 */ /* 0x001ea80000300a00 */
[----:B------:R-:W4:Y:S01]  /*3dd40*/  LDL.LU.64 R10, [R1+0x1a68] ;  /* 0x001a6800010a7983 */ /* 0x000f220000300a00 */
[C---:B------:R-:W-:Y:S03]  /*3dd50*/  HMMA.16816.F32.BF16 R12, R16.reuse, R12, R4 ;  /* 0x0000000c100c723c */ /* 0x040fe60000041804 */
[----:B----4-:R-:W-:Y:S04]  /*3dd60*/  STL.64 [R1+0x6f70], R10 ;  /* 0x006f700a01007387 */ /* 0x010fe80000100a00 */
[----:B--2---:R0:W-:Y:S04]  /*3dd70*/  STL.64 [R1+0x6f68], R8 ;  /* 0x006f680801007387 */ /* 0x0041e80000100a00 */
[----:B0-----:R-:W2:Y:S04]  /*3dd80*/  LDL.LU.64 R8, [R1+0x1b70] ;  /* 0x001b700001087983 */ /* 0x001ea80000300a00 */
[----:B------:R-:W2:Y:S04]  /*3dd90*/  LDL.LU.64 R10, [R1+0x1b78] ;  /* 0x001b7800010a7983 */ /* 0x000ea80000300a00 */
[----:B------:R-:W3:Y:S04]  /*3dda0*/  LDL.LU.64 R4, [R1+0x6fb8] ;  /* 0x006fb80001047983 */ /* 0x000ee80000300a00 */
[----:B------:R-:W-:Y:S04]  /*3ddb0*/  STL.64 [R1+0x8e0], R12 ;  /* 0x0008e00c01007387 */ /* 0x000fe80000100a00 */
[----:B------:R0:W-:Y:S04]  /*3ddc0*/  STL.64 [R1+0x8e8], R14 ;  /* 0x0008e80e01007387 */ /* 0x0001e80000100a00 */
[----:B0-----:R-:W4:Y:S04]  /*3ddd0*/  LDL.LU R15, [R1+0x6fb0] ;  /* 0x006fb000010f7983 */ /* 0x001f280000300800 */
[----:B------:R-:W2:Y:S01]  /*3dde0*/  LDL.LU.64 R12, [R1+0x6fa8] ;  /* 0x006fa800010c7983 */ /* 0x000ea20000300a00 */
[----:B---3--:R-:W-:-:S15]  /*3ddf0*/  HMMA.16816.F32.BF16 R24, R16, R4, R24 ;  /* 0x000000041018723c */ /* 0x008fde0000041818 */
[----:B------:R-:W-:-:S04]  /*3de00*/  NOP ;  /* 0x0000000000007918 */ /* 0x000fc80000000000 */
[----:B------:R0:W-:Y:S04]  /*3de10*/  STL.64 [R1+0x8d0], R24 ;  /* 0x0008d01801007387 */ /* 0x0001e80000100a00 */
[----:B------:R1:W-:Y:S04]  /*3de20*/  STL.64 [R1+0x8d8], R26 ;  /* 0x0008d81a01007387 */ /* 0x0003e80000100a00 */
[----:B0-----:R-:W1:Y:S01]  /*3de30*/  LDL.LU.64 R24, [R1+0x6fa0] ;  /* 0x006fa00001187983 */ /* 0x001e620000300a00 */
[----:B------:R-:W-:Y:S02]  /*3de40*/  IMAD.MOV.U32 R14, RZ, RZ, R4 ;  /* 0x000000ffff0e7224 */ /* 0x000fe400078e0004 */
[----:B------:R-:W-:-:S02]  /*3de50*/  IMAD.MOV.U32 R3, RZ, RZ, R5 ;  /* 0x000000ffff037224 */ /* 0x000fc400078e0005 */
[----:B------:R-:W3:Y:S04]  /*3de60*/  LDL.LU.64 R4, [R1+0x1760] ;  /* 0x0017600001047983 */ /* 0x000ee80000300a00 */
[----:B------:R-:W3:Y:S01]  /*3de70*/  LDL.LU.64 R6, [R1+0x1768] ;  /* 0x0017680001067983 */ /* 0x000ee20000300a00 */
[----:B-1----:R-:W-:Y:S03]  /*3de80*/  HMMA.16816.F32.BF16 R24, R16, R24, R20 ;  /* 0x000000181018723c */ /* 0x002fe60000041814 */
[----:B------:R-:W2:Y:S04]  /*3de90*/  LDL.LU.64 R22, [R1+0x6f98] ;  /* 0x006f980001167983 */ /* 0x000ea80000300a00 */
[----:B------:R-:W2:-:S12]  /*3dea0*/  LDL.LU.64 R20, [R1+0x6f90] ;  /* 0x006f900001147983 */ /* 0x000e980000300a00 */
[----:B------:R0:W-:Y:S04]  /*3deb0*/  STL.64 [R1+0x8c0], R24 ;  /* 0x0008c01801007387 */ /* 0x0001e80000100a00 */
[----:B------:R-:W-:Y:S04]  /*3dec0*/  STL.64 [R1+0x8c8], R26 ;  /* 0x0008c81a01007387 */ /* 0x000fe80000100a00 */
[----:B0-----:R-:W3:Y:S01]  /*3ded0*/  LDL.LU.64 R24, [R1+0x6f88] ;  /* 0x006f880001187983 */ /* 0x001ee20000300a00 */
[----:B--2---:R-:W-:Y:S03]  /*3dee0*/  HMMA.16816.F32.BF16 R16, R16, R12, R20 ;  /* 0x0000000c1010723c */ /* 0x004fe60000041814 */
[----:B------:R-:W3:Y:S04]  /*3def0*/  LDL.LU.64 R22, [R1+0x6f80] ;  /* 0x006f800001167983 */ /* 0x000ee80000300a00 */
[----:B------:R-:W3:-:S12]  /*3df00*/  LDL.LU.64 R20, [R1+0x6f78] ;  /* 0x006f780001147983 */ /* 0x000ed80000300a00 */
[----:B------:R0:W-:Y:S04]  /*3df10*/  STL.64 [R1+0xc0], R16 ;  /* 0x0000c01001007387 */ /* 0x0001e80000100a00 */
[----:B------:R1:W-:Y:S04]  /*3df20*/  STL.64 [R1+0xc8], R18 ;  /* 0x0000c81201007387 */ /* 0x0003e80000100a00 */
[----:B0-----:R-:W2:Y:S04]  /*3df30*/  LDL.LU.64 R16, [R1+0x1960] ;  /* 0x0019600001107983 */ /* 0x001ea80000300a00 */
[----:B-1----:R-:W2:Y:S04]  /*3df40*/  LDL.LU.64 R18, [R1+0x1968] ;  /* 0x0019680001127983 */ /* 0x002ea80000300a00 */
[----:B------:R-:W-:Y:S01]  /*3df50*/  STL.64 [R1+0x6eb0], R12 ;  /* 0x006eb00c01007387 */ /* 0x000fe20000100a00 */
        /* <DEDUP_REMOVED lines=14> */
[----:B------:R-:W2:Y:S02]  /*3e040*/  LDL.LU.64 R24, [R1+0x6f48] ;  /* 0x006f480001187983 */ /* 0x000ea40000300a00 */
[----:B--2---:R-:W-:-:S15]  /*3e050*/  HMMA.16816.F32.BF16 R16, R20, R24, R16 ;  /* 0x000000181410723c */ /* 0x004fde0000041810 */
[----:B------:R-:W-:-:S04]  /*3e060*/  NOP ;  /* 0x0000000000007918 */ /* 0x000fc80000000000 */
[----:B------:R0:W-:Y:S04]  /*3e070*/  STL.64 [R1+0x820], R16 ;  /* 0x0008201001007387 */ /* 0x0001e80000100a00 */
[----:B------:R-:W-:Y:S04]  /*3e080*/  STL.64 [R1+0x828], R18 ;  /* 0x0008281201007387 */ /* 0x000fe80000100a00 */
[----:B------:R-:W2:Y:S01]  /*3e090*/  LDL.LU.64 R26, [R1+0x6f40] ;  /* 0x006f4000011a7983 */ /* 0x000ea20000300a00 */
[----:B0-----:R-:W-:Y:S02]  /*3e0a0*/  IMAD.MOV.U32 R17, RZ, RZ, R24 ;  /* 0x000000ffff117224 */ /* 0x001fe400078e0018 */
[----:B------:R-:W-:-:S02]  /*3e0b0*/  IMAD.MOV.U32 R16, RZ, RZ, R25 ;  /* 0x000000ffff107224 */ /* 0x000fc400078e0019 */
        /* <DEDUP_REMOVED lines=9> */
[----:B0-----:R-:W2:Y:S04]  /*3e150*/  LDL.LU.64 R24, [R1+0x1670] ;  /* 0x0016700001187983 */ /* 0x001ea80000300a00 */
[----:B------:R-:W2:Y:S01]  /*3e160*/  LDL.LU.64 R26, [R1+0x1678] ;  /* 0x00167800011a7983 */ /* 0x000ea20000300a00 */
[----:B---3--:R-:W-:-:S15]  /*3e170*/  HMMA.16816.F32.BF16 R4, R20, R8, R4 ;  /* 0x000000081404723c */ /* 0x008fde0000041804 */
[----:B------:R-:W-:-:S04]  /*3e180*/  NOP ;  /* 0x0000000000007918 */ /* 0x000fc80000000000 */
[----:B------:R-:W-:Y:S04]  /*3e190*/  STL.64 [R1+0x800], R4 ;  /* 0x0008000401007387 */ /* 0x000fe80000100a00 */
[----:B------:R0:W-:Y:S04]  /*3e1a0*/  STL.64 [R1+0x808], R6 ;  /* 0x0008080601007387 */ /* 0x0001e80000100a00 */
[----:B0-----:R-:W3:Y:S04]  /*3e1b0*/  LDL.LU.64 R6, [R1+0x6f20] ;  /* 0x006f200001067983 */ /* 0x001ee80000300a00 */
[----:B------:R-:W2:Y:S04]  /*3e1c0*/  LDL.LU.64 R4, [R1+0x6f18] ;  /* 0x006f180001047983 */ /* 0x000ea80000300a00 */
[----:B------:R-:W-:Y:S04]  /*3e1d0*/  STL.64 [R1+0x6e40], R10 ;  /* 0x006e400a01007387 */ /* 0x000fe80000100a00 */
[----:B------:R2:W-:Y:S02]  /*3e1e0*/  STL.64 [R1+0x6e38], R8 ;  /* 0x006e380801007387 */ /* 0x0005e40000100a00 */
[----:B--2---:R-:W-:Y:S01]  /*3e1f0*/  HMMA.16816.F32.BF16 R8, R20, R4, R24 ;  /* 0x000000041408723c */ /* 0x004fe20000041818 */
[----:B------:R-:W-:-:S02]  /*3e200*/  IMAD.MOV.U32 R24, RZ, RZ, R17 ;  /* 0x000000ffff187224 */ /* 0x000fc400078e0011 */
[----:B------:R-:W-:Y:S02]  /*3e210*/  IMAD.MOV.U32 R25, RZ, RZ, R16 ;  /* 0x000000ffff197224 */ /* 0x000fe400078e0010 */
[----:B------:R-:W0:Y:S04]  /*3e220*/  LDSM.16.MT88.4 R16, [R29+UR5+0x100] ;  /* 0x000100051d10783b */ /* 0x000e280008004200 */
[----:B------:R1:W-:Y:S10]  /*3e230*/  STL.64 [R1+0x6f10], R4 ;  /* 0x006f100401007387 */ /* 0x0003f40000100a00 */
[----:B------:R3:W-:Y:S04]  /*3e240*/  STL.64 [R1+0x7f0], R8 ;  /* 0x0007f00801007387 */ /* 0x0007e80000100a00 */
[----:B------:R-:W-:Y:S04]  /*3e250*/  STL.64 [R1+0x7f8], R10 ;  /* 0x0007f80a01007387 */ /* 0x000fe80000100a00 */
[----:B-1----:R-:W2:Y:S01]  /*3e260*/  LDL.LU.64 R4, [R1+0x14f0] ;  /* 0x0014f00001047983 */ /* 0x002ea20000300a00 */
[----:B---3--:R-:W-:-:S02]  /*3e270*/  IMAD.MOV.U32 R8, RZ, RZ, R7 ;  /* 0x000000ffff087224 */ /* 0x008fc400078e0007 */
[----:B------:R-:W-:Y:S02]  /*3e280*/  IMAD.MOV.U32 R9, RZ, RZ, R6 ;  /* 0x000000ffff097224 */ /* 0x000fe400078e0006 */
[----:B------:R-:W2:Y:S04]  /*3e290*/  LDL.LU.64 R6, [R1+0x14f8] ;  /* 0x0014f80001067983 */ /* 0x000ea80000300a00 */
[----:B------:R1:W-:Y:S04]  /*3e2a0*/  STL.64 [R1+0x6f00], R8 ;  /* 0x006f000801007387 */ /* 0x0003e80000100a00 */
[----:B-1----:R-:W3:Y:S04]  /*3e2b0*/  LDL.64 R8, [R1+0x140] ;  /* 0x0001400001087983 */ /* 0x002ee80000100a00 */
[----:B------:R1:W-:Y:S02]  /*3e2c0*/  STL.64 [R1+0x6e68], R24 ;  /* 0x006e681801007387 */ /* 0x0003e40000100a00 */
[----:B-1----:R-:W-:-:S02]  /*3e2d0*/  IMAD.MOV.U32 R24, RZ, RZ, R13 ;  /* 0x000000ffff187224 */ /* 0x002fc400078e000d */
[----:B------:R-:W-:-:S05]  /*3e2e0*/  IMAD.MOV.U32 R25, RZ, RZ, R12 ;  /* 0x000000ffff197224 */ /* 0x000fca00078e000c */
[----:B------:R-:W-:Y:S04]  /*3e2f0*/  STL.64 [R1+0x6e80], R24 ;  /* 0x006e801801007387 */ /* 0x000fe80000100a00 */
[----:B0-----:R-:W-:Y:S04]  /*3e300*/  STL.64 [R1+0x6da0], R18 ;  /* 0x006da01201007387 */ /* 0x001fe80000100a00 */
[----:B------:R0:W-:Y:S04]  /*3e310*/  STL.64 [R1+0x6d98], R16 ;  /* 0x006d981001007387 */ /* 0x0001e80000100a00 */
[----:B0-----:R-:W2:Y:S01]  /*3e320*/  LDL.64 R16, [R1+0x130] ;  /* 0x0001300001107983 */ /* 0x001ea20000100a00 */
[----:B------:R-:W-:-:S02]  /*3e330*/  IMAD.MOV.U32 R24, RZ, RZ, R28 ;  /* 0x000000ffff187224 */ /* 0x000fc400078e001c */
[----:B----4-:R-:W-:Y:S01]  /*3e340*/  IMAD.MOV.U32 R25, RZ, RZ, R15 ;  /* 0x000000ffff197224 */ /* 0x010fe200078e000f */
[----:B--2---:R0:W-:Y:S04]  /*3e350*/  STL.64 [R1+0x6f08], R16 ;  /* 0x006f081001007387 */ /* 0x0041e80000100a00 */
[----:B0-----:R-:W2:Y:S04]  /*3e360*/  LDL.LU.64 R16, [R1+0x1500] ;  /* 0x0015000001107983 */ /* 0x001ea80000300a00 */
[----:B------:R-:W2:Y:S02]  /*3e370*/  LDL.LU.64 R18, [R1+0x1508] ;  /* 0x0015080001127983 */ /* 0x000ea40000300a00 */
[----:B--2---:R-:W-:Y:S02]  /*3e380*/  HMMA.16816.F32.BF16 R24, R20, R24, R16 ;  /* 0x000000181418723c */ /* 0x004fe40000041810 */
[----:B------:R-:W3:Y:S04]  /*3e390*/  LDL.LU.64 R16, [R1+0x14e0] ;  /* 0x0014e00001107983 */ /* 0x000ee80000300a00 */
[----:B------:R-:W3:-:S13]  /*3e3a0*/  LDL.LU.64 R18, [R1+0x14e8] ;  /* 0x0014e80001127983 */ /* 0x000eda0000300a00 */
[----:B------:R0:W-:Y:S04]  /*3e3b0*/  STL.64 [R1+0xfd0], R24 ;  /* 0x000fd01801007387 */ /* 0x0001e80000100a00 */
[----:B------:R-:W-:Y:S04]  /*3e3c0*/  STL.64 [R1+0xfd8], R26 ;  /* 0x000fd81a01007387 */ /* 0x000fe80000100a00 */
[----:B------:R-:W2:Y:S04]  /*3e3d0*/  LDL.64 R12, [R1+0xe0] ;  /* 0x0000e000010c7983 */ /* 0x000ea80000100a00 */
[----:B--2---:R-:W-:Y:S04]  /*3e3e0*/  STL.64 [R1+0x6ec8], R12 ;  /* 0x006ec80c01007387 */ /* 0x004fe80000100a00 */
[----:B0-----:R-:W2:Y:S04]  /*3e3f0*/  LDL.64 R24, [R1+0x20] ;  /* 0x0000200001187983 */ /* 0x001ea80000100a00 */
[----:B--2---:R0:W-:Y:S04]  /*3e400*/  STL.64 [R1+0x6ea8], R24 ;  /* 0x006ea81801007387 */ /* 0x0041e80000100a00 */
[----:B0-----:R-:W2:Y:S01]  /*3e410*/  LDL.64 R24, [R1+0x150] ;  /* 0x0001500001187983 */ /* 0x001ea20000100a00 */
[----:B------:R-:W-:-:S02]  /*3e420*/  IMAD.MOV.U32 R12, RZ, RZ, R14 ;  /* 0x000000ffff0c7224 */ /* 0x000fc400078e000e */
[----:B------:R-:W-:Y:S01]  /*3e430*/  IMAD.MOV.U32 R13, RZ, RZ, R3 ;  /* 0x000000ffff0d7224 */ /* 0x000fe200078e0003 */
[----:B--2---:R-:W-:-:S15]  /*3e440*/  HMMA.16816.F32.BF16 R4, R20, R24, R4 ;  /* 0x000000181404723c */ /* 0x004fde0000041804 */
[----:B------:R-:W-:-:S04]  /*3e450*/  NOP ;  /* 0x0000000000007918 */ /* 0x000fc80000000000 */
[----:B------:R0:W-:Y:S04]  /*3e460*/  STL.64 [R1+0xfc0], R4 ;  /* 0x000fc00401007387 */ /* 0x0001e80000100a00 */
[----:B------:R1:W-:Y:S04]  /*3e470*/  STL.64 [R1+0xfc8], R6 ;  /* 0x000fc80601007387 */ /* 0x0003e80000100a00 */
[----:B0-----:R-:W2:Y:S01]  /*3e480*/  LDL.LU.64 R4, [R1+0x6f10] ;  /* 0x006f100001047983 */ /* 0x001ea20000300a00 */
[----:B-1----:R-:W-:Y:S02]  /*3e490*/  IMAD.MOV.U32 R7, RZ, RZ, R24 ;  /* 0x000000ffff077224 */ /* 0x002fe400078e0018 */
[----:B------:R-:W-:-:S02]  /*3e4a0*/  IMAD.MOV.U32 R6, RZ, RZ, R25 ;  /* 0x000000ffff067224 */ /* 0x000fc400078e0019 */
[----:B------:R-:W4:Y:S04]  /*3e4b0*/  LDL.LU.64 R24, [R1+0x14c0] ;  /* 0x0014c00001187983 */ /* 0x000f280000300a00 */
[----:B------:R-:W4:Y:S04]  /*3e4c0*/  LDL.LU.64 R26, [R1+0x14c8] ;  /* 0x0014c800011a7983 */ /* 0x000f280000300a00 */
[----:B------:R0:W-:Y:S04]  /*3e4d0*/  STL.64 [R1+0x6ee0], R12 ;  /* 0x006ee00c01007387 */ /* 0x0001e80000100a00 */
[----:B0-----:R-:W2:Y:S01]  /*3e4e0*/  LDL.64 R12, [R1+0x100] ;  /* 0x00010000010c7983 */ /* 0x001ea20000100a00 */
[----:B---3--:R-:W-:Y:S03]  /*3e4f0*/  HMMA.16816.F32.BF16 R16, R20, R8, R16 ;  /* 0x000000081410723c */ /* 0x008fe60000041810 */
[----:B--2---:R-:W-:Y:S04]  /*3e500*/  STL.64 [R1+0x6ee8], R12 ;  /* 0x006ee80c01007387 */ /* 0x004fe80000100a00 */
[----:B------:R-:W-:Y:S04]  /*3e510*/  STL.64 [R1+0x6e60], R6 ;  /* 0x006e600601007387 */ /* 0x000fe80000100a00 */
[----:B------:R0:W-:Y:S04]  /*3e520*/  STL.64 [R1+0x6e58], R4 ;  /* 0x006e580401007387 */ /* 0x0001e80000100a00 */
[----:B0-----:R-:W2:Y:S04]  /*3e530*/  LDL.LU.64 R4, [R1+0x14d0] ;  /* 0x0014d00001047983 */ /* 0x001ea80000300a00 */
[----:B------:R-:W2:Y:S04]  /*3e540*/  LDL.LU.64 R6, [R1+0x14d8] ;  /* 0x0014d80001067983 */ /* 0x000ea80000300a00 */
[----:B------:R0:W-:Y:S04]  /*3e550*/  STL.64 [R1+0xfb0], R16 ;  /* 0x000fb01001007387 */ /* 0x0001e80000100a00 */
[----:B------:R-:W-:Y:S04]  /*3e560*/  STL.64 [R1+0xfb8], R18 ;  /* 0x000fb81201007387 */ /* 0x000fe80000100a00 */
[----:B0-----:R-:W2:Y:S01]  /*3e570*/  LDL.LU.64 R16, [R1+0x6f08] ;  /* 0x006f080001107983 */ /* 0x001ea20000300a00 */
[----:B------:R-:W-:-:S02]  /*3e580*/  IMAD.MOV.U32 R12, RZ, RZ, R2 ;  /* 0x000000ffff0c7224 */ /* 0x000fc400078e0002 */
[----:B------:R-:W-:Y:S02]  /*3e590*/  IMAD.MOV.U32 R13, RZ, RZ, R0 ;  /* 0x000000ffff0d7224 */ /* 0x000fe400078e0000 */
[----:B------:R-:W-:Y:S02]  /*3e5a0*/  IMAD.MOV.U32 R2, RZ, RZ, R8 ;  /* 0x000000ffff027224 */ /* 0x000fe400078e0008 */
[----:B------:R-:W-:Y:S02]  /*3e5b0*/  IMAD.MOV.U32 R0, RZ, RZ, R9 ;  /* 0x000000ffff007224 */ /* 0x000fe400078e0009 */
[----:B------:R-:W4:Y:S01]  /*3e5c0*/  LDL.LU.64 R8, [R1+0x6f00] ;  /* 0x006f000001087983 */ /* 0x000f220000300a00 */
[----:B--2---:R-:W-:Y:S03]  /*3e5d0*/  HMMA.16816.F32.BF16 R4, R20, R16, R4 ;  /* 0x000000101404723c */ /* 0x004fe60000041804 */
[----:B------:R0:W-:-:S15]  /*3e5e0*/  STL.64 [R1+0x6e10], R16 ;  /* 0x006e101001007387 */ /* 0x0001de0000100a00 */
[----:B------:R-:W-:Y:S01]  /*3e5f0*/  NOP ;  /* 0x0000000000007918 */ /* 0x000fe20000000000 */
[----:B------:R-:W-:Y:S04]  /*3e600*/  STL.64 [R1+0xfa0], R4 ;  /* 0x000fa00401007387 */ /* 0x000fe80000100a00 */
[----:B------:R4:W-:Y:S04]  /*3e610*/  STL.64 [R1+0xfa8], R6 ;  /* 0x000fa80601007387 */ /* 0x0009e80000100a00 */
[----:B0-----:R-:W2:Y:S04]  /*3e620*/  LDL.LU.64 R16, [R1+0x14a0] ;  /* 0x0014a00001107983 */ /* 0x001ea80000300a00 */
[----:B------:R-:W3:Y:S01]  /*3e630*/  LDL.LU.64 R18, [R1+0x14a8] ;  /* 0x0014a80001127983 */ /* 0x000ee20000300a00 */
[----:B----4-:R-:W-:-:S15]  /*3e640*/  HMMA.16816.F32.BF16 R4, R20, R8, R24 ;  /* 0x000000081404723c */ /* 0x010fde0000041818 */
[----:B------:R-:W-:-:S04]  /*3e650*/  NOP ;  /* 0x0000000000007918 */ /* 0x000fc80000000000 */
[----:B------:R-:W-:Y:S04]  /*3e660*/  STL.64 [R1+0xf90], R4 ;  /* 0x000f900401007387 */ /* 0x000fe80000100a00 */
[----:B------:R-:W-:Y:S04]  /*3e670*/  STL.64 [R1+0xf98], R6 ;  /* 0x000f980601007387 */ /* 0x000fe80000100a00 */
[----:B---3--:R-:W-:Y:S04]  /*3e680*/  STL.64 [R1+0x6ef8], R18 ;  /* 0x006ef81201007387 */ /* 0x008fe80000100a00 */
[----:B--2---:R0:W-:Y:S04]  /*3e690*/  STL.64 [R1+0x6ef0], R16 ;  /* 0x006ef01001007387 */ /* 0x0041e80000100a00 */
[----:B0-----:R-:W2:Y:S04]  /*3e6a0*/  LDL.LU.64 R16, [R1+0x14b0] ;  /* 0x0014b00001107983 */ /* 0x001ea80000300a00 */
[----:B------:R-:W2:Y:S04]  /*3e6b0*/  LDL.LU.64 R18, [R1+0x14b8] ;  /* 0x0014b80001127983 */ /* 0x000ea80000300a00 */
[----:B------:R-:W3:Y:S04]  /*3e6c0*/  LDL.LU.64 R24, [R1+0x3f0] ;  /* 0x0003f00001187983 */ /* 0x000ee80000300a00 */
        /* <DEDUP_REMOVED lines=8> */
[----:B------:R-:W3:Y:S04]  /*3e750*/  LDL.LU.64 R26, [R1+0x1498] ;  /* 0x00149800011a7983 */ /* 0x000ee80000300a00 */
[----:B------:R-:W4:Y:S04]  /*3e760*/  LDL.LU.64 R4, [R1+0x1950] ;  /* 0x0019500001047983 */ /* 0x000f280000300a00 */
[----:B------:R-:W3:Y:S01]  /*3e770*/  LDL.LU.64 R6, [R1+0x1958] ;  /* 0x0019580001067983 */ /* 0x000ee20000300a00 */
[C---:B--2---:R-:W-:Y:S03]  /*3e780*/  HMMA.16816.F32.BF16 R12, R20.reuse, R12, R16 ;  /* 0x0000000c140c723c */ /* 0x044fe60000041810 */
[----:B---3--:R-:W-:Y:S04]  /*3e790*/  STL.64 [R1+0x6e78], R6 ;  /* 0x006e780601007387 */ /* 0x008fe80000100a00 */
[----:B----4-:R0:W-:Y:S04]  /*3e7a0*/  STL.64 [R1+0x6e70], R4 ;  /* 0x006e700401007387 */ /* 0x0101e80000100a00 */
[----:B0-----:R-:W2:Y:S04]  /*3e7b0*/  LDL.LU.64 R4, [R1+0x1a50] ;  /* 0x001a500001047983 */ /* 0x001ea80000300a00 */
        /* <DEDUP_REMOVED lines=8> */
[----:B------:R-:W4:Y:S04]  /*3e840*/  LDL.LU.64 R16, [R1+0x6ef0] ;  /* 0x006ef00001107983 */ /* 0x000f280000300a00 */
[----:B------:R0:W-:Y:S04]  /*3e850*/  STL.64 [R1+0xf80], R12 ;  /* 0x000f800c01007387 */ /* 0x0001e80000100a00 */
[----:B------:R-:W-:Y:S04]  /*3e860*/  STL.64 [R1+0xf88], R14 ;  /* 0x000f880e01007387 */ /* 0x000fe80000100a00 */
[----:B0-----:R-:W4:Y:S02]  /*3e870*/  LDL.LU.64 R12, [R1+0x6ee8] ;  /* 0x006ee800010c7983 */ /* 0x001f240000300a00 */
[----:B----4-:R-:W-:-:S15]  /*3e880*/  HMMA.16816.F32.BF16 R16, R20, R12, R16 ;  /* 0x0000000c1410723c */ /* 0x010fde0000041810 */
[----:B------:R-:W-:-:S04]  /*3e890*/  NOP ;  /* 0x0000000000007918 */ /* 0x000fc80000000000 */
[----:B------:R0:W-:Y:S04]  /*3e8a0*/  STL.64 [R1+0xf70], R16 ;  /* 0x000f701001007387 */ /* 0x0001e80000100a00 */
[----:B------:R-:W-:Y:S01]  /*3e8b0*/  STL.64 [R1+0xf78], R18 ;  /* 0x000f781201007387 */ /* 0x000fe20000100a00 */
[----:B0-----:R-:W-:Y:S02]  /*3e8c0*/  IMAD.MOV.U32 R17, RZ, RZ, R12 ;  /* 0x000000ffff117224 */ /* 0x001fe400078e000c */
[----:B------:R-:W-:Y:S02]  /*3e8d0*/  IMAD.MOV.U32 R16, RZ, RZ, R13 ;  /* 0x000000ffff107224 */ /* 0x000fe400078e000d */
        /* <DEDUP_REMOVED lines=17> */
[----:B------:R-:W2:Y:S04]  /*3e9f0*/  LDL.LU.64 R24, [R1+0x6ea8] ;  /* 0x006ea80001187983 */ /* 0x000ea80000300a00 */
[----:B------:R-:W2:Y:S04]  /*3ea00*/  LDL.LU.64 R14, [R1+0x6ea0] ;  /* 0x006ea000010e7983 */ /* 0x000ea80000300a00 */
[----:B------:R-:W2:Y:S09]  /*3ea10*/  LDL.LU.64 R12, [R1+0x6e98] ;  /* 0x006e9800010c7983 */ /* 0x000eb20000300a00 */
[----:B------:R0:W-:Y:S04]  /*3ea20*/  STL.64 [R1+0x7e0], R20 ;  /* 0x0007e01401007387 */ /* 0x0001e80000100a00 */
[----:B------:R1:W-:Y:S04]  /*3ea30*/  STL.64 [R1+0x7e8], R22 ;  /* 0x0007e81601007387 */ /* 0x0003e80000100a00 */
[----:B0-----:R-:W4:Y:S04]  /*3ea40*/  LDL.LU.64 R20, [R1+0x1660] ;  /* 0x0016600001147983 */ /* 0x001f280000300a00 */
[----:B-1----:R-:W4:Y:S01]  /*3ea50*/  LDL.LU.64 R22, [R1+0x1668] ;  /* 0x0016680001167983 */ /* 0x002f220000300a00 */
        /* <DEDUP_REMOVED lines=17> */
[----:B------:R-:W4:-:S13]  /*3eb70*/  LDL.LU.64 R4, [R1+0x6e58] ;  /* 0x006e580001047983 */ /* 0x000f1a0000300a00 */
        /* <DEDUP_REMOVED lines=12> */
[----:B0-----:R-:W3:Y:S04]  /*3ec40*/  LDL.LU.64 R24, [R1+0x1750] ;  /* 0x0017500001187983 */ /* 0x001ee80000300a00 */
[----:B------:R-:W3:Y:S01]  /*3ec50*/  LDL.LU.64 R26, [R1+0x1758] ;  /* 0x00175800011a7983 */ /* 0x000ee20000300a00 */
[C---:B----4-:R-:W-:Y:S08]  /*3ec60*/  HMMA.16816.F32.BF16 R20, R12.reuse, R4, R20 ;  /* 0x000000040c14723c */ /* 0x050ff00000041814 */
[----:B---3--:R-:W-:-:S15]  /*3ec70*/  HMMA.16816.F32.BF16 R24, R12, R8, R24 ;  /* 0x000000080c18723c */ /* 0x008fde0000041818 */
[----:B------:R-:W-:-:S04]  /*3ec80*/  NOP ;  /* 0x0000000000007918 */ /* 0x000fc80000000000 */
[----:B------:R0:W-:Y:S04]  /*3ec90*/  STL.64 [R1+0x720], R24 ;  /* 0x0007201801007387 */ /* 0x0001e80000100a00 */
[----:B------:R-:W-:Y:S04]  /*3eca0*/  STL.64 [R1+0x728], R26 ;  /* 0x0007281a01007387 */ /* 0x000fe80000100a00 */
[----:B0-----:R-:W2:Y:S04]  /*3ecb0*/  LDL R24, [R1+0x30] ;  /* 0x0000300001187983 */ /* 0x001ea80000100800 */
[----:B------:R-:W2:Y:S04]  /*3ecc0*/  LDL R25, [R1+0x34] ;  /* 0x0000340001197983 */ /* 0x000ea80000100800 */
[----:B------:R-:W-:Y:S04]  /*3ecd0*/  STL.64 [R1+0x6d70], R10 ;  /* 0x006d700a01007387 */ /* 0x000fe80000100a00 */
[----:B------:R0:W-:Y:S04]  /*3ece0*/  STL.64 [R1+0x6d68], R8 ;  /* 0x006d680801007387 */ /* 0x0001e80000100a00 */
[----:B------:R-:W-:Y:S04]  /*3ecf0*/  STL.64 [R1+0x710], R20 ;  /* 0x0007101401007387 */ /* 0x000fe80000100a00 */
[----:B------:R-:W-:Y:S04]  /*3ed00*/  STL.64 [R1+0x718], R22 ;  /* 0x0007181601007387 */ /* 0x000fe80000100a00 */
[----:B------:R-:W1:Y:S01]  /*3ed10*/  LDSM.16.MT88.4 R20, [R29+UR5+0x180] ;  /* 0x000180051d14783b */ /* 0x000e620008004200 */
[----:B0-----:R-:W-:-:S02]  /*3ed20*/  IMAD.MOV.U32 R8, RZ, RZ, R19 ;  /* 0x000000ffff087224 */ /* 0x001fc400078e0013 */
[----:B------:R-:W-:-:S05]  /*3ed30*/  IMAD.MOV.U32 R9, RZ, RZ, R18 ;  /* 0x000000ffff097224 */ /* 0x000fca00078e0012 */
[----:B------:R0:W-:Y:S04]  /*3ed40*/  STL.64 [R1+0x6db0], R8 ;  /* 0x006db00801007387 */ /* 0x0001e80000100a00 */
[----:B0-----:R-:W3:Y:S04]  /*3ed50*/  LDL.64 R8, [R1+0xf0] ;  /* 0x0000f00001087983 */ /* 0x001ee80000100a00 */
[----:B---3--:R0:W-:Y:S02]  /*3ed60*/  STL.64 [R1+0x6dc8], R8 ;  /* 0x006dc80801007387 */ /* 0x0081e40000100a00 */
[----:B0-----:R-:W-:-:S02]  /*3ed70*/  IMAD.MOV.U32 R8, RZ, RZ, R17 ;  /* 0x000000ffff087224 */ /* 0x001fc400078e0011 */
[----:B------:R-:W-:Y:S02]  /*3ed80*/  IMAD.MOV.U32 R9, RZ, RZ, R16 ;  /* 0x000000ffff097224 */ /* 0x000fe400078e0010 */
[----:B------:R-:W3:Y:S04]  /*3ed90*/  LDL.LU.64 R16, [R1+0x13c0] ;  /* 0x0013c00001107983 */ /* 0x000ee80000300a00 */
[----:B------:R-:W4:Y:S04]  /*3eda0*/  LDL.LU.64 R18, [R1+0x13c8] ;  /* 0x0013c80001127983 */ /* 0x000f280000300a00 */
[----:B----4-:R-:W-:Y:S04]  /*3edb0*/  STL.64 [R1+0x6e20], R18 ;  /* 0x006e201201007387 */ /* 0x010fe80000100a00 */
[----:B---3--:R-:W-:Y:S04]  /*3edc0*/  STL.64 [R1+0x6e18], R16 ;  /* 0x006e181001007387 */ /* 0x008fe80000100a00 */
[----:B------:R0:W-:Y:S04]  /*3edd0*/  STL.64 [R1+0x6de0], R8 ;  /* 0x006de00801007387 */ /* 0x0001e80000100a00 */
[----:B0-----:R-:W3:Y:S01]  /*3ede0*/  LDL.64 R8, [R1+0x110] ;  /* 0x0001100001087983 */ /* 0x001ee20000100a00 */
[----:B------:R-:W-:-:S02]  /*3edf0*/  IMAD.MOV.U32 R16, RZ, RZ, R7 ;  /* 0x000000ffff107224 */ /* 0x000fc400078e0007 */
[----:B------:R-:W-:Y:S01]  /*3ee00*/  IMAD.MOV.U32 R17, RZ, RZ, R6 ;  /* 0x000000ffff117224 */ /* 0x000fe200078e0006 */
[----:B---3--:R0:W-:Y:S04]  /*3ee10*/  STL.64 [R1+0x6df8], R8 ;  /* 0x006df80801007387 */ /* 0x0081e80000100a00 */
[----:B0-----:R-:W2:Y:S04]  /*3ee20*/  LDL.LU.64 R8, [R1+0x13e0] ;  /* 0x0013e00001087983 */ /* 0x001ea80000300a00 */
[----:B------:R-:W2:Y:S04]  /*3ee30*/  LDL.LU.64 R10, [R1+0x13e8] ;  /* 0x0013e800010a7983 */ /* 0x000ea80000300a00 */
[----:B------:R0:W-:Y:S04]  /*3ee40*/  STL.64 [R1+0x6d78], R4 ;  /* 0x006d780401007387 */ /* 0x0001e80000100a00 */
[----:B0-----:R-:W3:Y:S04]  /*3ee50*/  LDL.LU.64 R4, [R1+0x13b0] ;  /* 0x0013b00001047983 */ /* 0x001ee80000300a00 */
[----:B------:R-:W4:Y:S01]  /*3ee60*/  LDL.LU.64 R6, [R1+0x13b8] ;  /* 0x0013b80001067983 */ /* 0x000f220000300a00 */
[C---:B--2---:R-:W-:Y:S03]  /*3ee70*/  HMMA.16816.F32.BF16 R24, R12.reuse, R24, R8 ;  /* 0x000000180c18723c */ /* 0x044fe60000041808 */
[----:B----4-:R-:W-:Y:S04]  /*3ee80*/  STL.64 [R1+0x6e30], R6 ;  /* 0x006e300601007387 */ /* 0x010fe80000100a00 */
[----:B---3--:R0:W-:Y:S04]  /*3ee90*/  STL.64 [R1+0x6e28], R4 ;  /* 0x006e280401007387 */ /* 0x0081e80000100a00 */
[----:B0-----:R-:W2:Y:S04]  /*3eea0*/  LDL.LU.64 R4, [R1+0x13d0] ;  /* 0x0013d00001047983 */ /* 0x001ea80000300a00 */
[----:B------:R-:W2:Y:S04]  /*3eeb0*/  LDL.LU.64 R6, [R1+0x13d8] ;  /* 0x0013d80001067983 */ /* 0x000ea80000300a00 */
[----:B-1----:R-:W-:Y:S04]  /*3eec0*/  STL.64 [R1+0x6cd8], R22 ;  /* 0x006cd81601007387 */ /* 0x002fe80000100a00 */
[----:B------:R0:W-:Y:S04]  /*3eed0*/  STL.64 [R1+0x6cd0], R20 ;  /* 0x006cd01401007387 */ /* 0x0001e80000100a00 */
[----:B------:R-:W3:Y:S04]  /*3eee0*/  LDL R8, [R1+0x120] ;  /* 0x0001200001087983 */ /* 0x000ee80000100800 */
[----:B0-----:R-:W4:Y:S04]  /*3eef0*/  LDL.64 R20, [R1+0xd0] ;  /* 0x0000d00001147983 */ /* 0x001f280000100a00 */
[----:B------:R0:W-:Y:S04]  /*3ef00*/  STL.64 [R1+0xeb0], R24 ;  /* 0x000eb01801007387 */ /* 0x0001e80000100a00 */
[----:B------:R-:W-:Y:S04]  /*3ef10*/  STL.64 [R1+0xeb8], R26 ;  /* 0x000eb81a01007387 */ /* 0x000fe80000100a00 */
[----:B------:R-:W3:Y:S04]  /*3ef20*/  LDL R9, [R1+0x124] ;  /* 0x0001240001097983 */ /* 0x000ee80000100800 */
[----:B0-----:R-:W3:Y:S01]  /*3ef30*/  LDL.64 R24, [R1] ;  /* 0x0000000001187983 */ /* 0x001ee20000100a00 */
[----:B--2---:R-:W-:Y:S03]  /*3ef40*/  HMMA.16816.F32.BF16 R16, R12, R16, R4 ;  /* 0x000000100c10723c */ /* 0x004fe60000041804 */
[----:B---3--:R0:W-:Y:S02]  /*3ef50*/  STL.64 [R1+0x6d80], R24 ;  /* 0x006d801801007387 */ /* 0x0081e40000100a00 */
[----:B0-----:R-:W-:-:S02]  /*3ef60*/  IMAD.MOV.U32 R24, RZ, RZ, R28 ;  /* 0x000000ffff187224 */ /* 0x001fc400078e001c */
[----:B------:R-:W-:-:S05]  /*3ef70*/  IMAD.MOV.U32 R25, RZ, RZ, R3 ;  /* 0x000000ffff197224 */ /* 0x000fca00078e0003 */
[----:B------:R-:W-:Y:S04]  /*3ef80*/  STL.64 [R1+0x6da8], R24 ;  /* 0x006da81801007387 */ /* 0x000fe80000100a00 */
[----:B------:R-:W2:Y:S04]  /*3ef90*/  LDL.LU.64 R6, [R1+0x6e30] ;  /* 0x006e300001067983 */ /* 0x000ea80000300a00 */
[----:B------:R-:W2:Y:S04]  /*3efa0*/  LDL.LU.64 R4, [R1+0x6e28] ;  /* 0x006e280001047983 */ /* 0x000ea80000300a00 */
[----:B------:R-:W-:Y:S04]  /*3efb0*/  STL.64 [R1+0xea0], R16 ;  /* 0x000ea01001007387 */ /* 0x000fe80000100a00 */
[----:B------:R0:W-:Y:S04]  /*3efc0*/  STL.64 [R1+0xea8], R18 ;  /* 0x000ea81201007387 */ /* 0x0001e80000100a00 */
[----:B0-----:R-:W3:Y:S04]  /*3efd0*/  LDL.LU.64 R18, [R1+0x6e20] ;  /* 0x006e200001127983 */ /* 0x001ee80000300a00 */
[----:B------:R-:W3:Y:S01]  /*3efe0*/  LDL.LU.64 R16, [R1+0x6e18] ;  /* 0x006e180001107983 */ /* 0x000ee20000300a00 */
[----:B------:R-:W-:-:S02]  /*3eff0*/  IMAD.MOV.U32 R24, RZ, RZ, R2 ;  /* 0x000000ffff187224 */ /* 0x000fc400078e0002 */
[----:B------:R-:W-:-:S07]  /*3f000*/  IMAD.MOV.U32 R25, RZ, RZ, R0 ;  /* 0x000000ffff197224 */ /* 0x000fce00078e0000 */
[----:B---3--:R-:W-:Y:S01]  /*3f010*/  HMMA.16816.F32.BF16 R24, R12, R24, R16 ;  /* 0x000000180c18723c */ /* 0x008fe20000041810 */
[----:B------:R-:W2:-:S15]  /*3f020*/  LDL.LU.64 R16, [R1+0x6e10] ;  /* 0x006e100001107983 */ /* 0x000e9e0000300a00 */
[----:B------:R-:W-:-:S03]  /*3f030*/  NOP ;  /* 0x0000000000007918 */ /* 0x000fc60000000000 */
[----:B------:R-:W-:Y:S04]  /*3f040*/  STL.64 [R1+0xe90], R24 ;  /* 0x000e901801007387 */ /* 0x000fe80000100a00 */
[----:B------:R-:W-:Y:S01]  /*3f050*/  STL.64 [R1+0xe98], R26 ;  /* 0x000e981a01007387 */ /* 0x000fe20000100a00 */
[----:B--2---:R-:W-:Y:S01]  /*3f060*/  HMMA.16816.F32.BF16 R4, R12, R16, R4 ;  /* 0x000000100c04723c */ /* 0x004fe20000041804 */
[----:B------:R-:W-:-:S15]  /*3f070*/  IMAD.MOV.U32 R23, RZ, RZ, R17 ;  /* 0x000000ffff177224 */ /* 0x000fde00078e0011 */
[----:B------:R-:W-:-:S03]  /*3f080*/  NOP ;  /* 0x0000000000007918 */ /* 0x000fc60000000000 */
[----:B------:R-:W-:Y:S04]  /*3f090*/  STL.64 [R1+0xe80], R4 ;  /* 0x000e800401007387 */ /* 0x000fe80000100a00 */
[----:B------:R-:W-:Y:S04]  /*3f0a0*/  STL.64 [R1+0xe88], R6 ;  /* 0x000e880601007387 */ /* 0x000fe80000100a00 */
[----:B------:R-:W-:Y:S04]  /*3f0b0*/  STL [R1+0x6dc0], R23 ;  /* 0x006dc01701007387 */ /* 0x000fe80000100800 */
[----:B----4-:R0:W-:Y:S04]  /*3f0c0*/  STL.64 [R1+0x6db8], R20 ;  /* 0x006db81401007387 */ /* 0x0101e80000100a00 */
        /* <DEDUP_REMOVED lines=10> */
[----:B------:R-:W-:-:S03]  /*3f170*/  IMAD.MOV.U32 R28, RZ, RZ, R16 ;  /* 0x000000ffff1c7224 */ /* 0x000fc600078e0010 */
        /* <DEDUP_REMOVED lines=8> */
[----:B------:R-:W3:Y:S04]  /*3f200*/  LDL.LU.64 R4, [R1+0x1a20] ;  /* 0x001a200001047983 */ /* 0x000ee80000300a00 */
[----:B------:R-:W3:Y:S01]  /*3f210*/  LDL.LU.64 R6, [R1+0x1a28] ;  /* 0x001a280001067983 */ /* 0x000ee20000300a00 */
[C---:B--2---:R-:W-:Y:S03]  /*3f220*/  HMMA.16816.F32.BF16 R8, R12.reuse, R8, R20 ;  /* 0x000000080c08723c */ /* 0x044fe60000041814 */
[----:B---3--:R-:W-:Y:S04]  /*3f230*/  STL.64 [R1+0x6d90], R6 ;  /* 0x006d900601007387 */ /* 0x008fe80000100a00 */
[----:B------:R0:W-:Y:S04]  /*3f240*/  STL.64 [R1+0x6d88], R4 ;  /* 0x006d880401007387 */ /* 0x0001e80000100a00 */
[----:B0-----:R-:W2:Y:S04]  /*3f250*/  LDL.LU.64 R4, [R1+0x1b20] ;  /* 0x001b200001047983 */ /* 0x001ea80000300a00 */
[----:B------:R-:W2:Y:S04]  /*3f260*/  LDL.LU.64 R6, [R1+0x1b28] ;  /* 0x001b280001067983 */ /* 0x000ea80000300a00 */
[----:B------:R-:W3:Y:S04]  /*3f270*/  LDL.LU.64 R22, [R1+0x6e08] ;  /* 0x006e080001167983 */ /* 0x000ee80000300a00 */
[----:B------:R-:W3:Y:S04]  /*3f280*/  LDL.LU.64 R20, [R1+0x6e00] ;  /* 0x006e000001147983 */ /* 0x000ee80000300a00 */
        /* <DEDUP_REMOVED lines=16> */
[----:B------:R-:W-:Y:S04]  /*3f390*/  STL.64 [R1+0xe58], R10 ;  /* 0x000e580a01007387 */ /* 0x000fe80000100a00 */
[----:B0-----:R-:W3:Y:S02]  /*3f3a0*/  LDL.LU.64 R8, [R1+0x6dc8] ;  /* 0x006dc80001087983 */ /* 0x001ee40000300a00 */
[----:B---3--:R-:W-:Y:S01]  /*3f3b0*/  HMMA.16816.F32.BF16 R20, R12, R8, R20 ;  /* 0x000000080c14723c */ /* 0x008fe20000041814 */
[----:B------:R-:W-:-:S15]  /*3f3c0*/  IMAD.MOV.U32 R3, RZ, RZ, R9 ;  /* 0x000000ffff037224 */ /* 0x000fde00078e0009 */
[----:B------:R-:W-:-:S03]  /*3f3d0*/  NOP ;  /* 0x0000000000007918 */ /* 0x000fc60000000000 */
[----:B------:R-:W-:Y:S04]  /*3f3e0*/  STL.64 [R1+0xe40], R20 ;  /* 0x000e401401007387 */ /* 0x000fe80000100a00 */
[----:B------:R0:W-:Y:S04]  /*3f3f0*/  STL.64 [R1+0xe48], R22 ;  /* 0x000e481601007387 */ /* 0x0001e80000100a00 */
[----:B0-----:R-:W3:Y:S04]  /*3f400*/  LDL.LU R23, [R1+0x6dc0] ;  /* 0x006dc00001177983 */ /* 0x001ee80000300800 */
[----:B------:R-:W4:Y:S01]  /*3f410*/  LDL.LU.64 R20, [R1+0x6db8] ;  /* 0x006db80001147983 */ /* 0x000f220000300a00 */
[----:B------:R-:W-:-:S03]  /*3f420*/  IMAD.MOV.U32 R22, RZ, RZ, R8 ;  /* 0x000000ffff167224 */ /* 0x000fc600078e0008 */
[----:B------:R-:W2:Y:S02]  /*3f430*/  LDL.LU.64 R8, [R1+0x6db0] ;  /* 0x006db00001087983 */ /* 0x000ea40000300a00 */
[C---:B--2---:R-:W-:Y:S02]  /*3f440*/  HMMA.16816.F32.BF16 R8, R12.reuse, R8, R24 ;  /* 0x000000080c08723c */ /* 0x044fe40000041818 */
[----:B------:R-:W2:Y:S06]  /*3f450*/  LDL.LU.64 R24, [R1+0x6da8] ;  /* 0x006da80001187983 */ /* 0x000eac0000300a00 */
[----:B----4-:R-:W-:Y:S11]  /*3f460*/  HMMA.16816.F32.BF16 R12, R12, R20, R16 ;  /* 0x000000140c0c723c */ /* 0x010ff60000041810 */
[----:B------:R0:W-:Y:S04]  /*3f470*/  STL.64 [R1+0xe30], R8 ;  /* 0x000e300801007387 */ /* 0x0001e80000100a00 */
[----:B------:R1:W-:Y:S04]  /*3f480*/  STL.64 [R1+0xe38], R10 ;  /* 0x000e380a01007387 */ /* 0x0003e80000100a00 */
[----:B0-----:R-:W4:Y:S04]  /*3f490*/  LDL.LU.64 R8, [R1+0x1920] ;  /* 0x0019200001087983 */ /* 0x001f280000300a00 */
[----:B-1----:R-:W4:Y:S04]  /*3f4a0*/  LDL.LU.64 R10, [R1+0x1928] ;  /* 0x00192800010a7983 */ /* 0x002f280000300a00 */
[----:B------:R-:W2:Y:S04]  /*3f4b0*/  LDL.LU.64 R18, [R1+0x6da0] ;  /* 0x006da00001127983 */ /* 0x000ea80000300a00 */
[----:B------:R-:W2:Y:S04]  /*3f4c0*/  LDL.LU.64 R16, [R1+0x6d98] ;  /* 0x006d980001107983 */ /* 0x000ea80000300a00 */
[----:B------:R0:W-:Y:S04]  /*3f4d0*/  STL.64 [R1+0x700], R12 ;  /* 0x0007000c01007387 */ /* 0x0001e80000100a00 */
[----:B------:R-:W-:Y:S04]  /*3f4e0*/  STL.64 [R1+0x708], R14 ;  /* 0x0007080e01007387 */ /* 0x000fe80000100a00 */
[----:B0-----:R-:W3:Y:S04]  /*3f4f0*/  LDL.64 R12, [R1+0x10] ;  /* 0x00001000010c7983 */ /* 0x001ee80000100a00 */
[----:B------:R3:W-:Y:S01]  /*3f500*/  STL.64 [R1+0x6ce8], R20 ;  /* 0x006ce81401007387 */ /* 0x0007e20000100a00 */
[----:B--2---:R-:W-:Y:S03]  /*3f510*/  HMMA.16816.F32.BF16 R24, R16, R24, R4 ;  /* 0x000000181018723c */ /* 0x004fe60000041804 */
[----:B------:R-:W2:Y:S04]  /*3f520*/  LDL.LU.64 R6, [R1+0x6d90] ;  /* 0x006d900001067983 */ /* 0x000ea80000300a00 */
[----:B------:R-:W2:-:S12]  /*3f530*/  LDL.LU.64 R4, [R1+0x6d88] ;  /* 0x006d880001047983 */ /* 0x000e980000300a00 */
[----:B------:R0:W-:Y:S04]  /*3f540*/  STL.64 [R1+0x680], R24 ;  /* 0x0006801801007387 */ /* 0x0001e80000100a00 */
[----:B------:R-:W-:Y:S01]  /*3f550*/  STL.64 [R1+0x688], R26 ;  /* 0x0006881a01007387 */ /* 0x000fe20000100a00 */
[----:B---3--:R-:W-:Y:S02]  /*3f560*/  IMAD.MOV.U32 R21, RZ, RZ, R12 ;  /* 0x000000ffff157224 */ /* 0x008fe400078e000c */
[----:B------:R-:W-:Y:S01]  /*3f570*/  IMAD.MOV.U32 R20, RZ, RZ, R13 ;  /* 0x000000ffff147224 */ /* 0x000fe200078e000d */
[----:B0-----:R-:W4:Y:S01]  /*3f580*/  LDL.LU.64 R24, [R1+0x6d80] ;  /* 0x006d800001187983 */ /* 0x001f220000300a00 */
[----:B--2---:R-:W-:-:S15]  /*3f590*/  HMMA.16816.F32.BF16 R4, R16, R12, R4 ;  /* 0x0000000c1004723c */ /* 0x004fde0000041804 */
[----:B------:R-:W-:-:S04]  /*3f5a0*/  NOP ;  /* 0x0000000000007918 */ /* 0x000fc80000000000 */
[----:B------:R0:W-:Y:S04]  /*3f5b0*/  STL.64 [R1+0x670], R4 ;  /* 0x0006700401007387 */ /* 0x0001e80000100a00 */
[----:B------:R1:W-:Y:S04]  /*3f5c0*/  STL.64 [R1+0x678], R6 ;  /* 0x0006780601007387 */ /* 0x0003e80000100a00 */
[----:B0-----:R-:W2:Y:S04]  /*3f5d0*/  LDL.LU.64 R4, [R1+0x6d78] ;  /* 0x006d780001047983 */ /* 0x001ea80000300a00 */
[----:B------:R-:W3:Y:S04]  /*3f5e0*/  LDL.LU.64 R12, [R1+0x1620] ;  /* 0x00162000010c7983 */ /* 0x000ee80000300a00 */
[----:B------:R-:W2:Y:S01]  /*3f5f0*/  LDL.LU.64 R14, [R1+0x1628] ;  /* 0x00162800010e7983 */ /* 0x000ea20000300a00 */
[----:B----4-:R-:W-:Y:S01]  /*3f600*/  HMMA.16816.F32.BF16 R8, R16, R24, R8 ;  /* 0x000000181008723c */ /* 0x010fe20000041808 */
[----:B-1----:R-:W-:-:S02]  /*3f610*/  IMAD.MOV.U32 R7, RZ, RZ, R24 ;  /* 0x000000ffff077224 */ /* 0x002fc400078e0018 */
[----:B------:R-:W-:Y:S01]  /*3f620*/  IMAD.MOV.U32 R6, RZ, RZ, R25 ;  /* 0x000000ffff067224 */ /* 0x000fe200078e0019 */
[----:B--2---:R-:W-:Y:S04]  /*3f630*/  STL.64 [R1+0x6d50], R14 ;  /* 0x006d500e01007387 */ /* 0x004fe80000100a00 */
[----:B---3--:R0:W-:Y:S04]  /*3f640*/  STL.64 [R1+0x6d48], R12 ;  /* 0x006d480c01007387 */ /* 0x0081e80000100a00 */
[----:B0-----:R-:W2:Y:S04]  /*3f650*/  LDL.LU.64 R12, [R1+0x1720] ;  /* 0x00172000010c7983 */ /* 0x001ea80000300a00 */
[----:B------:R-:W2:Y:S04]  /*3f660*/  LDL.LU.64 R14, [R1+0x1728] ;  /* 0x00172800010e7983 */ /* 0x000ea80000300a00 */
[----:B------:R-:W-:Y:S04]  /*3f670*/  STL.64 [R1+0x6d40], R22 ;  /* 0x006d401601007387 */ /* 0x000fe80000100a00 */
[----:B------:R0:W-:Y:S04]  /*3f680*/  STL.64 [R1+0x6d38], R20 ;  /* 0x006d381401007387 */ /* 0x0001e80000100a00 */
[----:B0-----:R-:W3:Y:S04]  /*3f690*/  LDL.LU.64 R20, [R1+0x1820] ;  /* 0x0018200001147983 */ /* 0x001ee80000300a00 */
[----:B------:R-:W3:Y:S04]  /*3f6a0*/  LDL.LU.64 R22, [R1+0x1828] ;  /* 0x0018280001167983 */ /* 0x000ee80000300a00 */
[----:B------:R-:W-:Y:S04]  /*3f6b0*/  STL.64 [R1+0x660], R8 ;  /* 0x0006600801007387 */ /* 0x000fe80000100a00 */
[----:B------:R0:W-:Y:S04]  /*3f6c0*/  STL.64 [R1+0x668], R10 ;  /* 0x0006680a01007387 */ /* 0x0001e80000100a00 */
[----:B0-----:R-:W4:Y:S04]  /*3f6d0*/  LDL.LU.64 R10, [R1+0x6d70] ;  /* 0x006d7000010a7983 */ /* 0x001f280000300a00 */
[----:B------:R-:W2:Y:S04]  /*3f6e0*/  LDL.LU.64 R8, [R1+0x6d68] ;  /* 0x006d680001087983 */ /* 0x000ea80000300a00 */
[----:B------:R-:W2:Y:S04]  /*3f6f0*/  LDL.LU.64 R26, [R1+0x6d60] ;  /* 0x006d6000011a7983 */ /* 0x000ea80000300a00 */
[----:B------:R-:W3:Y:S02]  /*3f700*/  LDL.LU.64 R24, [R1+0x6d58] ;  /* 0x006d580001187983 */ /* 0x000ee40000300a00 */
[C---:B---3--:R-:W-:Y:S08]  /*3f710*/  HMMA.16816.F32.BF16 R20, R16.reuse, R24, R20 ;  /* 0x000000181014723c */ /* 0x048ff00000041814 */
[C---:B--2---:R-:W-:Y:S11]  /*3f720*/  HMMA.16816.F32.BF16 R12, R16.reuse, R8, R12 ;  /* 0x00000008100c723c */ /* 0x044ff6000004180c */
[----:B------:R0:W-:Y:S04]  /*3f730*/  STL.64 [R1+0x650], R20 ;  /* 0x0006501401007387 */ /* 0x0001e80000100a00 */
[----:B------:R1:W-:Y:S04]  /*3f740*/  STL.64 [R1+0x658], R22 ;  /* 0x0006581601007387 */ /* 0x0003e80000100a00 */
[----:B0-----:R-:W2:Y:S04]  /*3f750*/  LDL.LU.64 R20, [R1+0x12e0] ;  /* 0x0012e00001147983 */ /* 0x001ea80000300a00 */
[----:B-1----:R-:W2:Y:S04]  /*3f760*/  LDL.LU.64 R22, [R1+0x12e8] ;  /* 0x0012e80001167983 */ /* 0x002ea80000300a00 */
[----:B------:R-:W-:Y:S04]  /*3f770*/  STL.64 [R1+0x6c88], R26 ;  /* 0x006c881a01007387 */ /* 0x000fe80000100a00 */
[----:B------:R0:W-:Y:S04]  /*3f780*/  STL.64 [R1+0x6c80], R24 ;  /* 0x006c801801007387 */ /* 0x0001e80000100a00 */
[----:B0-----:R-:W2:Y:S04]  /*3f790*/  LDL R24, [R1+0x30] ;  /* 0x0000300001187983 */ /* 0x001ea80000100800 */
[----:B------:R-:W2:Y:S04]  /*3f7a0*/  LDL R25, [R1+0x34] ;  /* 0x0000340001197983 */ /* 0x000ea80000100800 */
[----:B------:R-:W-:Y:S04]  /*3f7b0*/  STL.64 [R1+0x640], R12 ;  /* 0x0006400c01007387 */ /* 0x000fe80000100a00 */
[----:B------:R0:W-:Y:S04]  /*3f7c0*/  STL.64 [R1+0x648], R14 ;  /* 0x0006480e01007387 */ /* 0x0001e80000100a00 */
[----:B0-----:R-:W3:Y:S04]  /*3f7d0*/  LDL.LU.64 R14, [R1+0x6d50] ;  /* 0x006d5000010e7983 */ /* 0x001ee80000300a00 */
[----:B------:R-:W3:Y:S04]  /*3f7e0*/  LDL.LU.64 R12, [R1+0x6d48] ;  /* 0x006d4800010c7983 */ /* 0x000ee80000300a00 */
[----:B----4-:R-:W-:Y:S04]  /*3f7f0*/  STL.64 [R1+0x6c78], R10 ;  /* 0x006c780a01007387 */ /* 0x010fe80000100a00 */
[----:B------:R0:W-:Y:S04]  /*3f800*/  STL.64 [R1+0x6c70], R8 ;  /* 0x006c700801007387 */ /* 0x0001e80000100a00 */
[----:B0-----:R-:W4:Y:S01]  /*3f810*/  LDL.64 R8, [R1+0x100] ;  /* 0x0001000001087983 */ /* 0x001f220000100a00 */
[----:B---3--:R-:W-:Y:S03]  /*3f820*/  HMMA.16816.F32.BF16 R12, R16, R4, R12 ;  /* 0x00000004100c723c */ /* 0x008fe6000004180c */
[----:B----4-:R0:W-:-:S15]  /*3f830*/  STL.64 [R1+0x6d08], R8 ;  /* 0x006d080801007387 */ /* 0x0101de0000100a00 */
[----:B------:R-:W-:Y:S01]  /*3f840*/  NOP ;  /* 0x0000000000007918 */ /* 0x000fe20000000000 */
[----:B------:R-:W-:Y:S04]  /*3f850*/  STL.64 [R1+0x630], R12 ;  /* 0x0006300c01007387 */ /* 0x000fe80000100a00 */
[----:B------:R-:W-:Y:S04]  /*3f860*/  STL.64 [R1+0x638], R14 ;  /* 0x0006380e01007387 */ /* 0x000fe80000100a00 */
[----:B------:R-:W1:Y:S04]  /*3f870*/  LDSM.16.MT88.4 R12, [R29+UR5+0x200] ;  /* 0x000200051d0c783b */ /* 0x000e680008004200 */
[----:B0-----:R-:W3:Y:S04]  /*3f880*/  LDL.64 R8, [R1+0x150] ;  /* 0x0001500001087983 */ /* 0x001ee80000100a00 */
[----:B-1----:R-:W-:Y:S04]  /*3f890*/  STL.64 [R1+0x6be0], R14 ;  /* 0x006be00e01007387 */ /* 0x002fe80000100a00 */
[----:B------:R0:W-:Y:S04]  /*3f8a0*/  STL.64 [R1+0x6bd8], R12 ;  /* 0x006bd80c01007387 */ /* 0x0001e80000100a00 */
[----:B0-----:R-:W4:Y:S04]  /*3f8b0*/  LDL R12, [R1+0x120] ;  /* 0x00012000010c7983 */ /* 0x001f280000100800 */
[----:B------:R-:W4:Y:S01]  /*3f8c0*/  LDL R13, [R1+0x124] ;  /* 0x00012400010d7983 */ /* 0x000f220000100800 */
[----:B--2---:R-:W-:Y:S03]  /*3f8d0*/  HMMA.16816.F32.BF16 R24, R16, R24, R20 ;  /* 0x000000181018723c */ /* 0x004fe60000041814 */
[----:B----4-:R0:W-:Y:S04]  /*3f8e0*/  STL.64 [R1+0x6d30], R12 ;  /* 0x006d300c01007387 */ /* 0x0101e80000100a00 */
[----:B0-----:R-:W2:Y:S04]  /*3f8f0*/  LDL.LU.64 R12, [R1+0x12d0] ;  /* 0x0012d000010c7983 */ /* 0x001ea80000300a00 */
[----:B------:R-:W2:Y:S04]  /*3f900*/  LDL.LU.64 R14, [R1+0x12d8] ;  /* 0x0012d800010e7983 */ /* 0x000ea80000300a00 */
[----:B------:R-:W4:Y:S04]  /*3f910*/  LDL.LU.64 R22, [R1+0x6d40] ;  /* 0x006d400001167983 */ /* 0x000f280000300a00 */
[----:B------:R-:W4:Y:S04]  /*3f920*/  LDL.LU.64 R20, [R1+0x6d38] ;  /* 0x006d380001147983 */ /* 0x000f280000300a00 */
[----:B------:R0:W-:Y:S04]  /*3f930*/  STL.64 [R1+0xd90], R24 ;  /* 0x000d901801007387 */ /* 0x0001e80000100a00 */
[----:B------:R-:W-:Y:S01]  /*3f940*/  STL.64 [R1+0xd98], R26 ;  /* 0x000d981a01007387 */ /* 0x000fe20000100a00 */
[----:B0-----:R-:W-:-:S02]  /*3f950*/  IMAD.MOV.U32 R24, RZ, RZ, R7 ;  /* 0x000000ffff187224 */ /* 0x001fc400078e0007 */
[----:B------:R-:W-:Y:S02]  /*3f960*/  IMAD.MOV.U32 R25, RZ, RZ, R6 ;  /* 0x000000ffff197224 */ /* 0x000fe400078e0006 */
[----:B---3--:R-:W-:-:S03]  /*3f970*/  IMAD.MOV.U32 R7, RZ, RZ, R8 ;  /* 0x000000ffff077224 */ /* 0x008fc600078e0008 */
[----:B------:R-:W-:Y:S01]  /*3f980*/  STL.64 [R1+0x6ca0], R24 ;  /* 0x006ca01801007387 */ /* 0x000fe20000100a00 */
[----:B------:R-:W-:Y:S01]  /*3f990*/  IMAD.MOV.U32 R6, RZ, RZ, R9 ;  /* 0x000000ffff067224 */ /* 0x000fe200078e0009 */
[----:B--2---:R-:W-:-:S15]  /*3f9a0*/  HMMA.16816.F32.BF16 R12, R16, R8, R12 ;  /* 0x00000008100c723c */ /* 0x004fde000004180c */
[----:B------:R-:W-:-:S04]  /*3f9b0*/  NOP ;  /* 0x0000000000007918 */ /* 0x000fc80000000000 */
[----:B------:R0:W-:Y:S04]  /*3f9c0*/  STL.64 [R1+0xd80], R12 ;  /* 0x000d800c01007387 */ /* 0x0001e80000100a00 */
[----:B------:R1:W-:Y:S04]  /*3f9d0*/  STL.64 [R1+0xd88], R14 ;  /* 0x000d880e01007387 */ /* 0x0003e80000100a00 */
[----:B0-----:R-:W2:Y:S04]  /*3f9e0*/  LDL.LU.64 R12, [R1+0x12c0] ;  /* 0x0012c000010c7983 */ /* 0x001ea80000300a00 */
[----:B-1----:R-:W2:Y:S04]  /*3f9f0*/  LDL.LU.64 R14, [R1+0x12c8] ;  /* 0x0012c800010e7983 */ /* 0x002ea80000300a00 */
[----:B------:R-:W3:Y:S04]  /*3fa00*/  LDL.LU.64 R8, [R1+0x12a0] ;  /* 0x0012a00001087983 */ /* 0x000ee80000300a00 */
[----:B------:R-:W2:Y:S01]  /*3fa10*/  LDL.LU.64 R10, [R1+0x12a8] ;  /* 0x0012a800010a7983 */ /* 0x000ea20000300a00 */
[----:B----4-:R-:W-:-:S02]  /*3fa20*/  IMAD.MOV.U32 R24, RZ, RZ, R21 ;  /* 0x000000ffff187224 */ /* 0x010fc400078e0015 */
[----:B------:R-:W-:Y:S01]  /*3fa30*/  IMAD.MOV.U32 R25, RZ, RZ, R20 ;  /* 0x000000ffff197224 */ /* 0x000fe200078e0014 */
[----:B--2---:R-:W-:Y:S04]  /*3fa40*/  STL.64 [R1+0x6d18], R10 ;  /* 0x006d180a01007387 */ /* 0x004fe80000100a00 */
[----:B---3--:R0:W-:Y:S02]  /*3fa50*/  STL.64 [R1+0x6d10], R8 ;  /* 0x006d100801007387 */ /* 0x0081e40000100a00 */
[----:B0-----:R-:W-:Y:S02]  /*3fa60*/  IMAD.MOV.U32 R8, RZ, RZ, R28 ;  /* 0x000000ffff087224 */ /* 0x001fe400078e001c */
[----:B------:R-:W-:-:S05]  /*3fa70*/  IMAD.MOV.U32 R9, RZ, RZ, R23 ;  /* 0x000000ffff097224 */ /* 0x000fca00078e0017 */
[----:B------:R0:W-:Y:S04]  /*3fa80*/  STL.64 [R1+0x6d28], R8 ;  /* 0x006d280801007387 */ /* 0x0001e80000100a00 */
[----:B------:R-:W2:Y:S04]  /*3fa90*/  LDL.64 R20, [R1+0xe0] ;  /* 0x0000e00001147983 */ /* 0x000ea80000100a00 */
[----:B0-----:R-:W3:Y:S04]  /*3faa0*/  LDL.64 R8, [R1+0x140] ;  /* 0x0001400001087983 */ /* 0x001ee80000100a00 */
[----:B--2---:R0:W-:Y:S02]  /*3fab0*/  STL.64 [R1+0x6cf8], R20 ;  /* 0x006cf81401007387 */ /* 0x0041e40000100a00 */
[----:B0-----:R-:W-:-:S02]  /*3fac0*/  IMAD.MOV.U32 R20, RZ, RZ, R22 ;  /* 0x000000ffff147224 */ /* 0x001fc400078e0016 */
[----:B------:R-:W-:-:S05]  /*3fad0*/  IMAD.MOV.U32 R21, RZ, RZ, R3 ;  /* 0x000000ffff157224 */ /* 0x000fca00078e0003 */
[----:B------:R0:W-:Y:S04]  /*3fae0*/  STL.64 [R1+0x6d20], R20 ;  /* 0x006d201401007387 */ /* 0x0001e80000100a00 */
[----:B0-----:R-:W2:Y:S04]  /*3faf0*/  LDL.LU.64 R20, [R1+0x12b0] ;  /* 0x0012b00001147983 */ /* 0x001ea80000300a00 */
[----:B------:R-:W2:Y:S04]  /*3fb00*/  LDL.LU.64 R22, [R1+0x12b8] ;  /* 0x0012b80001167983 */ /* 0x000ea80000300a00 */
[----:B------:R0:W-:Y:S04]  /*3fb10*/  STL.64 [R1+0x6cb8], R24 ;  /* 0x006cb81801007387 */ /* 0x0001e80000100a00 */
[----:B0-----:R-:W4:Y:S01]  /*3fb20*/  LDL.64 R24, [R1+0x20] ;  /* 0x0000200001187983 */ /* 0x001f220000100a00 */
[----:B---3--:R-:W-:Y:S03]  /*3fb30*/  HMMA.16816.F32.BF16 R12, R16, R8, R12 ;  /* 0x00000008100c723c */ /* 0x008fe6000004180c */
[----:B----4-:R0:W-:Y:S04]  /*3fb40*/  STL.64 [R1+0x6ce0], R24 ;  /* 0x006ce01801007387 */ /* 0x0101e80000100a00 */
[----:B0-----:R-:W3:Y:S04]  /*3fb50*/  LDL.LU.64 R24, [R1+0x1280] ;  /* 0x0012800001187983 */ /* 0x001ee80000300a00 */
[----:B------:R-:W3:Y:S04]  /*3fb60*/  LDL.LU.64 R26, [R1+0x1288] ;  /* 0x00128800011a7983 */ /* 0x000ee80000300a00 */
[----:B------:R-:W-:Y:S04]  /*3fb70*/  STL [R1+0x6c68], R6 ;  /* 0x006c680601007387 */ /* 0x000fe80000100800 */
[----:B------:R-:W-:Y:S04]  /*3fb80*/  STL [R1+0x6c64], R7 ;  /* 0x006c640701007387 */ /* 0x000fe80000100800 */
[----:B------:R-:W-:Y:S04]  /*3fb90*/  STL.64 [R1+0x6cf0], R4 ;  /* 0x006cf00401007387 */ /* 0x000fe80000100a00 */
[----:B------:R0:W-:Y:S04]  /*3fba0*/  STL.64 [R1+0xd70], R12 ;  /* 0x000d700c01007387 */ /* 0x0001e80000100a00 */
[----:B------:R1:W-:Y:S04]  /*3fbb0*/  STL.64 [R1+0xd78], R14 ;  /* 0x000d780e01007387 */ /* 0x0003e80000100a00 */
[----:B0-----:R-:W4:Y:S01]  /*3fbc0*/  LDL.LU.64 R12, [R1+0x6d30] ;  /* 0x006d3000010c7983 */ /* 0x001f220000300a00 */
[----:B-1----:R-:W-:-:S02]  /*3fbd0*/  IMAD.MOV.U32 R15, RZ, RZ, R8 ;  /* 0x000000ffff0f7224 */ /* 0x002fc400078e0008 */
[----:B------:R-:W-:Y:S02]  /*3fbe0*/  IMAD.MOV.U32 R14, RZ, RZ, R9 ;  /* 0x000000ffff0e7224 */ /* 0x000fe400078e0009 */
[----:B------:R-:W2:Y:S02]  /*3fbf0*/  LDL.LU.64 R8, [R1+0x6d28] ;  /* 0x006d280001087983 */ /* 0x000ea40000300a00 */
[----:B--2---:R-:W-:Y:S02]  /*3fc00*/  HMMA.16816.F32.BF16 R8, R16, R8, R20 ;  /* 0x000000081008723c */ /* 0x004fe40000041814 */
[----:B------:R-:W2:-:S15]  /*3fc10*/  LDL.LU.64 R20, [R1+0x6d20] ;  /* 0x006d200001147983 */ /* 0x000e9e0000300a00 */
[----:B------:R-:W-:Y:S02]  /*3fc20*/  NOP ;  /* 0x0000000000007918 */ /* 0x000fe40000000000 */
[----:B------:R-:W-:Y:S04]  /*3fc30*/  STL.64 [R1+0xd60], R8 ;  /* 0x000d600801007387 */ /* 0x000fe80000100a00 */
[----:B------:R0:W-:Y:S04]  /*3fc40*/  STL.64 [R1+0xd68], R10 ;  /* 0x000d680a01007387 */ /* 0x0001e80000100a00 */
[----:B0-----:R-:W4:Y:S04]  /*3fc50*/  LDL.LU.64 R10, [R1+0x6d18] ;  /* 0x006d1800010a7983 */ /* 0x001f280000300a00 */
[----:B------:R-:W4:Y:S02]  /*3fc60*/  LDL.LU.64 R8, [R1+0x6d10] ;  /* 0x006d100001087983 */ /* 0x000f240000300a00 */
[----:B----4-:R-:W-:-:S15]  /*3fc70*/  HMMA.16816.F32.BF16 R8, R16, R12, R8 ;  /* 0x0000000c1008723c */ /* 0x010fde0000041808 */
[----:B------:R-:W-:-:S04]  /*3fc80*/  NOP ;  /* 0x0000000000007918 */ /* 0x000fc80000000000 */
[----:B------:R0:W-:Y:S04]  /*3fc90*/  STL.64 [R1+0xd50], R8 ;  /* 0x000d500801007387 */ /* 0x0001e80000100a00 */
[----:B------:R-:W-:Y:S04]  /*3fca0*/  STL.64 [R1+0xd58], R10 ;  /* 0x000d580a01007387 */ /* 0x000fe80000100a00 */
[----:B0-----:R-:W3:Y:S04]  /*3fcb0*/  LDL.LU.64 R8, [R1+0x6d08] ;  /* 0x006d080001087983 */ /* 0x001ee80000300a00 */
[----:B------:R0:W-:Y:S04]  /*3fcc0*/  STL.64 [R1+0x6c28], R12 ;  /* 0x006c280c01007387 */ /* 0x0001e80000100a00 */
[----:B------:R1:W-:Y:S04]  /*3fcd0*/  STL.64 [R1+0x6d00], R14 ;  /* 0x006d000e01007387 */ /* 0x0003e80000100a00 */
[----:B0-----:R-:W4:Y:S04]  /*3fce0*/  LDL.LU.64 R12, [R1+0x1290] ;  /* 0x00129000010c7983 */ /* 0x001f280000300a00 */
[----:B-1----:R-:W4:Y:S01]  /*3fcf0*/  LDL.LU.64 R14, [R1+0x1298] ;  /* 0x00129800010e7983 */ /* 0x002f220000300a00 */
[----:B------:R-:W-:-:S02]  /*3fd00*/  IMAD.MOV.U32 R4, RZ, RZ, R2 ;  /* 0x000000ffff047224 */ /* 0x000fc400078e0002 */
[----:B------:R-:W-:-:S07]  /*3fd10*/  IMAD.MOV.U32 R5, RZ, RZ, R0 ;  /* 0x000000ffff057224 */ /* 0x000fce00078e0000 */
[C---:B----4-:R-:W-:Y:S08]  /*3fd20*/  HMMA.16816.F32.BF16 R12, R16.reuse, R4, R12 ;  /* 0x00000004100c723c */ /* 0x050ff0000004180c */
[----:B---3--:R-:W-:Y:S01]  /*3fd30*/  HMMA.16816.F32.BF16 R4, R16, R8, R24 ;  /* 0x000000081004723c */ /* 0x008fe20000041818 */
[----:B------:R-:W-:Y:S02]  /*3fd40*/  IMAD.MOV.U32 R28, RZ, RZ, R8 ;  /* 0x000000ffff1c7224 */ /* 0x000fe400078e0008 */
[----:B------:R-:W-:-:S08]  /*3fd50*/  IMAD.MOV.U32 R3, RZ, RZ, R9 ;  /* 0x000000ffff037224 */ /* 0x000fd000078e0009 */
[----:B------:R0:W-:Y:S04]  /*3fd60*/  STL.64 [R1+0xd40], R12 ;  /* 0x000d400c01007387 */ /* 0x0001e80000100a00 */
[----:B------:R1:W-:Y:S04]  /*3fd70*/  STL.64 [R1+0xd48], R14 ;  /* 0x000d480e01007387 */ /* 0x0003e80000100a00 */
[----:B------:R3:W-:Y:S04]  /*3fd80*/  STL.64 [R1+0xd30], R4 ;  /* 0x000d300401007387 */ /* 0x0007e80000100a00 */
[----:B------:R4:W-:Y:S04]  /*3fd90*/  STL.64 [R1+0xd38], R6 ;  /* 0x000d380601007387 */ /* 0x0009e80000100a00 */
[----:B0-----:R-:W2:Y:S04]  /*3fda0*/  LDL.LU.64 R12, [R1+0x1270] ;  /* 0x00127000010c7983 */ /* 0x001ea80000300a00 */
[----:B-1----:R-:W2:Y:S04]  /*3fdb0*/  LDL.LU.64 R14, [R1+0x1278] ;  /* 0x00127800010e7983 */ /* 0x002ea80000300a00 */
[----:B---3--:R-:W3:Y:S04]  /*3fdc0*/  LDL.LU.64 R4, [R1+0x1260] ;  /* 0x0012600001047983 */ /* 0x008ee80000300a00 */
[----:B----4-:R-:W3:Y:S04]  /*3fdd0*/  LDL.LU.64 R6, [R1+0x1268] ;  /* 0x0012680001067983 */ /* 0x010ee80000300a00 */
[----:B------:R-:W4:Y:S04]  /*3fde0*/  LDL.LU.64 R24, [R1+0x240] ;  /* 0x0002400001187983 */ /* 0x000f280000300a00 */
[----:B------:R-:W4:Y:S04]  /*3fdf0*/  LDL.LU.64 R26, [R1+0x248] ;  /* 0x00024800011a7983 */ /* 0x000f280000300a00 */
[----:B------:R-:W2:Y:S04]  /*3fe00*/  LDL.LU.64 R8, [R1+0x1810] ;  /* 0x0018100001087983 */ /* 0x000ea80000300a00 */
[----:B------:R-:W2:Y:S04]  /*3fe10*/  LDL.LU.64 R10, [R1+0x1818] ;  /* 0x00181800010a7983 */ /* 0x000ea80000300a00 */
[----:B--2---:R-:W-:Y:S04]  /*3fe20*/  STL.64 [R1+0x6c98], R10 ;  /* 0x006c980a01007387 */ /* 0x004fe80000100a00 */
[----:B------:R0:W-:Y:S04]  /*3fe30*/  STL.64 [R1+0x6c90], R8 ;  /* 0x006c900801007387 */ /* 0x0001e80000100a00 */
[----:B0-----:R-:W2:Y:S04]  /*3fe40*/  LDL.LU.64 R8, [R1+0x1910] ;  /* 0x0019100001087983 */ /* 0x001ea80000300a00 */
[----:B------:R-:W2:Y:S01]  /*3fe50*/  LDL.LU.64 R10, [R1+0x1918] ;  /* 0x00191800010a7983 */ /* 0x000ea20000300a00 */
[C---:B------:R-:W-:Y:S03]  /*3fe60*/  HMMA.16816.F32.BF16 R20, R16.reuse, R20, R12 ;  /* 0x000000141014723c */ /* 0x040fe6000004180c */
[----:B--2---:R-:W-:Y:S04]  /*3fe70*/  STL.64 [R1+0x6cb0], R10 ;  /* 0x006cb00a01007387 */ /* 0x004fe80000100a00 */
[----:B------:R0:W-:Y:S04]  /*3fe80*/  STL.64 [R1+0x6ca8], R8 ;  /* 0x006ca80801007387 */ /* 0x0001e80000100a00 */
[----:B0-----:R-:W2:Y:S04]  /*3fe90*/  LDL.LU.64 R8, [R1+0x1a10] ;  /* 0x001a100001087983 */ /* 0x001ea80000300a00 */
[----:B------:R-:W2:Y:S04]  /*3fea0*/  LDL.LU.64 R10, [R1+0x1a18] ;  /* 0x001a1800010a7983 */ /* 0x000ea80000300a00 */
[----:B--2---:R-:W-:Y:S04]  /*3feb0*/  STL.64 [R1+0x6cc8], R10 ;  /* 0x006cc80a01007387 */ /* 0x004fe80000100a00 */
[----:B------:R0:W-:Y:S04]  /*3fec0*/  STL.64 [R1+0x6cc0], R8 ;  /* 0x006cc00801007387 */ /* 0x0001e80000100a00 */
[----:B0-----:R-:W2:Y:S04]  /*3fed0*/  LDL.LU.64 R8, [R1+0x1b10] ;  /* 0x001b100001087983 */ /* 0x001ea80000300a00 */
[----:B------:R-:W2:Y:S04]  /*3fee0*/  LDL.LU.64 R10, [R1+0x1b18] ;  /* 0x001b1800010a7983 */ /* 0x000ea80000300a00 */
[----:B------:R-:W-:Y:S04]  /*3fef0*/  STL [R1+0x6c60], R28 ;  /* 0x006c601c01007387 */ /* 0x000fe80000100800 */
[----:B------:R-:W2:Y:S04]  /*3ff00*/  LDL.LU.64 R14, [R1+0x6d00] ;  /* 0x006d0000010e7983 */ /* 0x000ea80000300a00 */
[----:B------:R0:W-:Y:S04]  /*3ff10*/  STL.64 [R1+0xd20], R20 ;  /* 0x000d201401007387 */ /* 0x0001e80000100a00 */
[----:B------:R-:W-:Y:S04]  /*3ff20*/  STL.64 [R1+0xd28], R22 ;  /* 0x000d281601007387 */ /* 0x000fe80000100a00 */
[----:B0-----:R-:W3:Y:S02]  /*3ff30*/  LDL.LU.64 R20, [R1+0x6cf8] ;  /* 0x006cf80001147983 */ /* 0x001ee40000300a00 */
[----:B---3--:R-:W-:Y:S01]  /*3ff40*/  HMMA.16816.F32.BF16 R4, R16, R20, R4 ;  /* 0x000000141004723c */ /* 0x008fe20000041804 */
[----:B------:R-:W-:-:S15]  /*3ff50*/  IMAD.MOV.U32 R28, RZ, RZ, R20 ;  /* 0x000000ffff1c7224 */ /* 0x000fde00078e0014 */
[----:B------:R-:W-:-:S03]  /*3ff60*/  NOP ;  /* 0x0000000000007918 */ /* 0x000fc60000000000 */
[----:B------:R0:W-:Y:S04]  /*3ff70*/  STL.64 [R1+0xd10], R4 ;  /* 0x000d100401007387 */ /* 0x0001e80000100a00 */
[----:B------:R1:W-:Y:S04]  /*3ff80*/  STL.64 [R1+0xd18], R6 ;  /* 0x000d180601007387 */ /* 0x0003e80000100a00 */
[----:B0-----:R-:W3:Y:S04]  /*3ff90*/  LDL.LU.64 R4, [R1+0x6cf0] ;  /* 0x006cf00001047983 */ /* 0x001ee80000300a00 */
[----:B------:R-:W4:Y:S02]  /*3ffa0*/  LDL.LU.64 R20, [R1+0x6ce8] ;  /* 0x006ce80001147983 */ /* 0x000f240000300a00 */
[----:B----4-:R-:W-:Y:S02]  /*3ffb0*/  HMMA.16816.F32.BF16 R16, R16, R20, R24 ;  /* 0x000000141010723c */ /* 0x010fe40000041818 */
[----:B------:R-:W2:Y:S01]  /*3ffc0*/  LDL.LU.64 R24, [R1+0x6ce0] ;  /* 0x006ce00001187983 */ /* 0x000ea20000300a00 */
[----:B-1----:R-:W-:-:S02]  /*3ffd0*/  IMAD.MOV.U32 R6, RZ, RZ, R20 ;  /* 0x000000ffff067224 */ /* 0x002fc400078e0014 */
[----:B------:R-:W-:-:S14]  /*3ffe0*/  IMAD.MOV.U32 R7, RZ, RZ, R21 ;  /* 0x000000ffff077224 */ /* 0x000fdc00078e0015 */
[----:B------:R0:W-:Y:S04]  /*3fff0*/  STL.64 [R1+0x620], R16 ;  /* 0x0006201001007387 */ /* 0x0001e80000100a00 */
[----:B------:R1:W-:Y:S04]  /*40000*/  STL.64 [R1+0x628], R18 ;  /* 0x0006281201007387 */ /* 0x0003e80000100a00 */
[----:B------:R-:W2:Y:S04]  /*40010*/  LDL.LU.64 R22, [R1+0x6cd8] ;  /* 0x006cd80001167983 */ /* 0x000ea80000300a00 */
[----:B------:R-:W2:Y:S04]  /*40020*/  LDL.LU.64 R20, [R1+0x6cd0] ;  /* 0x006cd00001147983 */ /* 0x000ea80000300a00 */
[----:B0-----:R-:W3:Y:S04]  /*40030*/  LDL.LU.64 R16, [R1+0x1610] ;  /* 0x0016100001107983 */ /* 0x001ee80000300a00 */
[----:B-1----:R-:W3:Y:S04]  /*40040*/  LDL.LU.64 R18, [R1+0x1618] ;  /* 0x0016180001127983 */ /* 0x002ee80000300a00 */
[----:B------:R-:W4:Y:S01]  /*40050*/  LDL.64 R12, [R1+0x30] ;  /* 0x00003000010c7983 */ /* 0x000f220000100a00 */
        /* <DEDUP_REMOVED lines=34> */
[----:B------:R-:W-:-:S13]  /*40280*/  STL.64 [R1+0x6b98], R8 ;  /* 0x006b980801007387 */ /* 0x000fda0000100a00 */
[----:B------:R0:W-:Y:S04]  /*40290*/  STL.64 [R1+0x550], R24 ;  /* 0x0005501801007387 */ /* 0x0001e80000100a00 */
[----:B------:R-:W-:Y:S04]  /*402a0*/  STL.64 [R1+0x558], R26 ;  /* 0x0005581a01007387 */ /* 0x000fe80000100a00 */
[----:B0-----:R-:W2:Y:S01]  /*402b0*/  LDL.64 R24, [R1] ;  /* 0x0000000001187983 */ /* 0x001ea20000100a00 */
[----:B---3--:R-:W-:Y:S03]  /*402c0*/  HMMA.16816.F32.BF16 R8, R20, R4, R16 ;  /* 0x000000041408723c */ /* 0x008fe60000041810 */
[----:B------:R-:W0:Y:S04]  /*402d0*/  LDSM.16.MT88.4 R16, [R29+UR5+0x280] ;  /* 0x000280051d10783b */ /* 0x000e280008004200 */
[----:B--2---:R1:W-:-:S12]  /*402e0*/  STL.64 [R1+0x6bb8], R24 ;  /* 0x006bb81801007387 */ /* 0x0043d80000100a00 */
[----:B------:R-:W-:Y:S04]  /*402f0*/  STL.64 [R1+0x540], R8 ;  /* 0x0005400801007387 */ /* 0x000fe80000100a00 */
[----:B------:R-:W-:Y:S04]  /*40300*/  STL.64 [R1+0x548], R10 ;  /* 0x0005480a01007387 */ /* 0x000fe80000100a00 */
[----:B-1----:R-:W2:Y:S04]  /*40310*/  LDL.64 R24, [R1+0x10] ;  /* 0x0000100001187983 */ /* 0x002ea80000100a00 */
[----:B--2---:R1:W-:Y:S04]  /*40320*/  STL.64 [R1+0x6bd0], R24 ;  /* 0x006bd01801007387 */ /* 0x0043e80000100a00 */
[----:B-1----:R-:W4:Y:S04]  /*40330*/  LDL.LU.64 R24, [R1+0x1250] ;  /* 0x0012500001187983 */ /* 0x002f280000300a00 */
[----:B------:R-:W4:Y:S04]  /*40340*/  LDL.LU.64 R26, [R1+0x1258] ;  /* 0x00125800011a7983 */ /* 0x000f280000300a00 */
[----:B0-----:R-:W-:Y:S04]  /*40350*/  STL.64 [R1+0x6b30], R18 ;  /* 0x006b301201007387 */ /* 0x001fe80000100a00 */
[----:B------:R0:W-:Y:S02]  /*40360*/  STL.64 [R1+0x6b28], R16 ;  /* 0x006b281001007387 */ /* 0x0001e40000100a00 */
[----:B0-----:R-:W-:-:S02]  /*40370*/  IMAD.MOV.U32 R16, RZ, RZ, R6 ;  /* 0x000000ffff107224 */ /* 0x001fc400078e0006 */
[----:B------:R-:W-:Y:S01]  /*40380*/  IMAD.MOV.U32 R17, RZ, RZ, R7 ;  /* 0x000000ffff117224 */ /* 0x000fe200078e0007 */
[----:B------:R-:W2:Y:S04]  /*40390*/  LDL.LU R6, [R1+0x6c68] ;  /* 0x006c680001067983 */ /* 0x000ea80000300800 */
[----:B------:R-:W3:Y:S04]  /*403a0*/  LDL.LU R7, [R1+0x6c64] ;  /* 0x006c640001077983 */ /* 0x000ee80000300800 */
[----:B------:R-:W2:Y:S04]  /*403b0*/  LDL.64 R8, [R1+0x110] ;  /* 0x0001100001087983 */ /* 0x000ea80000100a00 */
[----:B--2---:R-:W-:Y:S04]  /*403c0*/  STL.64 [R1+0x6c20], R8 ;  /* 0x006c200801007387 */ /* 0x004fe80000100a00 */
[----:B------:R0:W-:Y:S04]  /*403d0*/  STL.64 [R1+0x6be8], R16 ;  /* 0x006be81001007387 */ /* 0x0001e80000100a00 */
[----:B0-----:R-:W2:Y:S04]  /*403e0*/  LDL R16, [R1+0x130] ;  /* 0x0001300001107983 */ /* 0x001ea80000100800 */
[----:B------:R-:W2:Y:S01]  /*403f0*/  LDL R17, [R1+0x134] ;  /* 0x0001340001117983 */ /* 0x000ea20000100800 */
[----:B----4-:R-:W-:Y:S03]  /*40400*/  HMMA.16816.F32.BF16 R8, R20, R12, R24 ;  /* 0x0000000c1408723c */ /* 0x010fe60000041818 */
[----:B--2---:R0:W-:Y:S02]  /*40410*/  STL.64 [R1+0x6c30], R16 ;  /* 0x006c301001007387 */ /* 0x0041e40000100a00 */
[----:B0-----:R-:W-:-:S02]  /*40420*/  IMAD.MOV.U32 R16, RZ, RZ, R15 ;  /* 0x000000ffff107224 */ /* 0x001fc400078e000f */
[----:B------:R-:W-:-:S05]  /*40430*/  IMAD.MOV.U32 R17, RZ, RZ, R14 ;  /* 0x000000ffff117224 */ /* 0x000fca00078e000e */
[----:B------:R3:W-:Y:S07]  /*40440*/  STL.64 [R1+0x6c48], R16 ;  /* 0x006c481001007387 */ /* 0x0007ee0000100a00 */
[----:B------:R-:W-:Y:S04]  /*40450*/  STL.64 [R1+0x530], R8 ;  /* 0x0005300801007387 */ /* 0x000fe80000100a00 */
[----:B------:R-:W-:Y:S01]  /*40460*/  STL.64 [R1+0x538], R10 ;  /* 0x0005380a01007387 */ /* 0x000fe20000100a00 */
[----:B---3--:R-:W-:-:S02]  /*40470*/  IMAD.MOV.U32 R16, RZ, RZ, R7 ;  /* 0x000000ffff107224 */ /* 0x008fc400078e0007 */
[----:B------:R-:W-:Y:S02]  /*40480*/  IMAD.MOV.U32 R17, RZ, RZ, R6 ;  /* 0x000000ffff117224 */ /* 0x000fe400078e0006 */
[----:B------:R-:W-:Y:S02]  /*40490*/  IMAD.MOV.U32 R7, RZ, RZ, R12 ;  /* 0x000000ffff077224 */ /* 0x000fe400078e000c */
[----:B------:R-:W-:Y:S02]  /*404a0*/  IMAD.MOV.U32 R6, RZ, RZ, R13 ;  /* 0x000000ffff067224 */ /* 0x000fe400078e000d */
[----:B------:R-:W2:Y:S04]  /*404b0*/  LDL.LU.64 R12, [R1+0x1220] ;  /* 0x00122000010c7983 */ /* 0x000ea80000300a00 */
        /* <DEDUP_REMOVED lines=8> */
[----:B------:R-:W2:Y:S04]  /*40540*/  LDL.LU.64 R14, [R1+0x1248] ;  /* 0x00124800010e7983 */ /* 0x000ea80000300a00 */
[----:B------:R-:W-:Y:S04]  /*40550*/  STL.64 [R1+0x6b90], R6 ;  /* 0x006b900601007387 */ /* 0x000fe80000100a00 */
[----:B------:R0:W-:Y:S02]  /*40560*/  STL.64 [R1+0x6b88], R4 ;  /* 0x006b880401007387 */ /* 0x0001e40000100a00 */
[----:B0-----:R-:W-:-:S02]  /*40570*/  IMAD.MOV.U32 R4, RZ, RZ, R28 ;  /* 0x000000ffff047224 */ /* 0x001fc400078e001c */
[----:B------:R-:W3:Y:S04]  /*40580*/  LDL.LU R28, [R1+0x6c60] ;  /* 0x006c6000011c7983 */ /* 0x000ee80000300800 */
[----:B------:R-:W4:Y:S04]  /*40590*/  LDL R5, [R1+0xe4] ;  /* 0x0000e40001057983 */ /* 0x000f280000100800 */
[----:B----4-:R0:W-:Y:S04]  /*405a0*/  STL.64 [R1+0x6bf0], R4 ;  /* 0x006bf00401007387 */ /* 0x0101e80000100a00 */
[----:B0-----:R-:W4:Y:S04]  /*405b0*/  LDL R4, [R1+0xf0] ;  /* 0x0000f00001047983 */ /* 0x001f280000100800 */
[----:B------:R-:W4:Y:S01]  /*405c0*/  LDL R5, [R1+0xf4] ;  /* 0x0000f40001057983 */ /* 0x000f220000100800 */
[C---:B--2---:R-:W-:Y:S03]  /*405d0*/  HMMA.16816.F32.BF16 R16, R20.reuse, R16, R12 ;  /* 0x000000101410723c */ /* 0x044fe6000004180c */
[----:B------:R-:W2:Y:S04]  /*405e0*/  LDL.LU.64 R8, [R1+0x1210] ;  /* 0x0012100001087983 */ /* 0x000ea80000300a00 */
[----:B------:R-:W2:Y:S04]  /*405f0*/  LDL.LU.64 R10, [R1+0x1218] ;  /* 0x00121800010a7983 */ /* 0x000ea80000300a00 */
[----:B----4-:R-:W-:Y:S04]  /*40600*/  STL.64 [R1+0x6c08], R4 ;  /* 0x006c080401007387 */ /* 0x010fe80000100a00 */
[----:B------:R-:W4:Y:S04]  /*40610*/  LDL.LU.64 R24, [R1+0x1200] ;  /* 0x0012000001187983 */ /* 0x000f280000300a00 */
[----:B------:R-:W4:Y:S04]  /*40620*/  LDL.LU.64 R26, [R1+0x1208] ;  /* 0x00120800011a7983 */ /* 0x000f280000300a00 */
[----:B------:R-:W2:Y:S04]  /*40630*/  LDL.LU.64 R14, [R1+0x6c58] ;  /* 0x006c5800010e7983 */ /* 0x000ea80000300a00 */
[----:B------:R-:W2:Y:S04]  /*40640*/  LDL.LU.64 R12, [R1+0x6c50] ;  /* 0x006c5000010c7983 */ /* 0x000ea80000300a00 */
        /* <DEDUP_REMOVED lines=14> */
[----:B0-----:R-:W2:Y:S04]  /*40730*/  LDL.LU.64 R16, [R1+0x11d0] ;  /* 0x0011d00001107983 */ /* 0x001ea80000300a00 */
[----:B-1----:R-:W2:Y:S04]  /*40740*/  LDL.LU.64 R18, [R1+0x11d8] ;  /* 0x0011d80001127983 */ /* 0x002ea80000300a00 */
[----:B--2---:R-:W-:Y:S04]  /*40750*/  STL.64 [R1+0x6c00], R18 ;  /* 0x006c001201007387 */ /* 0x004fe80000100a00 */
[----:B------:R0:W-:Y:S04]  /*40760*/  STL.64 [R1+0x6bf8], R16 ;  /* 0x006bf81001007387 */ /* 0x0001e80000100a00 */
[----:B0-----:R-:W2:Y:S04]  /*40770*/  LDL.LU.64 R16, [R1+0x11e0] ;  /* 0x0011e00001107983 */ /* 0x001ea80000300a00 */
[----:B------:R-:W2:Y:S01]  /*40780*/  LDL.LU.64 R18, [R1+0x11e8] ;  /* 0x0011e80001127983 */ /* 0x000ea20000300a00 */
[----:B------:R-:W-:Y:S03]  /*40790*/  HMMA.16816.F32.BF16 R12, R20, R12, R8 ;  /* 0x0000000c140c723c */ /* 0x000fe60000041808 */
[----:B--2---:R-:W-:Y:S04]  /*407a0*/  STL.64 [R1+0x6c18], R18 ;  /* 0x006c181201007387 */ /* 0x004fe80000100a00 */
[----:B------:R0:W-:Y:S04]  /*407b0*/  STL.64 [R1+0x6c10], R16 ;  /* 0x006c101001007387 */ /* 0x0001e80000100a00 */
[----:B0-----:R-:W2:Y:S04]  /*407c0*/  LDL.LU.64 R16, [R1+0x11f0] ;  /* 0x0011f00001107983 */ /* 0x001ea80000300a00 */
[----:B------:R-:W2:Y:S04]  /*407d0*/  LDL.LU.64 R18, [R1+0x11f8] ;  /* 0x0011f80001127983 */ /* 0x000ea80000300a00 */
[----:B------:R-:W4:Y:S04]  /*407e0*/  LDL.LU.64 R8, [R1+0x6c20] ;  /* 0x006c200001087983 */ /* 0x000f280000300a00 */
[----:B------:R0:W-:Y:S04]  /*407f0*/  STL.64 [R1+0x4f0], R12 ;  /* 0x0004f00c01007387 */ /* 0x0001e80000100a00 */
[----:B------:R1:W-:Y:S01]  /*40800*/  STL.64 [R1+0x4f8], R14 ;  /* 0x0004f80e01007387 */ /* 0x0003e20000100a00 */
[----:B---3--:R-:W-:-:S02]  /*40810*/  IMAD.MOV.U32 R4, RZ, RZ, R28 ;  /* 0x000000ffff047224 */ /* 0x008fc400078e001c */
[----:B------:R-:W-:Y:S01]  /*40820*/  IMAD.MOV.U32 R5, RZ, RZ, R3 ;  /* 0x000000ffff057224 */ /* 0x000fe200078e0003 */
[----:B0-----:R-:W3:Y:S04]  /*40830*/  LDL.LU.64 R12, [R1+0x230] ;  /* 0x00023000010c7983 */ /* 0x001ee80000300a00 */
[----:B-1----:R-:W3:Y:S01]  /*40840*/  LDL.LU.64 R14, [R1+0x238] ;  /* 0x00023800010e7983 */ /* 0x002ee20000300a00 */
[----:B----4-:R-:W-:Y:S01]  /*40850*/  HMMA.16816.F32.BF16 R24, R20, R8, R24 ;  /* 0x000000081418723c */ /* 0x010fe20000041818 */
[----:B------:R-:W-:Y:S02]  /*40860*/  IMAD.MOV.U32 R28, RZ, RZ, R8 ;  /* 0x000000ffff1c7224 */ /* 0x000fe400078e0008 */
[----:B------:R-:W-:-:S15]  /*40870*/  IMAD.MOV.U32 R3, RZ, RZ, R9 ;  /* 0x000000ffff037224 */ /* 0x000fde00078e0009 */
[----:B------:R-:W-:Y:S01]  /*40880*/  NOP ;  /* 0x0000000000007918 */ /* 0x000fe20000000000 */
[----:B------:R0:W-:Y:S04]  /*40890*/  STL.64 [R1+0x4e0], R24 ;  /* 0x0004e01801007387 */ /* 0x0001e80000100a00 */
[----:B------:R1:W-:Y:S04]  /*408a0*/  STL.64 [R1+0x4e8], R26 ;  /* 0x0004e81a01007387 */ /* 0x0003e80000100a00 */
[----:B0-----:R-:W4:Y:S04]  /*408b0*/  LDL.LU.64 R24, [R1+0x1ae0] ;  /* 0x001ae00001187983 */ /* 0x001f280000300a00 */
[----:B-1----:R-:W4:Y:S04]  /*408c0*/  LDL.LU.64 R26, [R1+0x1ae8] ;  /* 0x001ae800011a7983 */ /* 0x002f280000300a00 */
        /* <DEDUP_REMOVED lines=10> */
[----:B------:R3:W-:Y:S04]  /*40970*/  STL.64 [R1+0x4d8], R6 ;  /* 0x0004d80601007387 */ /* 0x0007e80000100a00 */
[----:B0-----:R-:W3:Y:S02]  /*40980*/  LDL.LU.64 R4, [R1+0x6c08] ;  /* 0x006c080001047983 */ /* 0x001ee40000300a00 */
[----:B---3--:R-:W-:Y:S02]  /*40990*/  HMMA.16816.F32.BF16 R4, R20, R4, R16 ;  /* 0x000000041404723c */ /* 0x008fe40000041810 */
[----:B------:R-:W3:Y:S04]  /*409a0*/  LDL.LU.64 R18, [R1+0x6c00] ;  /* 0x006c000001127983 */ /* 0x000ee80000300a00 */
[----:B------:R-:W3:-:S13]  /*409b0*/  LDL.LU.64 R16, [R1+0x6bf8] ;  /* 0x006bf80001107983 */ /* 0x000eda0000300a00 */
[----:B------:R0:W-:Y:S04]  /*409c0*/  STL.64 [R1+0x4c0], R4 ;  /* 0x0004c00401007387 */ /* 0x0001e80000100a00 */
[----:B------:R3:W-:Y:S04]  /*409d0*/  STL.64 [R1+0x4c8], R6 ;  /* 0x0004c80601007387 */ /* 0x0007e80000100a00 */
[----:B0-----:R-:W3:Y:S02]  /*409e0*/  LDL.LU.64 R4, [R1+0x6bf0] ;  /* 0x006bf00001047983 */ /* 0x001ee40000300a00 */
[----:B---3--:R-:W-:Y:S02]  /*409f0*/  HMMA.16816.F32.BF16 R4, R20, R4, R16 ;  /* 0x000000041404723c */ /* 0x008fe40000041810 */
[----:B------:R-:W3:-:S15]  /*40a00*/  LDL.LU.64 R16, [R1+0x6be8] ;  /* 0x006be80001107983 */ /* 0x000ede0000300a00 */
[----:B------:R-:W-:Y:S02]  /*40a10*/  NOP ;  /* 0x0000000000007918 */ /* 0x000fe40000000000 */
[----:B------:R0:W-:Y:S04]  /*40a20*/  STL.64 [R1+0xc70], R4 ;  /* 0x000c700401007387 */ /* 0x0001e80000100a00 */
[----:B------:R1:W-:Y:S04]  /*40a30*/  STL.64 [R1+0xc78], R6 ;  /* 0x000c780601007387 */ /* 0x0003e80000100a00 */
[----:B0-----:R-:W2:Y:S04]  /*40a40*/  LDL.LU.64 R4, [R1+0x16e0] ;  /* 0x0016e00001047983 */ /* 0x001ea80000300a00 */
[----:B-1----:R-:W2:Y:S01]  /*40a50*/  LDL.LU.64 R6, [R1+0x16e8] ;  /* 0x0016e80001067983 */ /* 0x002ea20000300a00 */
[----:B---3--:R-:W-:Y:S03]  /*40a60*/  HMMA.16816.F32.BF16 R20, R20, R16, R12 ;  /* 0x000000101414723c */ /* 0x008fe6000004180c */
[----:B------:R-:W4:Y:S04]  /*40a70*/  LDL.LU.64 R14, [R1+0x6be0] ;  /* 0x006be000010e7983 */ /* 0x000f280000300a00 */
[----:B------:R-:W4:-:S12]  /*40a80*/  LDL.LU.64 R12, [R1+0x6bd8] ;  /* 0x006bd800010c7983 */ /* 0x000f180000300a00 */
[----:B------:R0:W-:Y:S04]  /*40a90*/  STL.64 [R1+0x4b0], R20 ;  /* 0x0004b01401007387 */ /* 0x0001e80000100a00 */
[----:B------:R-:W-:Y:S04]  /*40aa0*/  STL.64 [R1+0x4b8], R22 ;  /* 0x0004b81601007387 */ /* 0x000fe80000100a00 */
[----:B------:R1:W-:Y:S01]  /*40ab0*/  STL.64 [R1+0x6b40], R16 ;  /* 0x006b401001007387 */ /* 0x0003e20000100a00 */
[----:B0-----:R-:W-:Y:S02]  /*40ac0*/  IMAD.MOV.U32 R20, RZ, RZ, R2 ;  /* 0x000000ffff147224 */ /* 0x001fe400078e0002 */
[----:B------:R-:W-:Y:S01]  /*40ad0*/  IMAD.MOV.U32 R21, RZ, RZ, R0 ;  /* 0x000000ffff157224 */ /* 0x000fe200078e0000 */
[----:B-1----:R-:W3:Y:S04]  /*40ae0*/  LDL.LU.64 R16, [R1+0x18e0] ;  /* 0x0018e00001107983 */ /* 0x002ee80000300a00 */
[----:B------:R-:W3:Y:S02]  /*40af0*/  LDL.LU.64 R18, [R1+0x18e8] ;  /* 0x0018e80001127983 */ /* 0x000ee40000300a00 */
[----:B----4-:R-:W-:Y:S02]  /*40b00*/  HMMA.16816.F32.BF16 R20, R12, R20, R24 ;  /* 0x000000140c14723c */ /* 0x010fe40000041818 */
[----:B------:R-:W2:-:S15]  /*40b10*/  LDL.LU.64 R24, [R1+0x6bd0] ;  /* 0x006bd00001187983 */ /* 0x000e9e0000300a00 */
[----:B------:R-:W-:Y:S02]  /*40b20*/  NOP ;  /* 0x0000000000007918 */ /* 0x000fe40000000000 */
        /* <DEDUP_REMOVED lines=12> */
[----:B------:R-:W3:Y:S02]  /*40bf0*/  LDL.LU.64 R24, [R1+0x6bb8] ;  /* 0x006bb80001187983 */ /* 0x000ee40000300a00 */
[----:B---3--:R-:W-:-:S15]  /*40c00*/  HMMA.16816.F32.BF16 R16, R12, R24, R16 ;  /* 0x000000180c10723c */ /* 0x008fde0000041810 */
[----:B------:R-:W-:-:S04]  /*40c10*/  NOP ;  /* 0x0000000000007918 */ /* 0x000fc80000000000 */
[----:B------:R-:W-:Y:S04]  /*40c20*/  STL.64 [R1+0x400], R16 ;  /* 0x0004001001007387 */ /* 0x000fe80000100a00 */
[----:B------:R0:W-:Y:S04]  /*40c30*/  STL.64 [R1+0x408], R18 ;  /* 0x0004081201007387 */ /* 0x0001e80000100a00 */
[----:B------:R-:W3:Y:S01]  /*40c40*/  LDL.LU.64 R26, [R1+0x6bb0] ;  /* 0x006bb000011a7983 */ /* 0x000ee20000300a00 */
        /* <DEDUP_REMOVED lines=8> */
[----:B------:R-:W2:Y:S04]  /*40cd0*/  LDL.LU.64 R8, [R1+0x6b98] ;  /* 0x006b980001087983 */ /* 0x000ea80000300a00 */
[----:B------:R-:W4:Y:S04]  /*40ce0*/  LDL.64 R16, [R1+0x140] ;  /* 0x0001400001107983 */ /* 0x000f280000100a00 */
[----:B---3--:R-:W-:Y:S04]  /*40cf0*/  STL.64 [R1+0x6ae0], R26 ;  /* 0x006ae01a01007387 */ /* 0x008fe80000100a00 */
[----:B------:R0:W-:Y:S04]  /*40d00*/  STL.64 [R1+0x6ad8], R24 ;  /* 0x006ad81801007387 */ /* 0x0001e80000100a00 */
[----:B0-----:R-:W3:Y:S01]  /*40d10*/  LDL.64 R24, [R1+0x150] ;  /* 0x0001500001187983 */ /* 0x001ee20000100a00 */
[----:B--2---:R-:W-:-:S15]  /*40d20*/  HMMA.16816.F32.BF16 R4, R12, R8, R4 ;  /* 0x000000080c04723c */ /* 0x004fde0000041804 */
[----:B------:R-:W-:-:S04]  /*40d30*/  NOP ;  /* 0x0000000000007918 */ /* 0x000fc80000000000 */
[----:B------:R-:W-:Y:S04]  /*40d40*/  STL.64 [R1+0x3e0], R4 ;  /* 0x0003e00401007387 */ /* 0x000fe80000100a00 */
[----:B------:R0:W-:Y:S04]  /*40d50*/  STL.64 [R1+0x3e8], R6 ;  /* 0x0003e80601007387 */ /* 0x0001e80000100a00 */
[----:B0-----:R-:W2:Y:S04]  /*40d60*/  LDL.LU.64 R6, [R1+0x6b90] ;  /* 0x006b900001067983 */ /* 0x001ea80000300a00 */
[----:B------:R-:W4:Y:S04]  /*40d70*/  LDL.LU.64 R4, [R1+0x6b88] ;  /* 0x006b880001047983 */ /* 0x000f280000300a00 */
[----:B------:R-:W-:Y:S04]  /*40d80*/  STL.64 [R1+0x6ad0], R10 ;  /* 0x006ad00a01007387 */ /* 0x000fe80000100a00 */
[----:B------:R-:W-:Y:S01]  /*40d90*/  STL.64 [R1+0x6ac8], R8 ;  /* 0x006ac80801007387 */ /* 0x000fe20000100a00 */
[----:B----4-:R-:W-:Y:S03]  /*40da0*/  HMMA.16816.F32.BF16 R20, R12, R4, R20 ;  /* 0x000000040c14723c */ /* 0x010fe60000041814 */
[----:B------:R0:W-:Y:S04]  /*40db0*/  STL.64 [R1+0x6b48], R4 ;  /* 0x006b480401007387 */ /* 0x0001e80000100a00 */
[----:B0-----:R-:W3:-:S12]  /*40dc0*/  LDL.LU.64 R4, [R1+0x11b0] ;  /* 0x0011b00001047983 */ /* 0x001ed80000300a00 */
[----:B------:R-:W-:Y:S04]  /*40dd0*/  STL.64 [R1+0x3d0], R20 ;  /* 0x0003d01401007387 */ /* 0x000fe80000100a00 */
[----:B------:R-:W-:Y:S04]  /*40de0*/  STL.64 [R1+0x3d8], R22 ;  /* 0x0003d81601007387 */ /* 0x000fe80000100a00 */
[----:B------:R-:W0:Y:S01]  /*40df0*/  LDSM.16.MT88.4 R20, [R29+UR5+0x300] ;  /* 0x000300051d14783b */ /* 0x000e220008004200 */
[----:B--2---:R-:W-:Y:S02]  /*40e00*/  IMAD.MOV.U32 R8, RZ, RZ, R7 ;  /* 0x000000ffff087224 */ /* 0x004fe400078e0007 */
[----:B------:R-:W-:-:S02]  /*40e10*/  IMAD.MOV.U32 R9, RZ, RZ, R6 ;  /* 0x000000ffff097224 */ /* 0x000fc400078e0006 */
[----:B------:R-:W3:Y:S04]  /*40e20*/  LDL.LU.64 R6, [R1+0x11b8] ;  /* 0x0011b80001067983 */ /* 0x000ee80000300a00 */
[----:B0-----:R-:W-:Y:S04]  /*40e30*/  STL.64 [R1+0x69f8], R22 ;  /* 0x0069f81601007387 */ /* 0x001fe80000100a00 */
[----:B------:R0:W-:Y:S04]  /*40e40*/  STL.64 [R1+0x69f0], R20 ;  /* 0x0069f01401007387 */ /* 0x0001e80000100a00 */
[----:B0-----:R-:W2:Y:S04]  /*40e50*/  LDL.LU.64 R20, [R1+0x11c0] ;  /* 0x0011c00001147983 */ /* 0x001ea80000300a00 */
[----:B------:R-:W2:Y:S01]  /*40e60*/  LDL.LU.64 R22, [R1+0x11c8] ;  /* 0x0011c80001167983 */ /* 0x000ea20000300a00 */
[C---:B---3--:R-:W-:Y:S08]  /*40e70*/  HMMA.16816.F32.BF16 R4, R12.reuse, R24, R4 ;  /* 0x000000180c04723c */ /* 0x048ff00000041804 */
[----:B--2---:R-:W-:Y:S01]  /*40e80*/  HMMA.16816.F32.BF16 R20, R12, R8, R20 ;  /* 0x000000080c14723c */ /* 0x004fe20000041814 */
[----:B------:R-:W-:-:S02]  /*40e90*/  IMAD.MOV.U32 R8, RZ, RZ, R28 ;  /* 0x000000ffff087224 */ /* 0x000fc400078e001c */
[----:B------:R-:W-:Y:S02]  /*40ea0*/  IMAD.MOV.U32 R9, RZ, RZ, R3 ;  /* 0x000000ffff097224 */ /* 0x000fe400078e0003 */
[----:B------:R-:W-:Y:S02]  /*40eb0*/  IMAD.MOV.U32 R3, RZ, RZ, R25 ;  /* 0x000000ffff037224 */ /* 0x000fe400078e0019 */
[----:B------:R-:W-:-:S12]  /*40ec0*/  IMAD.MOV.U32 R25, RZ, RZ, R18 ;  /* 0x000000ffff197224 */ /* 0x000fd800078e0012 */
[----:B------:R0:W-:Y:S04]  /*40ed0*/  STL.64 [R1+0x3c0], R20 ;  /* 0x0003c01401007387 */ /* 0x0001e80000100a00 */
[----:B------:R-:W-:Y:S04]  /*40ee0*/  STL.64 [R1+0x3c8], R22 ;  /* 0x0003c81601007387 */ /* 0x000fe80000100a00 */
[----:B------:R1:W-:Y:S01]  /*40ef0*/  STL.64 [R1+0x6b78], R8 ;  /* 0x006b780801007387 */ /* 0x0003e20000100a00 */
[----:B0-----:R-:W-:Y:S02]  /*40f00*/  IMAD.MOV.U32 R20, RZ, RZ, R24 ;  /* 0x000000ffff147224 */ /* 0x001fe400078e0018 */
[----:B------:R-:W-:Y:S01]  /*40f10*/  IMAD.MOV.U32 R24, RZ, RZ, R19 ;  /* 0x000000ffff187224 */ /* 0x000fe200078e0013 */
[----:B-1----:R-:W2:Y:S04]  /*40f20*/  LDL.64 R8, [R1+0x130] ;  /* 0x0001300001087983 */ /* 0x002ea80000100a00 */
[----:B------:R0:W-:Y:S04]  /*40f30*/  STL.64 [R1+0xbd0], R4 ;  /* 0x000bd00401007387 */ /* 0x0001e80000100a00 */
[----:B------:R1:W-:Y:S04]  /*40f40*/  STL.64 [R1+0xbd8], R6 ;  /* 0x000bd80601007387 */ /* 0x0003e80000100a00 */
[----:B0-----:R-:W3:Y:S04]  /*40f50*/  LDL.LU.64 R4, [R1+0x11a0] ;  /* 0x0011a00001047983 */ /* 0x001ee80000300a00 */
[----:B-1----:R-:W3:Y:S04]  /*40f60*/  LDL.LU.64 R6, [R1+0x11a8] ;  /* 0x0011a80001067983 */ /* 0x002ee80000300a00 */
[----:B------:R0:W-:Y:S02]  /*40f70*/  STL.64 [R1+0x6af8], R24 ;  /* 0x006af81801007387 */ /* 0x0001e40000100a00 */
[----:B0-----:R-:W-:-:S02]  /*40f80*/  IMAD.MOV.U32 R24, RZ, RZ, R2 ;  /* 0x000000ffff187224 */ /* 0x001fc400078e0002 */
[----:B------:R-:W-:-:S05]  /*40f90*/  IMAD.MOV.U32 R25, RZ, RZ, R0 ;  /* 0x000000ffff197224 */ /* 0x000fca00078e0000 */
[----:B------:R0:W-:Y:S04]  /*40fa0*/  STL.64 [R1+0x6b10], R24 ;  /* 0x006b101801007387 */ /* 0x0001e80000100a00 */
[----:B0-----:R-:W4:Y:S04]  /*40fb0*/  LDL.64 R24, [R1+0x20] ;  /* 0x0000200001187983 */ /* 0x001f280000100a00 */
[----:B----4-:R0:W-:Y:S04]  /*40fc0*/  STL.64 [R1+0x6b38], R24 ;  /* 0x006b381801007387 */ /* 0x0101e80000100a00 */
[----:B0-----:R-:W4:Y:S01]  /*40fd0*/  LDL.64 R24, [R1+0x120] ;  /* 0x0001200001187983 */ /* 0x001f220000100a00 */
[----:B---3--:R-:W-:Y:S01]  /*40fe0*/  HMMA.16816.F32.BF16 R4, R12, R16, R4 ;  /* 0x000000100c04723c */ /* 0x008fe20000041804 */
[----:B------:R-:W-:-:S02]  /*40ff0*/  IMAD.MOV.U32 R22, RZ, RZ, R16 ;  /* 0x000000ffff167224 */ /* 0x000fc400078e0010 */
[----:B------:R-:W-:Y:S01]  /*41000*/  IMAD.MOV.U32 R21, RZ, RZ, R17 ;  /* 0x000000ffff157224 */ /* 0x000fe200078e0011 */
[----:B----4-:R0:W-:Y:S04]  /*41010*/  STL.64 [R1+0x6b80], R24 ;  /* 0x006b801801007387 */ /* 0x0101e80000100a00 */
[----:B0-----:R-:W2:Y:S04]  /*41020*/  LDL.LU.64 R24, [R1+0xbb0] ;  /* 0x000bb00001187983 */ /* 0x001ea80000300a00 */
[----:B------:R-:W2:Y:S04]  /*41030*/  LDL.LU.64 R26, [R1+0xbb8] ;  /* 0x000bb800011a7983 */ /* 0x000ea80000300a00 */
[----:B------:R-:W-:Y:S04]  /*41040*/  STL [R1+0x6ab8], R20 ;  /* 0x006ab81401007387 */ /* 0x000fe80000100800 */
[----:B------:R-:W-:Y:S04]  /*41050*/  STL [R1+0x6ab4], R3 ;  /* 0x006ab40301007387 */ /* 0x000fe80000100800 */
[----:B------:R0:W-:Y:S04]  /*41060*/  STL.64 [R1+0xbc0], R4 ;  /* 0x000bc00401007387 */ /* 0x0001e80000100a00 */
[----:B------:R1:W-:Y:S04]  /*41070*/  STL.64 [R1+0xbc8], R6 ;  /* 0x000bc80601007387 */ /* 0x0003e80000100a00 */
[----:B0-----:R-:W3:Y:S04]  /*41080*/  LDL.LU.64 R4, [R1+0xb90] ;  /* 0x000b900001047983 */ /* 0x001ee80000300a00 */
[----:B-1----:R-:W3:Y:S04]  /*41090*/  LDL.LU.64 R6, [R1+0xb98] ;  /* 0x000b980001067983 */ /* 0x002ee80000300a00 */
[----:B------:R-:W4:Y:S04]  /*410a0*/  LDL.64 R16, [R1+0xe0] ;  /* 0x0000e00001107983 */ /* 0x000f280000100a00 */
[----:B----4-:R0:W-:Y:S04]  /*410b0*/  STL.64 [R1+0x6b50], R16 ;  /* 0x006b501001007387 */ /* 0x0101e80000100a00 */
[----:B0-----:R-:W4:Y:S01]  /*410c0*/  LDL.64 R16, [R1+0xf0] ;  /* 0x0000f00001107983 */ /* 0x001f220000100a00 */
[----:B--2---:R-:W-:Y:S01]  /*410d0*/  HMMA.16816.F32.BF16 R24, R12, R8, R24 ;  /* 0x000000080c18723c */ /* 0x004fe20000041818 */
[----:B------:R-:W-:-:S02]  /*410e0*/  IMAD.MOV.U32 R23, RZ, RZ, R9 ;  /* 0x000000ffff177224 */ /* 0x000fc400078e0009 */
[----:B------:R-:W-:Y:S01]  /*410f0*/  IMAD.MOV.U32 R29, RZ, RZ, R8 ;  /* 0x000000ffff1d7224 */ /* 0x000fe200078e0008 */
[----:B----4-:R0:W-:Y:S04]  /*41100*/  STL.64 [R1+0x6b60], R16 ;  /* 0x006b601001007387 */ /* 0x0101e80000100a00 */
[----:B0-----:R-:W2:Y:S04]  /*41110*/  LDL.64 R16, [R1+0x100] ;  /* 0x0001000001107983 */ /* 0x001ea80000100a00 */
[----:B------:R-:W-:Y:S07]  /*41120*/  STL [R1+0x6abc], R22 ;  /* 0x006abc1601007387 */ /* 0x000fee0000100800 */
[----:B------:R0:W-:Y:S04]  /*41130*/  STL.64 [R1+0xbb0], R24 ;  /* 0x000bb01801007387 */ /* 0x0001e80000100a00 */
[----:B------:R-:W-:Y:S04]  /*41140*/  STL.64 [R1+0xbb8], R26 ;  /* 0x000bb81a01007387 */ /* 0x000fe80000100a00 */
[----:B0-----:R-:W4:Y:S04]  /*41150*/  LDL.LU.64 R24, [R1+0x6b80] ;  /* 0x006b800001187983 */ /* 0x001f280000300a00 */
[----:B------:R-:W3:Y:S04]  /*41160*/  LDL.LU.64 R8, [R1+0x6b78] ;  /* 0x006b780001087983 */ /* 0x000ee80000300a00 */
[----:B------:R-:W-:Y:S04]  /*41170*/  STL [R1+0x6b5c], R23 ;  /* 0x006b5c1701007387 */ /* 0x000fe80000100800 */
[----:B------:R0:W-:Y:S04]  /*41180*/  STL [R1+0x6b58], R21 ;  /* 0x006b581501007387 */ /* 0x0001e80000100800 */
[----:B0-----:R-:W4:Y:S04]  /*41190*/  LDL.LU.64 R20, [R1+0xba0] ;  /* 0x000ba00001147983 */ /* 0x001f280000300a00 */
[----:B------:R-:W4:Y:S02]  /*411a0*/  LDL.LU.64 R22, [R1+0xba8] ;  /* 0x000ba80001167983 */ /* 0x000f240000300a00 */
[----:B----4-:R-:W-:-:S15]  /*411b0*/  HMMA.16816.F32.BF16 R20, R12, R24, R20 ;  /* 0x000000180c14723c */ /* 0x010fde0000041814 */
[----:B------:R-:W-:-:S04]  /*411c0*/  NOP ;  /* 0x0000000000007918 */ /* 0x000fc80000000000 */
[----:B------:R0:W-:Y:S04]  /*411d0*/  STL.64 [R1+0xba0], R20 ;  /* 0x000ba01401007387 */ /* 0x0001e80000100a00 */
[----:B------:R1:W-:Y:S04]  /*411e0*/  STL.64 [R1+0xba8], R22 ;  /* 0x000ba81601007387 */ /* 0x0003e80000100a00 */
[----:B0-----:R-:W4:Y:S04]  /*411f0*/  LDL.LU.64 R20, [R1+0xb70] ;  /* 0x000b700001147983 */ /* 0x001f280000300a00 */
[----:B-1----:R-:W2:Y:S01]  /*41200*/  LDL.LU.64 R22, [R1+0xb78] ;  /* 0x000b780001167983 */ /* 0x002ea20000300a00 */
[----:B---3--:R-:W-:Y:S01]  /*41210*/  HMMA.16816.F32.BF16 R4, R12, R8, R4 ;  /* 0x000000080c04723c */ /* 0x008fe20000041804 */
[----:B------:R-:W-:-:S02]  /*41220*/  IMAD.MOV.U32 R3, RZ, RZ, R24 ;  /* 0x000000ffff037224 */ /* 0x000fc400078e0018 */
[----:B------:R-:W-:-:S15]  /*41230*/  IMAD.MOV.U32 R28, RZ, RZ, R25 ;  /* 0x000000ffff1c7224 */ /* 0x000fde00078e0019 */
[----:B------:R-:W-:Y:S01]  /*41240*/  NOP ;  /* 0x0000000000007918 */ /* 0x000fe20000000000 */
[----:B------:R-:W-:Y:S04]  /*41250*/  STL.64 [R1+0xb90], R4 ;  /* 0x000b900401007387 */ /* 0x000fe80000100a00 */
[----:B------:R-:W-:Y:S04]  /*41260*/  STL.64 [R1+0xb98], R6 ;  /* 0x000b980601007387 */ /* 0x000fe80000100a00 */
[----:B--2---:R-:W-:Y:S04]  /*41270*/  STL.64 [R1+0x6b70], R22 ;  /* 0x006b701601007387 */ /* 0x004fe80000100a00 */
[----:B----4-:R0:W-:Y:S04]  /*41280*/  STL.64 [R1+0x6b68], R20 ;  /* 0x006b681401007387 */ /* 0x0101e80000100a00 */
[----:B0-----:R-:W2:Y:S04]  /*41290*/  LDL.LU.64 R20, [R1+0xb80] ;  /* 0x000b800001147983 */ /* 0x001ea80000300a00 */
[----:B------:R-:W2:Y:S04]  /*412a0*/  LDL.LU.64 R22, [R1+0xb88] ;  /* 0x000b880001167983 */ /* 0x000ea80000300a00 */
[----:B------:R-:W3:Y:S04]  /*412b0*/  LDL.LU.64 R4, [R1+0xb60] ;  /* 0x000b600001047983 */ /* 0x000ee80000300a00 */
[----:B------:R-:W3:Y:S04]  /*412c0*/  LDL.LU.64 R6, [R1+0xb68] ;  /* 0x000b680001067983 */ /* 0x000ee80000300a00 */
        /* <DEDUP_REMOVED lines=12> */
[----:B------:R-:W2:Y:S01]  /*41390*/  LDL.LU.64 R10, [R1+0x19d8] ;  /* 0x0019d800010a7983 */ /* 0x000ea20000300a00 */
[----:B------:R-:W-:-:S02]  /*413a0*/  IMAD.MOV.U32 R2, RZ, RZ, R16 ;  /* 0x000000ffff027224 */ /* 0x000fc400078e0010 */
[----:B------:R-:W-:Y:S01]  /*413b0*/  IMAD.MOV.U32 R0, RZ, RZ, R17 ;  /* 0x000000ffff007224 */ /* 0x000fe200078e0011 */
[----:B--2---:R-:W-:Y:S04]  /*413c0*/  STL.64 [R1+0x6b20], R10 ;  /* 0x006b200a01007387 */ /* 0x004fe80000100a00 */
[----:B------:R0:W-:Y:S04]  /*413d0*/  STL.64 [R1+0x6b18], R8 ;  /* 0x006b180801007387 */ /* 0x0001e80000100a00 */
[----:B0-----:R-:W2:Y:S04]  /*413e0*/  LDL.LU.64 R8, [R1+0x1ad0] ;  /* 0x001ad00001087983 */ /* 0x001ea80000300a00 */
[----:B------:R-:W2:Y:S04]  /*413f0*/  LDL.LU.64 R10, [R1+0x1ad8] ;  /* 0x001ad800010a7983 */ /* 0x000ea80000300a00 */
[----:B------:R-:W-:Y:S04]  /*41400*/  STL.64 [R1+0xb80], R20 ;  /* 0x000b801401007387 */ /* 0x000fe80000100a00 */
[----:B------:R0:W-:Y:S04]  /*41410*/  STL.64 [R1+0xb88], R22 ;  /* 0x000b881601007387 */ /* 0x0001e80000100a00 */
[----:B0-----:R-:W2:Y:S04]  /*41420*/  LDL.LU.64 R22, [R1+0x6b70] ;  /* 0x006b700001167983 */ /* 0x001ea80000300a00 */
[----:B------:R-:W2:Y:S04]  /*41430*/  LDL.LU.64 R20, [R1+0x6b68] ;  /* 0x006b680001147983 */ /* 0x000ea80000300a00 */
[----:B------:R-:W2:Y:S02]  /*41440*/  LDL.LU.64 R16, [R1+0x6b60] ;  /* 0x006b600001107983 */ /* 0x000ea40000300a00 */
[----:B--2---:R-:W-:-:S15]  /*41450*/  HMMA.16816.F32.BF16 R20, R12, R16, R20 ;  /* 0x000000100c14723c */ /* 0x004fde0000041814 */
[----:B------:R-:W-:-:S04]  /*41460*/  NOP ;  /* 0x0000000000007918 */ /* 0x000fc80000000000 */
[----:B------:R0:W-:Y:S04]  /*41470*/  STL.64 [R1+0xb70], R20 ;  /* 0x000b701401007387 */ /* 0x0001e80000100a00 */
[----:B------:R1:W-:Y:S01]  /*41480*/  STL.64 [R1+0xb78], R22 ;  /* 0x000b781601007387 */ /* 0x0003e20000100a00 */
[----:B0-----:R-:W-:-:S03]  /*41490*/  IMAD.MOV.U32 R20, RZ, RZ, R17 ;  /* 0x000000ffff147224 */ /* 0x001fc600078e0011 */
[----:B-1----:R-:W2:Y:S04]  /*414a0*/  LDL.LU R23, [R1+0x6b5c] ;  /* 0x006b5c0001177983 */ /* 0x002ea80000300800 */
[----:B------:R-:W2:Y:S01]  /*414b0*/  LDL.LU R21, [R1+0x6b58] ;  /* 0x006b580001157983 */ /* 0x000ea20000300800 */
[----:B------:R-:W-:-:S03]  /*414c0*/  IMAD.MOV.U32 R22, RZ, RZ, R16 ;  /* 0x000000ffff167224 */ /* 0x000fc600078e0010 */
[----:B------:R-:W3:Y:S02]  /*414d0*/  LDL.LU.64 R16, [R1+0x6b50] ;  /* 0x006b500001107983 */ /* 0x000ee40000300a00 */
[----:B---3--:R-:W-:-:S15]  /*414e0*/  HMMA.16816.F32.BF16 R4, R12, R16, R4 ;  /* 0x000000100c04723c */ /* 0x008fde0000041804 */
[----:B------:R-:W-:-:S04]  /*414f0*/  NOP ;  /* 0x0000000000007918 */ /* 0x000fc80000000000 */
[----:B------:R0:W-:Y:S04]  /*41500*/  STL.64 [R1+0xb60], R4 ;  /* 0x000b600401007387 */ /* 0x0001e80000100a00 */
[----:B------:R1:W-:Y:S04]  /*41510*/  STL.64 [R1+0xb68], R6 ;  /* 0x000b680601007387 */ /* 0x0003e80000100a00 */
[----:B0-----:R-:W3:Y:S01]  /*41520*/  LDL.LU.64 R4, [R1+0x6b48] ;  /* 0x006b480001047983 */ /* 0x001ee20000300a00 */
[----:B-1----:R-:W-:Y:S02]  /*41530*/  IMAD.MOV.U32 R6, RZ, RZ, R16 ;  /* 0x000000ffff067224 */ /* 0x002fe400078e0010 */
[----:B------:R-:W-:-:S02]  /*41540*/  IMAD.MOV.U32 R7, RZ, RZ, R17 ;  /* 0x000000ffff077224 */ /* 0x000fc400078e0011 */
[----:B------:R-:W4:Y:S02]  /*41550*/  LDL.LU.64 R16, [R1+0x6b40] ;  /* 0x006b400001107983 */ /* 0x000f240000300a00 */
[----:B----4-:R-:W-:Y:S02]  /*41560*/  HMMA.16816.F32.BF16 R12, R12, R16, R24 ;  /* 0x000000100c0c723c */ /* 0x010fe40000041818 */
[----:B------:R-:W4:Y:S04]  /*41570*/  LDL.LU.64 R24, [R1+0x6b38] ;  /* 0x006b380001187983 */ /* 0x000f280000300a00 */
[----:B------:R-:W4:Y:S04]  /*41580*/  LDL.LU.64 R18, [R1+0x6b30] ;  /* 0x006b300001127983 */ /* 0x000f280000300a00 */
[----:B------:R-:W4:Y:S09]  /*41590*/  LDL.LU.64 R16, [R1+0x6b28] ;  /* 0x006b280001107983 */ /* 0x000f320000300a00 */
[----:B------:R-:W-:Y:S04]  /*415a0*/  STL.64 [R1+0x3b0], R12 ;  /* 0x0003b00c01007387 */ /* 0x000fe80000100a00 */
[----:B------:R0:W-:Y:S04]  /*415b0*/  STL.64 [R1+0x3b8], R14 ;  /* 0x0003b80e01007387 */ /* 0x0001e80000100a00 */
[----:B0-----:R-:W2:Y:S01]  /*415c0*/  LDL R15, [R1+0x2fd8] ;  /* 0x002fd800010f7983 */ /* 0x001ea20000100800 */
        /* <DEDUP_REMOVED lines=30> */
[----:B0-----:R-:W3:Y:S04]  /*417b0*/  LDL.LU.64 R24, [R1+0x16d0] ;  /* 0x0016d00001187983 */ /* 0x001ee80000300a00 */
[----:B------:R-:W3:Y:S02]  /*417c0*/  LDL.LU.64 R26, [R1+0x16d8] ;  /* 0x0016d800011a7983 */ /* 0x000ee40000300a00 */
[----:B---3--:R-:W-:-:S15]  /*417d0*/  HMMA.16816.F32.BF16 R24, R16, R8, R24 ;  /* 0x000000081018723c */ /* 0x008fde0000041818 */
[----:B------:R-:W-:-:S04]  /*417e0*/  NOP ;  /* 0x0000000000007918 */ /* 0x000fc80000000000 */
[----:B------:R0:W-:Y:S04]  /*417f0*/  STL.64 [R1+0xa80], R24 ;  /* 0x000a801801007387 */ /* 0x0001e80000100a00 */
[----:B------:R-:W-:Y:S04]  /*41800*/  STL.64 [R1+0xa88], R26 ;  /* 0x000a881a01007387 */ /* 0x000fe80000100a00 */
[----:B0-----:R-:W2:Y:S04]  /*41810*/  LDL.LU.64 R24, [R1] ;  /* 0x0000000001187983 */ /* 0x001ea80000300a00 */
[----:B--2---:R0:W-:Y:S04]  /*41820*/  STL.64 [R1+0x69e0], R24 ;  /* 0x0069e01801007387 */ /* 0x0041e80000100a00 */
[----:B0-----:R-:W2:Y:S04]  /*41830*/  LDL.LU.64 R24, [R1+0x15d0] ;  /* 0x0015d00001187983 */ /* 0x001ea80000300a00 */
[----:B------:R-:W2:Y:S04]  /*41840*/  LDL.LU.64 R26, [R1+0x15d8] ;  /* 0x0015d800011a7983 */ /* 0x000ea80000300a00 */
[----:B----4-:R-:W-:Y:S04]  /*41850*/  STL.64 [R1+0x69b8], R10 ;  /* 0x0069b80a01007387 */ /* 0x010fe80000100a00 */
[----:B------:R0:W-:Y:S04]  /*41860*/  STL.64 [R1+0x69b0], R8 ;  /* 0x0069b00801007387 */ /* 0x0001e80000100a00 */
[----:B0-----:R-:W3:Y:S01]  /*41870*/  LDL.LU.64 R8, [R1+0xd0] ;  /* 0x0000d00001087983 */ /* 0x001ee20000300a00 */
[----:B--2---:R-:W-:Y:S03]  /*41880*/  HMMA.16816.F32.BF16 R24, R16, R4, R24 ;  /* 0x000000041018723c */ /* 0x004fe60000041818 */
[----:B---3--:R0:W-:Y:S02]  /*41890*/  STL.64 [R1+0x6a00], R8 ;  /* 0x006a000801007387 */ /* 0x0081e40000100a00 */
[----:B0-----:R-:W-:-:S02]  /*418a0*/  IMAD.MOV.U32 R8, RZ, RZ, R6 ;  /* 0x000000ffff087224 */ /* 0x001fc400078e0006 */
[----:B------:R-:W-:Y:S01]  /*418b0*/  IMAD.MOV.U32 R9, RZ, RZ, R7 ;  /* 0x000000ffff097224 */ /* 0x000fe200078e0007 */
[----:B------:R-:W2:Y:S04]  /*418c0*/  LDL.LU R6, [R1+0x6ac4] ;  /* 0x006ac40001067983 */ /* 0x000ea80000300800 */
[----:B------:R-:W2:Y:S04]  /*418d0*/  LDL.LU R7, [R1+0x6ac0] ;  /* 0x006ac00001077983 */ /* 0x000ea80000300800 */
[----:B------:R0:W-:Y:S02]  /*418e0*/  STL.64 [R1+0x6a18], R8 ;  /* 0x006a180801007387 */ /* 0x0001e40000100a00 */
[----:B0-----:R-:W-:-:S02]  /*418f0*/  IMAD.MOV.U32 R8, RZ, RZ, R22 ;  /* 0x000000ffff087224 */ /* 0x001fc400078e0016 */
[----:B------:R-:W-:Y:S01]  /*41900*/  IMAD.MOV.U32 R9, RZ, RZ, R20 ;  /* 0x000000ffff097224 */ /* 0x000fe200078e0014 */
[----:B------:R-:W3:Y:S04]  /*41910*/  LDL.LU R22, [R1+0x6abc] ;  /* 0x006abc0001167983 */ /* 0x000ee80000300800 */
[----:B------:R0:W-:Y:S04]  /*41920*/  STL.64 [R1+0xa70], R24 ;  /* 0x000a701801007387 */ /* 0x0001e80000100a00 */
[----:B------:R-:W-:Y:S04]  /*41930*/  STL.64 [R1+0xa78], R26 ;  /* 0x000a781a01007387 */ /* 0x000fe80000100a00 */
[----:B------:R-:W4:Y:S04]  /*41940*/  LDL.LU R20, [R1+0x6ab8] ;  /* 0x006ab80001147983 */ /* 0x000f280000300800 */
[----:B------:R-:W-:Y:S04]  /*41950*/  STL.64 [R1+0x6a30], R8 ;  /* 0x006a300801007387 */ /* 0x000fe80000100a00 */
[----:B0-----:R-:W2:Y:S04]  /*41960*/  LDL.LU.64 R24, [R1+0x10] ;  /* 0x0000100001187983 */ /* 0x001ea80000300a00 */
[----:B--2---:R-:W-:Y:S04]  /*41970*/  STL.64 [R1+0x69e8], R24 ;  /* 0x0069e81801007387 */ /* 0x004fe80000100a00 */
[----:B------:R-:W-:Y:S04]  /*41980*/  STL.64 [R1+0x69a8], R6 ;  /* 0x0069a80601007387 */ /* 0x000fe80000100a00 */
[----:B------:R0:W-:Y:S02]  /*41990*/  STL.64 [R1+0x69a0], R4 ;  /* 0x0069a00401007387 */ /* 0x0001e40000100a00 */
[----:B0-----:R-:W-:-:S02]  /*419a0*/  IMAD.MOV.U32 R4, RZ, RZ, R13 ;  /* 0x000000ffff047224 */ /* 0x001fc400078e000d */
[----:B------:R-:W-:Y:S02]  /*419b0*/  IMAD.MOV.U32 R5, RZ, RZ, R12 ;  /* 0x000000ffff057224 */ /* 0x000fe400078e000c */
[----:B------:R-:W0:Y:S04]  /*419c0*/  LDSM.16.MT88.4 R12, [R15+UR5+0x380] ;  /* 0x000380050f0c783b */ /* 0x000e280008004200 */
[----:B------:R-:W-:Y:S04]  /*419d0*/  STL.64 [R1+0x6aa8], R4 ;  /* 0x006aa80401007387 */ /* 0x000fe80000100a00 */
[----:B------:R-:W2:Y:S04]  /*419e0*/  LDL.LU.64 R24, [R1+0xa10] ;  /* 0x000a100001187983 */ /* 0x000ea80000300a00 */
[----:B------:R-:W2:Y:S04]  /*419f0*/  LDL.LU.64 R26, [R1+0xa18] ;  /* 0x000a1800011a7983 */ /* 0x000ea80000300a00 */
[----:B--2---:R-:W-:Y:S04]  /*41a00*/  STL.64 [R1+0x6a40], R26 ;  /* 0x006a401a01007387 */ /* 0x004fe80000100a00 */
[----:B------:R1:W-:Y:S02]  /*41a10*/  STL.64 [R1+0x6a38], R24 ;  /* 0x006a381801007387 */ /* 0x0003e40000100a00 */
[----:B-1----:R-:W-:-:S02]  /*41a20*/  IMAD.MOV.U32 R24, RZ, RZ, R3 ;  /* 0x000000ffff187224 */ /* 0x002fc400078e0003 */
[----:B------:R-:W2:Y:S01]  /*41a30*/  LDL.LU R3, [R1+0x6ab4] ;  /* 0x006ab40001037983 */ /* 0x000ea20000300800 */
[----:B------:R-:W-:-:S03]  /*41a40*/  IMAD.MOV.U32 R25, RZ, RZ, R28 ;  /* 0x000000ffff197224 */ /* 0x000fc600078e001c */
[----:B------:R-:W2:Y:S04]  /*41a50*/  LDL.LU R28, [R1+0x6ab0] ;  /* 0x006ab000011c7983 */ /* 0x000ea80000300800 */
[----:B------:R1:W-:Y:S02]  /*41a60*/  STL.64 [R1+0x6a58], R24 ;  /* 0x006a581801007387 */ /* 0x0003e40000100a00 */
[----:B-1----:R-:W-:Y:S02]  /*41a70*/  IMAD.MOV.U32 R24, RZ, RZ, R29 ;  /* 0x000000ffff187224 */ /* 0x002fe400078e001d */
[----:B------:R-:W-:-:S05]  /*41a80*/  IMAD.MOV.U32 R25, RZ, RZ, R23 ;  /* 0x000000ffff197224 */ /* 0x000fca00078e0017 */
[----:B------:R3:W-:Y:S02]  /*41a90*/  STL.64 [R1+0x6a70], R24 ;  /* 0x006a701801007387 */ /* 0x0007e40000100a00 */
[----:B---3--:R-:W-:Y:S02]  /*41aa0*/  IMAD.MOV.U32 R24, RZ, RZ, R22 ;  /* 0x000000ffff187224 */ /* 0x008fe400078e0016 */
[----:B------:R-:W-:-:S05]  /*41ab0*/  IMAD.MOV.U32 R25, RZ, RZ, R21 ;  /* 0x000000ffff197224 */ /* 0x000fca00078e0015 */
[----:B------:R4:W-:Y:S04]  /*41ac0*/  STL.64 [R1+0x6a88], R24 ;  /* 0x006a881801007387 */ /* 0x0009e80000100a00 */
[----:B------:R-:W3:Y:S04]  /*41ad0*/  LDL.LU.64 R4, [R1+0x1190] ;  /* 0x0011900001047983 */ /* 0x000ee80000300a00 */
[----:B------:R-:W3:Y:S01]  /*41ae0*/  LDL.LU.64 R6, [R1+0x1198] ;  /* 0x0011980001067983 */ /* 0x000ee20000300a00 */
[----:B----4-:R-:W-:Y:S02]  /*41af0*/  IMAD.MOV.U32 R24, RZ, RZ, R20 ;  /* 0x000000ffff187224 */ /* 0x010fe400078e0014 */
[----:B--2---:R-:W-:-:S05]  /*41b00*/  IMAD.MOV.U32 R25, RZ, RZ, R3 ;  /* 0x000000ffff197224 */ /* 0x004fca00078e0003 */
[----:B------:R1:W-:Y:S04]  /*41b10*/  STL.64 [R1+0x6aa0], R24 ;  /* 0x006aa01801007387 */ /* 0x0003e80000100a00 */
[----:B-1----:R-:W3:Y:S04]  /*41b20*/  LDL.64 R24, [R1+0x30] ;  /* 0x0000300001187983 */ /* 0x002ee80000100a00 */
[----:B------:R-:W2:Y:S04]  /*41b30*/  LDL.LU.64 R8, [R1+0xa00] ;  /* 0x000a000001087983 */ /* 0x000ea80000300a00 */
[----:B------:R-:W4:Y:S04]  /*41b40*/  LDL.LU.64 R10, [R1+0xa08] ;  /* 0x000a0800010a7983 */ /* 0x000f280000300a00 */
[----:B----4-:R-:W-:Y:S04]  /*41b50*/  STL.64 [R1+0x6a50], R10 ;  /* 0x006a500a01007387 */ /* 0x010fe80000100a00 */
[----:B--2---:R1:W-:Y:S04]  /*41b60*/  STL.64 [R1+0x6a48], R8 ;  /* 0x006a480801007387 */ /* 0x0043e80000100a00 */
[----:B-1----:R-:W2:Y:S04]  /*41b70*/  LDL.LU.64 R8, [R1+0xa20] ;  /* 0x000a200001087983 */ /* 0x002ea80000300a00 */
        /* <DEDUP_REMOVED lines=12> */
[----:B------:R-:W2:Y:S04]  /*41c40*/  LDL.LU.64 R10, [R1+0x1188] ;  /* 0x00118800010a7983 */ /* 0x000ea80000300a00 */
[----:B------:R-:W4:Y:S04]  /*41c50*/  LDL.LU.64 R20, [R1+0x200] ;  /* 0x0002000001147983 */ /* 0x000f280000300a00 */
[----:B------:R-:W2:Y:S01]  /*41c60*/  LDL.LU.64 R22, [R1+0x208] ;  /* 0x0002080001167983 */ /* 0x000ea20000300a00 */
[----:B---3--:R-:W-:Y:S03]  /*41c70*/  HMMA.16816.F32.BF16 R4, R16, R24, R4 ;  /* 0x000000181004723c */ /* 0x008fe60000041804 */
[----:B--2---:R-:W-:Y:S04]  /*41c80*/  STL.64 [R1+0x6a10], R22 ;  /* 0x006a101601007387 */ /* 0x004fe80000100a00 */
[----:B----4-:R1:W-:Y:S04]  /*41c90*/  STL.64 [R1+0x6a08], R20 ;  /* 0x006a081401007387 */ /* 0x0103e80000100a00 */
[----:B-1----:R-:W2:Y:S04]  /*41ca0*/  LDL.LU.64 R20, [R1+0x9e0] ;  /* 0x0009e00001147983 */ /* 0x002ea80000300a00 */
[----:B------:R-:W3:Y:S01]  /*41cb0*/  LDL.LU.64 R22, [R1+0x9e8] ;  /* 0x0009e80001167983 */ /* 0x000ee20000300a00 */
[----:B------:R-:W-:-:S03]  /*41cc0*/  IMAD.MOV.U32 R3, RZ, RZ, R25 ;  /* 0x000000ffff037224 */ /* 0x000fc600078e0019 */
[----:B---3--:R-:W-:Y:S04]  /*41cd0*/  STL.64 [R1+0x6a28], R22 ;  /* 0x006a281601007387 */ /* 0x008fe80000100a00 */
[----:B--2---:R1:W-:Y:S04]  /*41ce0*/  STL.64 [R1+0x6a20], R20 ;  /* 0x006a201401007387 */ /* 0x0043e80000100a00 */
[----:B-1----:R-:W2:Y:S04]  /*41cf0*/  LDL.LU.64 R20, [R1+0x9f0] ;  /* 0x0009f00001147983 */ /* 0x002ea80000300a00 */
[----:B------:R-:W2:Y:S04]  /*41d00*/  LDL.LU.64 R22, [R1+0x9f8] ;  /* 0x0009f80001167983 */ /* 0x000ea80000300a00 */
[----:B0-----:R-:W-:Y:S04]  /*41d10*/  STL.64 [R1+0x6920], R14 ;  /* 0x0069200e01007387 */ /* 0x001fe80000100a00 */
[----:B------:R0:W-:Y:S04]  /*41d20*/  STL.64 [R1+0x6918], R12 ;  /* 0x0069180c01007387 */ /* 0x0001e80000100a00 */
[----:B0-----:R-:W3:Y:S04]  /*41d30*/  LDL.LU.64 R12, [R1+0x110] ;  /* 0x00011000010c7983 */ /* 0x001ee80000300a00 */
[----:B------:R0:W-:Y:S04]  /*41d40*/  STL.64 [R1+0xa60], R4 ;  /* 0x000a600401007387 */ /* 0x0001e80000100a00 */
[----:B------:R1:W-:Y:S04]  /*41d50*/  STL.64 [R1+0xa68], R6 ;  /* 0x000a680601007387 */ /* 0x0003e80000100a00 */
[----:B0-----:R-:W4:Y:S01]  /*41d60*/  LDL.LU.64 R4, [R1+0x6aa8] ;  /* 0x006aa80001047983 */ /* 0x001f220000300a00 */
[----:B-1----:R-:W-:-:S03]  /*41d70*/  IMAD.MOV.U32 R6, RZ, RZ, R24 ;  /* 0x000000ffff067224 */ /* 0x002fc600078e0018 */
        /* <DEDUP_REMOVED lines=24> */
[----:B0-----:R-:W3:Y:S04]  /*41f00*/  LDL.LU.64 R26, [R1+0x6a40] ;  /* 0x006a4000011a7983 */ /* 0x001ee80000300a00 */
[----:B------:R-:W3:Y:S02]  /*41f10*/  LDL.LU.64 R24, [R1+0x6a38] ;  /* 0x006a380001187983 */ /* 0x000ee40000300a00 */
[----:B---3--:R-:W-:-:S15]  /*41f20*/  HMMA.16816.F32.BF16 R24, R16, R12, R24 ;  /* 0x0000000c1018723c */ /* 0x008fde0000041818 */
[----:B------:R-:W-:-:S04]  /*41f30*/  NOP ;  /* 0x0000000000007918 */ /* 0x000fc80000000000 */
[----:B------:R0:W-:Y:S04]  /*41f40*/  STL.64 [R1+0xa10], R24 ;  /* 0x000a101801007387 */ /* 0x0001e80000100a00 */
[----:B------:R1:W-:Y:S04]  /*41f50*/  STL.64 [R1+0xa18], R26 ;  /* 0x000a181a01007387 */ /* 0x0003e80000100a00 */
[----:B0-----:R-:W4:Y:S04]  /*41f60*/  LDL.LU.64 R24, [R1+0x1aa0] ;  /* 0x001aa00001187983 */ /* 0x001f280000300a00 */
[----:B-1----:R-:W4:Y:S04]  /*41f70*/  LDL.LU.64 R26, [R1+0x1aa8] ;  /* 0x001aa800011a7983 */ /* 0x002f280000300a00 */
[----:B------:R0:W-:Y:S02]  /*41f80*/  STL.64 [R1+0x6970], R12 ;  /* 0x0069700c01007387 */ /* 0x0001e40000100a00 */
[----:B0-----:R-:W-:-:S02]  /*41f90*/  IMAD.MOV.U32 R12, RZ, RZ, R2 ;  /* 0x000000ffff0c7224 */ /* 0x001fc400078e0002 */
[----:B------:R-:W-:-:S07]  /*41fa0*/  IMAD.MOV.U32 R13, RZ, RZ, R0 ;  /* 0x000000ffff0d7224 */ /* 0x000fce00078e0000 */
[----:B--2---:R-:W-:Y:S01]  /*41fb0*/  HMMA.16816.F32.BF16 R12, R16, R12, R8 ;  /* 0x0000000c100c723c */ /* 0x004fe20000041808 */
[----:B------:R-:W2:-:S15]  /*41fc0*/  LDL.LU.64 R8, [R1+0x6a30] ;  /* 0x006a300001087983 */ /* 0x000e9e0000300a00 */
[----:B------:R-:W-:-:S03]  /*41fd0*/  NOP ;  /* 0x0000000000007918 */ /* 0x000fc60000000000 */
        /* <DEDUP_REMOVED lines=17> */
[----:B------:R-:W4:Y:S04]  /*420f0*/  LDL.LU.64 R22, [R1+0x69f8] ;  /* 0x0069f80001167983 */ /* 0x000f280000300a00 */
[----:B------:R-:W4:Y:S01]  /*42100*/  LDL.LU.64 R20, [R1+0x69f0] ;  /* 0x0069f00001147983 */ /* 0x000f220000300a00 */
[----:B------:R-:W-:-:S02]  /*42110*/  IMAD.MOV.U32 R2, RZ, RZ, R8 ;  /* 0x000000ffff027224 */ /* 0x000fc400078e0008 */
[----:B------:R-:W-:-:S10]  /*42120*/  IMAD.MOV.U32 R0, RZ, RZ, R9 ;  /* 0x000000ffff007224 */ /* 0x000fd400078e0009 */
[----:B------:R0:W-:Y:S04]  /*42130*/  STL.64 [R1+0x330], R16 ;  /* 0x0003301001007387 */ /* 0x0001e80000100a00 */
[----:B------:R-:W-:Y:S04]  /*42140*/  STL.64 [R1+0x338], R18 ;  /* 0x0003381201007387 */ /* 0x000fe80000100a00 */
[----:B------:R-:W2:Y:S04]  /*42150*/  LDL.LU.64 R8, [R1+0x17a0] ;  /* 0x0017a00001087983 */ /* 0x000ea80000300a00 */
[----:B-1----:R-:W2:Y:S01]  /*42160*/  LDL.LU.64 R10, [R1+0x17a8] ;  /* 0x0017a800010a7983 */ /* 0x002ea20000300a00 */
[----:B0-----:R-:W-:-:S02]  /*42170*/  IMAD.MOV.U32 R16, RZ, RZ, R6 ;  /* 0x000000ffff107224 */ /* 0x001fc400078e0006 */
[----:B----4-:R-:W-:Y:S01]  /*42180*/  HMMA.16816.F32.BF16 R4, R20, R4, R24 ;  /* 0x000000041404723c */ /* 0x010fe20000041818 */
[----:B--2---:R-:W-:Y:S04]  /*42190*/  STL.64 [R1+0x69d8], R10 ;  /* 0x0069d80a01007387 */ /* 0x004fe80000100a00 */
[----:B------:R0:W-:Y:S04]  /*421a0*/  STL.64 [R1+0x69d0], R8 ;  /* 0x0069d00801007387 */ /* 0x0001e80000100a00 */
[----:B0-----:R-:W2:Y:S04]  /*421b0*/  LDL.LU.64 R8, [R1+0x18a0] ;  /* 0x0018a00001087983 */ /* 0x001ea80000300a00 */
[----:B------:R-:W2:Y:S04]  /*421c0*/  LDL.LU.64 R10, [R1+0x18a8] ;  /* 0x0018a800010a7983 */ /* 0x000ea80000300a00 */
[----:B------:R-:W3:Y:S04]  /*421d0*/  LDL.LU.64 R24, [R1+0x69e8] ;  /* 0x0069e80001187983 */ /* 0x000ee80000300a00 */
[----:B------:R0:W-:Y:S04]  /*421e0*/  STL.64 [R1+0x2b0], R4 ;  /* 0x0002b00401007387 */ /* 0x0001e80000100a00 */
[----:B------:R1:W-:Y:S01]  /*421f0*/  STL.64 [R1+0x2b8], R6 ;  /* 0x0002b80601007387 */ /* 0x0003e20000100a00 */
[----:B------:R-:W-:-:S03]  /*42200*/  IMAD.MOV.U32 R17, RZ, RZ, R3 ;  /* 0x000000ffff117224 */ /* 0x000fc600078e0003 */
[----:B0-----:R-:W4:Y:S04]  /*42210*/  LDL.LU.64 R4, [R1+0x16a0] ;  /* 0x0016a00001047983 */ /* 0x001f280000300a00 */
[----:B-1----:R-:W4:Y:S01]  /*42220*/  LDL.LU.64 R6, [R1+0x16a8] ;  /* 0x0016a80001067983 */ /* 0x002f220000300a00 */
[----:B---3--:R-:W-:Y:S01]  /*42230*/  HMMA.16816.F32.BF16 R12, R20, R24, R12 ;  /* 0x00000018140c723c */ /* 0x008fe2000004180c */
[----:B------:R-:W-:-:S15]  /*42240*/  IMAD.MOV.U32 R3, RZ, RZ, R25 ;  /* 0x000000ffff037224 */ /* 0x000fde00078e0019 */
[----:B------:R-:W-:-:S03]  /*42250*/  NOP ;  /* 0x0000000000007918 */ /* 0x000fc60000000000 */
[----:B------:R0:W-:Y:S04]  /*42260*/  STL.64 [R1+0x2a0], R12 ;  /* 0x0002a00c01007387 */ /* 0x0001e80000100a00 */
[----:B------:R1:W-:Y:S01]  /*42270*/  STL.64 [R1+0x2a8], R14 ;  /* 0x0002a80e01007387 */ /* 0x0003e20000100a00 */
[----:B0-----:R-:W-:-:S03]  /*42280*/  IMAD.MOV.U32 R12, RZ, RZ, R24 ;  /* 0x000000ffff0c7224 */ /* 0x001fc600078e0018 */
[----:B------:R-:W2:Y:S02]  /*42290*/  LDL.LU.64 R24, [R1+0x69e0] ;  /* 0x0069e00001187983 */ /* 0x000ea40000300a00 */
[----:B--2---:R-:W-:Y:S01]  /*422a0*/  HMMA.16816.F32.BF16 R8, R20, R24, R8 ;  /* 0x000000181408723c */ /* 0x004fe20000041808 */
[----:B-1----:R-:W-:Y:S02]  /*422b0*/  IMAD.MOV.U32 R14, RZ, RZ, R24 ;  /* 0x000000ffff0e7224 */ /* 0x002fe400078e0018 */
[----:B------:R-:W-:-:S15]  /*422c0*/  IMAD.MOV.U32 R13, RZ, RZ, R25 ;  /* 0x000000ffff0d7224 */ /* 0x000fde00078e0019 */
[----:B------:R-:W-:Y:S01]  /*422d0*/  NOP ;  /* 0x0000000000007918 */ /* 0x000fe20000000000 */
[----:B------:R-:W-:Y:S04]  /*422e0*/  STL.64 [R1+0x290], R8 ;  /* 0x0002900801007387 */ /* 0x000fe80000100a00 */
[----:B------:R0:W-:Y:S04]  /*422f0*/  STL.64 [R1+0x298], R10 ;  /* 0x0002980a01007387 */ /* 0x0001e80000100a00 */
[----:B0-----:R-:W2:Y:S04]  /*42300*/  LDL.LU.64 R10, [R1+0x69d8] ;  /* 0x0069d800010a7983 */ /* 0x001ea80000300a00 */
[----:B------:R-:W2:Y:S04]  /*42310*/  LDL.LU.64 R8, [R1+0x69d0] ;  /* 0x0069d00001087983 */ /* 0x000ea80000300a00 */
[----:B------:R-:W3:Y:S04]  /*42320*/  LDL.LU.64 R26, [R1+0x69c8] ;  /* 0x0069c800011a7983 */ /* 0x000ee80000300a00 */
[----:B------:R-:W2:Y:S04]  /*42330*/  LDL.LU.64 R24, [R1+0x69c0] ;  /* 0x0069c00001187983 */ /* 0x000ea80000300a00 */
[----:B------:R-:W-:Y:S04]  /*42340*/  STL [R1+0x6980], R14 ;  /* 0x0069800e01007387 */ /* 0x000fe80000100800 */
[----:B------:R0:W-:Y:S04]  /*42350*/  STL.64 [R1+0x6978], R12 ;  /* 0x0069780c01007387 */ /* 0x0001e80000100a00 */
[----:B0-----:R-:W3:Y:S04]  /*42360*/  LDL.LU.64 R12, [R1+0x15a0] ;  /* 0x0015a000010c7983 */ /* 0x001ee80000300a00 */
[----:B------:R-:W3:Y:S01]  /*42370*/  LDL.LU.64 R14, [R1+0x15a8] ;  /* 0x0015a800010e7983 */ /* 0x000ee20000300a00 */
        /* <DEDUP_REMOVED lines=8> */
[----:B0-----:R-:W3:Y:S01]  /*42400*/  LDL.LU.64 R24, [R1+0x140] ;  /* 0x0001400001187983 */ /* 0x001ee20000300a00 */
[----:B----4-:R-:W-:Y:S03]  /*42410*/  HMMA.16816.F32.BF16 R4, R20, R8, R4 ;  /* 0x000000081404723c */ /* 0x010fe60000041804 */
[----:B---3--:R0:W-:Y:S04]  /*42420*/  STL.64 [R1+0x6988], R24 ;  /* 0x0069881801007387 */ /* 0x0081e80000100a00 */
[----:B0-----:R-:W3:-:S12]  /*42430*/  LDL.LU.64 R24, [R1+0x150] ;  /* 0x0001500001187983 */ /* 0x001ed80000300a00 */
[----:B------:R-:W-:Y:S04]  /*42440*/  STL.64 [R1+0x270], R4 ;  /* 0x0002700401007387 */ /* 0x000fe80000100a00 */
[----:B------:R0:W-:Y:S04]  /*42450*/  STL.64 [R1+0x278], R6 ;  /* 0x0002780601007387 */ /* 0x0001e80000100a00 */
[----:B0-----:R-:W4:Y:S04]  /*42460*/  LDL.LU.64 R6, [R1+0x69a8] ;  /* 0x0069a80001067983 */ /* 0x001f280000300a00 */
[----:B------:R-:W3:Y:S04]  /*42470*/  LDL.LU.64 R4, [R1+0x69a0] ;  /* 0x0069a00001047983 */ /* 0x000ee80000300a00 */
[----:B--2---:R-:W-:Y:S04]  /*42480*/  STL.64 [R1+0x68c0], R10 ;  /* 0x0068c00a01007387 */ /* 0x004fe80000100a00 */
[----:B------:R0:W-:Y:S04]  /*42490*/  STL.64 [R1+0x68b8], R8 ;  /* 0x0068b80801007387 */ /* 0x0001e80000100a00 */
[----:B0-----:R-:W2:Y:S04]  /*424a0*/  LDL.LU.64 R8, [R1+0x1f0] ;  /* 0x0001f00001087983 */ /* 0x001ea80000300a00 */
[----:B------:R-:W2:Y:S01]  /*424b0*/  LDL.LU.64 R10, [R1+0x1f8] ;  /* 0x0001f800010a7983 */ /* 0x000ea20000300a00 */
[----:B---3--:R-:W-:-:S15]  /*424c0*/  HMMA.16816.F32.BF16 R12, R20, R4, R12 ;  /* 0x00000004140c723c */ /* 0x008fde000004180c */
[----:B------:R-:W-:-:S04]  /*424d0*/  NOP ;  /* 0x0000000000007918 */ /* 0x000fc80000000000 */
[----:B------:R0:W-:Y:S04]  /*424e0*/  STL.64 [R1+0x260], R12 ;  /* 0x0002600c01007387 */ /* 0x0001e80000100a00 */
[----:B------:R1:W-:Y:S04]  /*424f0*/  STL.64 [R1+0x268], R14 ;  /* 0x0002680e01007387 */ /* 0x0003e80000100a00 */
[----:B0-----:R-:W3:Y:S04]  /*42500*/  LDL.LU.64 R12, [R1+0x1150] ;  /* 0x00115000010c7983 */ /* 0x001ee80000300a00 */
[----:B-1----:R-:W3:Y:S01]  /*42510*/  LDL.LU.64 R14, [R1+0x1158] ;  /* 0x00115800010e7983 */ /* 0x002ee20000300a00 */
[----:B--2---:R-:W-:Y:S03]  /*42520*/  HMMA.16816.F32.BF16 R8, R20, R16, R8 ;  /* 0x000000101408723c */ /* 0x004fe60000041808 */
[----:B------:R-:W0:Y:S04]  /*42530*/  LDSM.16.MT88.4 R16, [R28+UR5+0x4000] ;  /* 0x004000051c10783b */ /* 0x000e280008004200 */
[----:B---3--:R-:W-:Y:S04]  /*42540*/  STL.64 [R1+0x6998], R14 ;  /* 0x0069980e01007387 */ /* 0x008fe80000100a00 */
[----:B------:R1:W-:Y:S04]  /*42550*/  STL.64 [R1+0x6990], R12 ;  /* 0x0069900c01007387 */ /* 0x0003e80000100a00 */
[----:B-1----:R-:W2:Y:S04]  /*42560*/  LDL.LU.64 R12, [R1+0x1160] ;  /* 0x00116000010c7983 */ /* 0x002ea80000300a00 */
[----:B------:R-:W2:Y:S04]  /*42570*/  LDL.LU.64 R14, [R1+0x1168] ;  /* 0x00116800010e7983 */ /* 0x000ea80000300a00 */
[----:B----4-:R-:W-:Y:S04]  /*42580*/  STL.64 [R1+0x68e0], R6 ;  /* 0x0068e00601007387 */ /* 0x010fe80000100a00 */
[----:B------:R1:W-:Y:S04]  /*42590*/  STL.64 [R1+0x68d8], R4 ;  /* 0x0068d80401007387 */ /* 0x0003e80000100a00 */
[----:B-1----:R-:W3:Y:S04]  /*425a0*/  LDL.LU.64 R4, [R1+0x130] ;  /* 0x0001300001047983 */ /* 0x002ee80000300a00 */
[----:B------:R-:W-:Y:S04]  /*425b0*/  STL [R1+0x6890], R28 ;  /* 0x0068901c01007387 */ /* 0x000fe80000100800 */
[----:B------:R1:W-:Y:S04]  /*425c0*/  STL.64 [R1+0x250], R8 ;  /* 0x0002500801007387 */ /* 0x0003e80000100a00 */
[----:B------:R-:W-:Y:S04]  /*425d0*/  STL.64 [R1+0x258], R10 ;  /* 0x0002580a01007387 */ /* 0x000fe80000100a00 */
[----:B0-----:R0:W-:Y:S04]  /*425e0*/  STL.64 [R1+0x67b8], R18 ;  /* 0x0067b81201007387 */ /* 0x0011e80000100a00 */
[----:B------:R-:W-:Y:S04]  /*425f0*/  STL.64 [R1+0x67b0], R16 ;  /* 0x0067b01001007387 */ /* 0x000fe80000100a00 */
[----:B-1----:R-:W4:Y:S01]  /*42600*/  LDL.LU.64 R8, [R1+0x120] ;  /* 0x0001200001087983 */ /* 0x002f220000300a00 */
[----:B0-----:R-:W-:-:S02]  /*42610*/  IMAD.MOV.U32 R19, RZ, RZ, R24 ;  /* 0x000000ffff137224 */ /* 0x001fc400078e0018 */
[----:B------:R-:W-:Y:S01]  /*42620*/  IMAD.MOV.U32 R18, RZ, RZ, R25 ;  /* 0x000000ffff127224 */ /* 0x000fe200078e0019 */
[----:B--2---:R-:W-:-:S15]  /*42630*/  HMMA.16816.F32.BF16 R12, R20, R24, R12 ;  /* 0x00000018140c723c */ /* 0x004fde000004180c */
[----:B------:R-:W-:-:S04]  /*42640*/  NOP ;  /* 0x0000000000007918 */ /* 0x000fc80000000000 */
[----:B------:R-:W-:Y:S04]  /*42650*/  STL.64 [R1+0x240], R12 ;  /* 0x0002400c01007387 */ /* 0x000fe80000100a00 */
[----:B------:R0:W-:Y:S04]  /*42660*/  STL.64 [R1+0x248], R14 ;  /* 0x0002480e01007387 */ /* 0x0001e80000100a00 */
[----:B0-----:R-:W2:Y:S04]  /*42670*/  LDL.LU.64 R14, [R1+0x6998] ;  /* 0x00699800010e7983 */ /* 0x001ea80000300a00 */
[----:B------:R-:W2:Y:S04]  /*42680*/  LDL.LU.64 R12, [R1+0x6990] ;  /* 0x00699000010c7983 */ /* 0x000ea80000300a00 */
[----:B------:R-:W2:Y:S04]  /*42690*/  LDL.LU.64 R24, [R1+0x6988] ;  /* 0x0069880001187983 */ /* 0x000ea80000300a00 */
[----:B------:R-:W-:Y:S04]  /*426a0*/  STL [R1+0x6898], R18 ;  /* 0x0068981201007387 */ /* 0x000fe80000100800 */
[----:B------:R-:W-:Y:S01]  /*426b0*/  STL [R1+0x6894], R19 ;  /* 0x0068941301007387 */ /* 0x000fe20000100800 */
[----:B--2---:R-:W-:-:S15]  /*426c0*/  HMMA.16816.F32.BF16 R12, R20, R24, R12 ;  /* 0x00000018140c723c */ /* 0x004fde000004180c */
[----:B------:R-:W-:-:S04]  /*426d0*/  NOP ;  /* 0x0000000000007918 */ /* 0x000fc80000000000 */
[----:B------:R-:W-:Y:S04]  /*426e0*/  STL.64 [R1+0x230], R12 ;  /* 0x0002300c01007387 */ /* 0x000fe80000100a00 */
[----:B------:R0:W-:Y:S04]  /*426f0*/  STL.64 [R1+0x238], R14 ;  /* 0x0002380e01007387 */ /* 0x0001e80000100a00 */
[----:B0-----:R-:W2:Y:S04]  /*42700*/  LDL.LU R14, [R1+0x6980] ;  /* 0x00698000010e7983 */ /* 0x001ea80000300800 */
[----:B------:R-:W3:Y:S01]  /*42710*/  LDL.LU.64 R12, [R1+0x6978] ;  /* 0x00697800010c7983 */ /* 0x000ee20000300a00 */
[----:B------:R-:W-:-:S02]  /*42720*/  IMAD.MOV.U32 R16, RZ, RZ, R2 ;  /* 0x000000ffff107224 */ /* 0x000fc400078e0002 */
[----:B------:R-:W-:Y:S02]  /*42730*/  IMAD.MOV.U32 R17, RZ, RZ, R0 ;  /* 0x000000ffff117224 */ /* 0x000fe400078e0000 */
[----:B------:R-:W-:Y:S02]  /*42740*/  IMAD.MOV.U32 R2, RZ, RZ, R24 ;  /* 0x000000ffff027224 */ /* 0x000fe400078e0018 */
[----:B------:R-:W-:Y:S02]  /*42750*/  IMAD.MOV.U32 R0, RZ, RZ, R25 ;  /* 0x000000ffff007224 */ /* 0x000fe400078e0019 */
[----:B--2---:R-:W-:Y:S02]  /*42760*/  IMAD.MOV.U32 R24, RZ, RZ, R14 ;  /* 0x000000ffff187224 */ /* 0x004fe400078e000e */
[----:B---3--:R-:W-:-:S05]  /*42770*/  IMAD.MOV.U32 R25, RZ, RZ, R13 ;  /* 0x000000ffff197224 */ /* 0x008fca00078e000d */
[----:B------:R0:W-:Y:S02]  /*42780*/  STL.64 [R1+0x68e8], R24 ;  /* 0x0068e81801007387 */ /* 0x0001e40000100a00 */
[----:B0-----:R-:W-:Y:S02]  /*42790*/  IMAD.MOV.U32 R24, RZ, RZ, R12 ;  /* 0x000000ffff187224 */ /* 0x001fe400078e000c */
[----:B------:R-:W-:Y:S01]  /*427a0*/  IMAD.MOV.U32 R25, RZ, RZ, R3 ;  /* 0x000000ffff197224 */ /* 0x000fe200078e0003 */
[----:B------:R-:W4:Y:S04]  /*427b0*/  LDL.LU.64 R12, [R1+0x1130] ;  /* 0x00113000010c7983 */ /* 0x000f280000300a00 */
[----:B------:R-:W4:Y:S04]  /*427c0*/  LDL.LU.64 R14, [R1+0x1138] ;  /* 0x00113800010e7983 */ /* 0x000f280000300a00 */
[----:B------:R0:W-:Y:S04]  /*427d0*/  STL.64 [R1+0x6900], R24 ;  /* 0x0069001801007387 */ /* 0x0001e80000100a00 */
[----:B0-----:R-:W2:Y:S04]  /*427e0*/  LDL.LU.64 R24, [R1+0x1140] ;  /* 0x0011400001187983 */ /* 0x001ea80000300a00 */
[----:B------:R-:W2:Y:S04]  /*427f0*/  LDL.LU.64 R26, [R1+0x1148] ;  /* 0x00114800011a7983 */ /* 0x000ea80000300a00 */
[----:B------:R-:W-:Y:S04]  /*42800*/  STL [R1+0x68a0], R0 ;  /* 0x0068a00001007387 */ /* 0x000fe80000100800 */
[----:B------:R-:W-:Y:S01]  /*42810*/  STL [R1+0x689c], R2 ;  /* 0x00689c0201007387 */ /* 0x000fe20000100800 */
[----:B------:R-:W-:-:S02]  /*42820*/  IMAD.MOV.U32 R29, RZ, RZ, R4 ;  /* 0x000000ffff1d7224 */ /* 0x000fc400078e0004 */
[----:B------:R-:W-:Y:S01]  /*42830*/  IMAD.MOV.U32 R3, RZ, RZ, R5 ;  /* 0x000000ffff037224 */ /* 0x000fe200078e0005 */
[----:B--2---:R-:W-:-:S15]  /*42840*/  HMMA.16816.F32.BF16 R24, R20, R4, R24 ;  /* 0x000000041418723c */ /* 0x004fde0000041818 */
[----:B------:R-:W-:-:S04]  /*42850*/  NOP ;  /* 0x0000000000007918 */ /* 0x000fc80000000000 */
[----:B------:R0:W-:Y:S04]  /*42860*/  STL.64 [R1+0x220], R24 ;  /* 0x0002201801007387 */ /* 0x0001e80000100a00 */
[----:B------:R-:W-:Y:S04]  /*42870*/  STL.64 [R1+0x228], R26 ;  /* 0x0002281a01007387 */ /* 0x000fe80000100a00 */
[----:B------:R-:W2:Y:S04]  /*42880*/  LDL.LU.64 R4, [R1+0x1120] ;  /* 0x0011200001047983 */ /* 0x000ea80000300a00 */
[----:B------:R-:W2:Y:S04]  /*42890*/  LDL.LU.64 R6, [R1+0x1128] ;  /* 0x0011280001067983 */ /* 0x000ea80000300a00 */
[----:B0-----:R-:W3:Y:S04]  /*428a0*/  LDL.LU R24, [R1+0x20] ;  /* 0x0000200001187983 */ /* 0x001ee80000300800 */
[----:B------:R-:W3:Y:S04]  /*428b0*/  LDL.LU R25, [R1+0x24] ;  /* 0x0000240001197983 */ /* 0x000ee80000300800 */
[----:B---3--:R0:W-:Y:S04]  /*428c0*/  STL.64 [R1+0x6928], R24 ;  /* 0x0069281801007387 */ /* 0x0081e80000100a00 */
[----:B0-----:R-:W3:Y:S01]  /*428d0*/  LDL.LU.64 R24, [R1+0xe0] ;  /* 0x0000e00001187983 */ /* 0x001ee20000300a00 */
[----:B----4-:R-:W-:Y:S03]  /*428e0*/  HMMA.16816.F32.BF16 R12, R20, R8, R12 ;  /* 0x00000008140c723c */ /* 0x010fe6000004180c */
[----:B---3--:R0:W-:Y:S04]  /*428f0*/  STL.64 [R1+0x6940], R24 ;  /* 0x0069401801007387 */ /* 0x0081e80000100a00 */
[----:B0-----:R-:W3:Y:S04]  /*42900*/  LDL.LU.64 R24, [R1+0xf0] ;  /* 0x0000f00001187983 */ /* 0x001ee80000300a00 */
[----:B---3--:R0:W-:Y:S04]  /*42910*/  STL.64 [R1+0x6958], R24 ;  /* 0x0069581801007387 */ /* 0x0081e80000100a00 */
[----:B0-----:R-:W3:Y:S04]  /*42920*/  LDL.LU.64 R24, [R1+0x100] ;  /* 0x0001000001187983 */ /* 0x001ee80000300a00 */
[----:B------:R-:W-:Y:S04]  /*42930*/  STL [R1+0x68a8], R3 ;  /* 0x0068a80301007387 */ /* 0x000fe80000100800 */
[----:B------:R-:W-:Y:S04]  /*42940*/  STL [R1+0x68a4], R29 ;  /* 0x0068a41d01007387 */ /* 0x000fe80000100800 */
[----:B------:R0:W-:Y:S04]  /*42950*/  STL.64 [R1+0x200], R12 ;  /* 0x0002000c01007387 */ /* 0x0001e80000100a00 */
[----:B------:R-:W-:Y:S04]  /*42960*/  STL.64 [R1+0x208], R14 ;  /* 0x0002080e01007387 */ /* 0x000fe80000100a00 */
[----:B0-----:R-:W2:Y:S01]  /*42970*/  LDL.LU.64 R12, [R1+0x6970] ;  /* 0x00697000010c7983 */ /* 0x001ea20000300a00 */
[----:B------:R-:W-:-:S02]  /*42980*/  IMAD.MOV.U32 R28, RZ, RZ, R9 ;  /* 0x000000ffff1c7224 */ /* 0x000fc400078e0009 */
[----:B------:R-:W-:-:S03]  /*42990*/  IMAD.MOV.U32 R19, RZ, RZ, R8 ;  /* 0x000000ffff137224 */ /* 0x000fc600078e0008 */
[----:B------:R-:W-:Y:S04]  /*429a0*/  STL [R1+0x68b0], R28 ;  /* 0x0068b01c01007387 */ /* 0x000fe80000100800 */
[----:B------:R-:W-:Y:S01]  /*429b0*/  STL [R1+0x68ac], R19 ;  /* 0x0068ac1301007387 */ /* 0x000fe20000100800 */
[----:B--2---:R-:W-:Y:S01]  /*429c0*/  HMMA.16816.F32.BF16 R4, R20, R12, R4 ;  /* 0x0000000c1404723c */ /* 0x004fe20000041804 */
[----:B------:R-:W-:-:S15]  /*429d0*/  IMAD.MOV.U32 R18, RZ, RZ, R13 ;  /* 0x000000ffff127224 */ /* 0x000fde00078e000d */
[----:B------:R-:W-:-:S03]  /*429e0*/  NOP ;  /* 0x0000000000007918 */ /* 0x000fc60000000000 */
[----:B------:R-:W-:Y:S04]  /*429f0*/  STL.64 [R1+0x1f0], R4 ;  /* 0x0001f00401007387 */ /* 0x000fe80000100a00 */
[----:B------:R-:W-:Y:S04]  /*42a00*/  STL.64 [R1+0x1f8], R6 ;  /* 0x0001f80601007387 */ /* 0x000fe80000100a00 */
[----:B------:R-:W-:Y:S04]  /*42a10*/  STL [R1+0x6950], R18 ;  /* 0x0069501201007387 */ /* 0x000fe80000100800 */
[----:B------:R0:W-:Y:S04]  /*42a20*/  STL.64 [R1+0x6948], R16 ;  /* 0x0069481001007387 */ /* 0x0001e80000100a00 */
[----:B0-----:R-:W2:Y:S04]  /*42a30*/  LDL.LU.64 R16, [R1+0x1100] ;  /* 0x0011000001107983 */ /* 0x001ea80000300a00 */
[----:B------:R-:W4:Y:S01]  /*42a40*/  LDL.LU.64 R18, [R1+0x1108] ;  /* 0x0011080001127983 */ /* 0x000f220000300a00 */
[----:B------:R-:W-:-:S03]  /*42a50*/  IMAD.MOV.U32 R2, RZ, RZ, R12 ;  /* 0x000000ffff027224 */ /* 0x000fc600078e000c */
[----:B----4-:R-:W-:Y:S04]  /*42a60*/  STL.64 [R1+0x6968], R18 ;  /* 0x0069681201007387 */ /* 0x010fe80000100a00 */
[----:B--2---:R0:W-:Y:S04]  /*42a70*/  STL.64 [R1+0x6960], R16 ;  /* 0x0069601001007387 */ /* 0x0041e80000100a00 */
[----:B0-----:R-:W3:Y:S04]  /*42a80*/  LDL.LU.64 R16, [R1+0x1110] ;  /* 0x0011100001107983 */ /* 0x001ee80000300a00 */
[----:B------:R-:W3:Y:S04]  /*42a90*/  LDL.LU.64 R18, [R1+0x1118] ;  /* 0x0011180001127983 */ /* 0x000ee80000300a00 */
[----:B------:R-:W2:Y:S04]  /*42aa0*/  LDL.LU.64 R12, [R1+0x10e0] ;  /* 0x0010e000010c7983 */ /* 0x000ea80000300a00 */
[----:B------:R-:W4:Y:S04]  /*42ab0*/  LDL.LU.64 R14, [R1+0x10e8] ;  /* 0x0010e800010e7983 */ /* 0x000f280000300a00 */
[----:B----4-:R-:W-:Y:S04]  /*42ac0*/  STL.64 [R1+0x6938], R14 ;  /* 0x0069380e01007387 */ /* 0x010fe80000100a00 */
[----:B--2---:R0:W-:Y:S04]  /*42ad0*/  STL.64 [R1+0x6930], R12 ;  /* 0x0069300c01007387 */ /* 0x0041e80000100a00 */
[----:B0-----:R-:W2:Y:S04]  /*42ae0*/  LDL.LU.64 R12, [R1+0x10f0] ;  /* 0x0010f000010c7983 */ /* 0x001ea80000300a00 */
[----:B------:R-:W2:Y:S04]  /*42af0*/  LDL.LU.64 R14, [R1+0x10f8] ;  /* 0x0010f800010e7983 */ /* 0x000ea80000300a00 */
[----:B------:R-:W4:Y:S04]  /*42b00*/  LDL.LU.64 R4, [R1+0x1890] ;  /* 0x0018900001047983 */ /* 0x000f280000300a00 */
[----:B------:R-:W2:Y:S01]  /*42b10*/  LDL.LU.64 R6, [R1+0x1898] ;  /* 0x0018980001067983 */ /* 0x000ea20000300a00 */
[----:B---3--:R-:W-:Y:S03]  /*42b20*/  HMMA.16816.F32.BF16 R16, R20, R24, R16 ;  /* 0x000000181410723c */ /* 0x008fe60000041810 */
[----:B--2---:R-:W-:Y:S04]  /*42b30*/  STL.64 [R1+0x68f8], R6 ;  /* 0x0068f80601007387 */ /* 0x004fe80000100a00 */
[----:B----4-:R0:W-:Y:S04]  /*42b40*/  STL.64 [R1+0x68f0], R4 ;  /* 0x0068f00401007387 */ /* 0x0101e80000100a00 */
[----:B0-----:R-:W2:Y:S04]  /*42b50*/  LDL.LU.64 R4, [R1+0x1990] ;  /* 0x0019900001047983 */ /* 0x001ea80000300a00 */
[----:B------:R-:W3:Y:S01]  /*42b60*/  LDL.LU.64 R6, [R1+0x1998] ;  /* 0x0019980001067983 */ /* 0x000ee20000300a00 */
[----:B------:R-:W-:-:S02]  /*42b70*/  IMAD.MOV.U32 R29, RZ, RZ, R24 ;  /* 0x000000ffff1d7224 */ /* 0x000fc400078e0018 */
[----:B------:R-:W-:Y:S01]  /*42b80*/  IMAD.MOV.U32 R0, RZ, RZ, R25 ;  /* 0x000000ffff007224 */ /* 0x000fe200078e0019 */
[----:B---3--:R-:W-:Y:S04]  /*42b90*/  STL.64 [R1+0x6910], R6 ;  /* 0x0069100601007387 */ /* 0x008fe80000100a00 */
[----:B--2---:R0:W-:Y:S04]  /*42ba0*/  STL.64 [R1+0x6908], R4 ;  /* 0x0069080401007387 */ /* 0x0041e80000100a00 */
[----:B0-----:R-:W2:Y:S04]  /*42bb0*/  LDL.LU.64 R4, [R1+0x1a90] ;  /* 0x001a900001047983 */ /* 0x001ea80000300a00 */
[----:B------:R-:W2:Y:S04]  /*42bc0*/  LDL.LU.64 R6, [R1+0x1a98] ;  /* 0x001a980001067983 */ /* 0x000ea80000300a00 */
[----:B------:R-:W3:Y:S04]  /*42bd0*/  LDL.LU.64 R8, [R1+0x1770] ;  /* 0x0017700001087983 */ /* 0x000ee80000300a00 */
[----:B------:R-:W3:Y:S04]  /*42be0*/  LDL.LU.64 R10, [R1+0x1778] ;  /* 0x00177800010a7983 */ /* 0x000ee80000300a00 */
[----:B------:R-:W-:Y:S04]  /*42bf0*/  STL [R1+0x68b4], R2 ;  /* 0x0068b40201007387 */ /* 0x000fe80000100800 */
[----:B------:R-:W-:Y:S04]  /*42c00*/  STL.64 [R1+0x1e0], R16 ;  /* 0x0001e01001007387 */ /* 0x000fe80000100a00 */
[----:B------:R0:W-:Y:S04]  /*42c10*/  STL.64 [R1+0x1e8], R18 ;  /* 0x0001e81201007387 */ /* 0x0001e80000100a00 */
[----:B0-----:R-:W4:Y:S04]  /*42c20*/  LDL.LU.64 R18, [R1+0x6968] ;  /* 0x0069680001127983 */ /* 0x001f280000300a00 */
[----:B------:R-:W4:Y:S04]  /*42c30*/  LDL.LU.64 R16, [R1+0x6960] ;  /* 0x0069600001107983 */ /* 0x000f280000300a00 */
[----:B------:R-:W4:Y:S02]  /*42c40*/  LDL.LU.64 R24, [R1+0x6958] ;  /* 0x0069580001187983 */ /* 0x000f240000300a00 */
[----:B----4-:R-:W-:Y:S01]  /*42c50*/  HMMA.16816.F32.BF16 R16, R20, R24, R16 ;  /* 0x000000181410723c */ /* 0x010fe20000041810 */
[----:B------:R-:W-:-:S15]  /*42c60*/  IMAD.MOV.U32 R3, RZ, RZ, R25 ;  /* 0x000000ffff037224 */ /* 0x000fde00078e0019 */
[----:B------:R-:W-:-:S03]  /*42c70*/  NOP ;  /* 0x0000000000007918 */ /* 0x000fc60000000000 */
[----:B------:R-:W-:Y:S04]  /*42c80*/  STL.64 [R1+0x1d0], R16 ;  /* 0x0001d01001007387 */ /* 0x000fe80000100a00 */
[----:B------:R0:W-:Y:S04]  /*42c90*/  STL.64 [R1+0x1d8], R18 ;  /* 0x0001d81201007387 */ /* 0x0001e80000100a00 */
[----:B0-----:R-:W4:Y:S04]  /*42ca0*/  LDL.LU R18, [R1+0x6950] ;  /* 0x0069500001127983 */ /* 0x001f280000300800 */
[----:B------:R-:W2:Y:S01]  /*42cb0*/  LDL.LU.64 R16, [R1+0x6948] ;  /* 0x0069480001107983 */ /* 0x000ea20000300a00 */
[----:B------:R-:W-:-:S03]  /*42cc0*/  IMAD.MOV.U32 R19, RZ, RZ, R24 ;  /* 0x000000ffff137224 */ /* 0x000fc600078e0018 */
[----:B------:R-:W2:Y:S02]  /*42cd0*/  LDL.LU.64 R24, [R1+0x6940] ;  /* 0x0069400001187983 */ /* 0x000ea40000300a00 */
[----:B--2---:R-:W-:-:S15]  /*42ce0*/  HMMA.16816.F32.BF16 R12, R20, R24, R12 ;  /* 0x00000018140c723c */ /* 0x004fde000004180c */
[----:B------:R-:W-:-:S04]  /*42cf0*/  NOP ;  /* 0x0000000000007918 */ /* 0x000fc80000000000 */
[----:B------:R-:W-:Y:S04]  /*42d00*/  STL.64 [R1+0x1c0], R12 ;  /* 0x0001c00c01007387 */ /* 0x000fe80000100a00 */
[----:B------:R0:W-:Y:S04]  /*42d10*/  STL.64 [R1+0x1c8], R14 ;  /* 0x0001c80e01007387 */ /* 0x0001e80000100a00 */
[----:B0-----:R-:W2:Y:S04]  /*42d20*/  LDL.LU.64 R14, [R1+0x6938] ;  /* 0x00693800010e7983 */ /* 0x001ea80000300a00 */
[----:B------:R-:W2:Y:S01]  /*42d30*/  LDL.LU.64 R12, [R1+0x6930] ;  /* 0x00693000010c7983 */ /* 0x000ea20000300a00 */
[----:B------:R-:W-:-:S02]  /*42d40*/  IMAD.MOV.U32 R2, RZ, RZ, R24 ;  /* 0x000000ffff027224 */ /* 0x000fc400078e0018 */
[----:B------:R-:W-:Y:S02]  /*42d50*/  IMAD.MOV.U32 R28, RZ, RZ, R25 ;  /* 0x000000ffff1c7224 */ /* 0x000fe400078e0019 */
[----:B------:R-:W3:Y:S01]  /*42d60*/  LDL.LU.64 R24, [R1+0x6928] ;  /* 0x0069280001187983 */ /* 0x000ee20000300a00 */
        /* <DEDUP_REMOVED lines=33> */
[----:B------:R0:W-:Y:S04]  /*42f80*/  STL.64 [R1+0x6760], R26 ;  /* 0x0067601a01007387 */ /* 0x0001e80000100a00 */
[----:B------:R-:W2:Y:S04]  /*42f90*/  LDL.LU.64 R24, [R1+0x1630] ;  /* 0x0016300001187983 */ /* 0x000ea80000300a00 */
[----:B0-----:R-:W2:Y:S02]  /*42fa0*/  LDL.LU.64 R26, [R1+0x1638] ;  /* 0x00163800011a7983 */ /* 0x001ea40000300a00 */
[----:B--2---:R-:W-:-:S15]  /*42fb0*/  HMMA.16816.F32.BF16 R24, R12, R8, R24 ;  /* 0x000000080c18723c */ /* 0x004fde0000041818 */
[----:B------:R-:W-:-:S04]  /*42fc0*/  NOP ;  /* 0x0000000000007918 */ /* 0x000fc80000000000 */
[----:B------:R-:W-:Y:S01]  /*42fd0*/  IMAD.MOV.U32 R8, RZ, RZ, R27 ;  /* 0x000000ffff087224 */ /* 0x000fe200078e001b */
[----:B------:R-:W-:Y:S04]  /*42fe0*/  STL.64 [R1+0x60], R24 ;  /* 0x0000601801007387 */ /* 0x000fe80000100a00 */
[----:B------:R0:W-:Y:S04]  /*42ff0*/  STL [R1+0x68], R26 ;  /* 0x0000681a01007387 */ /* 0x0001e80000100800 */
[----:B------:R-:W-:Y:S04]  /*43000*/  STL [R1+0x5660], R8 ;  /* 0x0056600801007387 */ /* 0x000fe80000100800 */
[----:B------:R1:W-:Y:S04]  /*43010*/  STL.64 [R1+0x6840], R10 ;  /* 0x0068400a01007387 */ /* 0x0003e80000100a00 */
[----:B0-----:R-:W2:Y:S01]  /*43020*/  LDL R26, [R1+0x8] ;  /* 0x00000800011a7983 */ /* 0x001ea20000100800 */
[----:B-1----:R-:W-:-:S15]  /*43030*/  HMMA.16816.F32.BF16 R8, R12, R4, R20 ;  /* 0x000000040c08723c */ /* 0x002fde0000041814 */
[----:B------:R-:W-:-:S04]  /*43040*/  NOP ;  /* 0x0000000000007918 */ /* 0x000fc80000000000 */
[----:B------:R-:W-:Y:S04]  /*43050*/  STL.64 [R1+0x50], R8 ;  /* 0x0000500801007387 */ /* 0x000fe80000100a00 */
[----:B------:R-:W-:Y:S04]  /*43060*/  STL.64 [R1+0x58], R10 ;  /* 0x0000580a01007387 */ /* 0x000fe80000100a00 */
[----:B------:R-:W2:Y:S04]  /*43070*/  LDL R27, [R1+0xc] ;  /* 0x00000c00011b7983 */ /* 0x000ea80000100800 */
[----:B--2---:R-:W-:Y:S04]  /*43080*/  STL.64 [R1+0x6778], R26 ;  /* 0x0067781a01007387 */ /* 0x004fe80000100a00 */
[----:B---3--:R0:W-:Y:S04]  /*43090*/  STL.64 [R1+0x6758], R6 ;  /* 0x0067580601007387 */ /* 0x0081e80000100a00 */
[----:B------:R-:W2:Y:S04]  /*430a0*/  LDL.LU R4, [R1+0x880] ;  /* 0x0008800001047983 */ /* 0x000ea80000300800 */
[----:B------:R-:W2:Y:S04]  /*430b0*/  LDL.LU R5, [R1+0x884] ;  /* 0x0008840001057983 */ /* 0x000ea80000300800 */
[----:B0-----:R-:W3:Y:S04]  /*430c0*/  LDL.LU R6, [R1+0x888] ;  /* 0x0008880001067983 */ /* 0x001ee80000300800 */
[----:B------:R-:W3:Y:S04]  /*430d0*/  LDL.LU R7, [R1+0x88c] ;  /* 0x00088c0001077983 */ /* 0x000ee80000300800 */
[----:B------:R-:W2:Y:S04]  /*430e0*/  LDL R26, [R1+0x18] ;  /* 0x00001800011a7983 */ /* 0x000ea80000100800 */
[----:B------:R-:W2:Y:S04]  /*430f0*/  LDL R27, [R1+0x1c] ;  /* 0x00001c00011b7983 */ /* 0x000ea80000100800 */
[----:B--2---:R0:W-:Y:S04]  /*43100*/  STL.64 [R1+0x6790], R26 ;  /* 0x0067901a01007387 */ /* 0x0041e80000100a00 */
[----:B0-----:R-:W2:Y:S04]  /*43110*/  LDL R26, [R1+0x28] ;  /* 0x00002800011a7983 */ /* 0x001ea80000100800 */
[----:B------:R-:W2:Y:S01]  /*43120*/  LDL R27, [R1+0x2c] ;  /* 0x00002c00011b7983 */ /* 0x000ea20000100800 */
[----:B------:R-:W-:-:S02]  /*43130*/  IMAD.MOV.U32 R16, RZ, RZ, R2 ;  /* 0x000000ffff107224 */ /* 0x000fc400078e0002 */
[----:B------:R-:W-:Y:S01]  /*43140*/  IMAD.MOV.U32 R17, RZ, RZ, R28 ;  /* 0x000000ffff117224 */ /* 0x000fe200078e001c */
[----:B--2---:R-:W-:Y:S04]  /*43150*/  STL.64 [R1+0x67c0], R26 ;  /* 0x0067c01a01007387 */ /* 0x004fe80000100a00 */
[----:B---3--:R-:W-:Y:S04]  /*43160*/  STL.64 [R1+0x6770], R6 ;  /* 0x0067700601007387 */ /* 0x008fe80000100a00 */
[----:B------:R0:W-:Y:S04]  /*43170*/  STL.64 [R1+0x6768], R4 ;  /* 0x0067680401007387 */ /* 0x0001e80000100a00 */
[----:B0-----:R-:W2:Y:S04]  /*43180*/  LDL.LU R4, [R1+0x890] ;  /* 0x0008900001047983 */ /* 0x001ea80000300800 */
[----:B------:R-:W2:Y:S04]  /*43190*/  LDL.LU R5, [R1+0x894] ;  /* 0x0008940001057983 */ /* 0x000ea80000300800 */
[----:B------:R-:W3:Y:S04]  /*431a0*/  LDL.LU R6, [R1+0x898] ;  /* 0x0008980001067983 */ /* 0x000ee80000300800 */
[----:B------:R-:W3:Y:S04]  /*431b0*/  LDL.LU R7, [R1+0x89c] ;  /* 0x00089c0001077983 */ /* 0x000ee80000300800 */
[----:B------:R-:W2:Y:S04]  /*431c0*/  LDL.LU R2, [R1+0x68b4] ;  /* 0x0068b40001027983 */ /* 0x000ea80000300800 */
[----:B------:R-:W4:Y:S04]  /*431d0*/  LDL.LU R28, [R1+0x68b0] ;  /* 0x0068b000011c7983 */ /* 0x000f280000300800 */
[----:B------:R-:W4:Y:S04]  /*431e0*/  LDL.LU R20, [R1+0x30] ;  /* 0x0000300001147983 */ /* 0x000f280000300800 */
[----:B------:R-:W4:Y:S04]  /*431f0*/  LDL.LU R21, [R1+0x34] ;  /* 0x0000340001157983 */ /* 0x000f280000300800 */
[----:B------:R-:W4:Y:S04]  /*43200*/  LDL.LU.64 R24, [R1+0x1070] ;  /* 0x0010700001187983 */ /* 0x000f280000300a00 */
[----:B------:R-:W4:Y:S04]  /*43210*/  LDL.LU.64 R26, [R1+0x1078] ;  /* 0x00107800011a7983 */ /* 0x000f280000300a00 */
[----:B------:R0:W-:Y:S02]  /*43220*/  STL.64 [R1+0x67e0], R16 ;  /* 0x0067e01001007387 */ /* 0x0001e40000100a00 */
[----:B0-----:R-:W-:-:S02]  /*43230*/  IMAD.MOV.U32 R16, RZ, RZ, R19 ;  /* 0x000000ffff107224 */ /* 0x001fc400078e0013 */
[----:B------:R-:W-:Y:S01]  /*43240*/  IMAD.MOV.U32 R17, RZ, RZ, R3 ;  /* 0x000000ffff117224 */ /* 0x000fe200078e0003 */
[----:B------:R-:W4:Y:S04]  /*43250*/  LDL.LU R19, [R1+0x68ac] ;  /* 0x0068ac0001137983 */ /* 0x000f280000300800 */
[----:B------:R-:W4:Y:S04]  /*43260*/  LDL.LU R3, [R1+0x68a8] ;  /* 0x0068a80001037983 */ /* 0x000f280000300800 */
[----:B------:R-:W-:Y:S04]  /*43270*/  STL.64 [R1+0x67f8], R16 ;  /* 0x0067f81001007387 */ /* 0x000fe80000100a00 */
[----:B---3--:R-:W-:Y:S04]  /*43280*/  STL.64 [R1+0x6788], R6 ;  /* 0x0067880601007387 */ /* 0x008fe80000100a00 */
[----:B--2---:R0:W-:Y:S04]  /*43290*/  STL.64 [R1+0x6780], R4 ;  /* 0x0067800401007387 */ /* 0x0041e80000100a00 */
[----:B0-----:R-:W2:Y:S04]  /*432a0*/  LDL.LU R4, [R1+0x8a0] ;  /* 0x0008a00001047983 */ /* 0x001ea80000300800 */
[----:B------:R-:W2:Y:S04]  /*432b0*/  LDL.LU R5, [R1+0x8a4] ;  /* 0x0008a40001057983 */ /* 0x000ea80000300800 */
[----:B------:R-:W3:Y:S04]  /*432c0*/  LDL.LU R6, [R1+0x8a8] ;  /* 0x0008a80001067983 */ /* 0x000ee80000300800 */
[----:B------:R-:W3:Y:S01]  /*432d0*/  LDL.LU R7, [R1+0x8ac] ;  /* 0x0008ac0001077983 */ /* 0x000ee20000300800 */
[----:B------:R-:W-:-:S02]  /*432e0*/  IMAD.MOV.U32 R16, RZ, RZ, R29 ;  /* 0x000000ffff107224 */ /* 0x000fc400078e001d */
[----:B------:R-:W-:Y:S01]  /*432f0*/  IMAD.MOV.U32 R17, RZ, RZ, R0 ;  /* 0x000000ffff117224 */ /* 0x000fe200078e0000 */
[----:B------:R-:W2:Y:S04]  /*43300*/  LDL.LU R29, [R1+0x68a4] ;  /* 0x0068a400011d7983 */ /* 0x000ea80000300800 */
[----:B------:R-:W2:Y:S04]  /*43310*/  LDL.LU R0, [R1+0x68a0] ;  /* 0x0068a00001007983 */ /* 0x000ea80000300800 */
[----:B------:R0:W-:Y:S02]  /*43320*/  STL.64 [R1+0x6810], R16 ;  /* 0x0068101001007387 */ /* 0x0001e40000100a00 */
[----:B0-----:R-:W-:-:S02]  /*43330*/  IMAD.MOV.U32 R16, RZ, RZ, R2 ;  /* 0x000000ffff107224 */ /* 0x001fc400078e0002 */
[----:B----4-:R-:W-:Y:S01]  /*43340*/  IMAD.MOV.U32 R17, RZ, RZ, R18 ;  /* 0x000000ffff117224 */ /* 0x010fe200078e0012 */
[----:B------:R-:W4:Y:S04]  /*43350*/  LDL.LU R2, [R1+0x689c] ;  /* 0x00689c0001027983 */ /* 0x000f280000300800 */
[----:B------:R-:W4:Y:S04]  /*43360*/  LDL.LU R18, [R1+0x6898] ;  /* 0x0068980001127983 */ /* 0x000f280000300800 */
[----:B------:R0:W-:Y:S02]  /*43370*/  STL.64 [R1+0x6828], R16 ;  /* 0x0068281001007387 */ /* 0x0001e40000100a00 */
[----:B0-----:R-:W-:-:S02]  /*43380*/  IMAD.MOV.U32 R16, RZ, RZ, R19 ;  /* 0x000000ffff107224 */ /* 0x001fc400078e0013 */
[----:B---3--:R-:W-:Y:S04]  /*43390*/  STL.64 [R1+0x67a0], R6 ;  /* 0x0067a00601007387 */ /* 0x008fe80000100a00 */
[----:B--2---:R0:W-:Y:S04]  /*433a0*/  STL.64 [R1+0x6798], R4 ;  /* 0x0067980401007387 */ /* 0x0041e80000100a00 */
[----:B0-----:R-:W2:Y:S04]  /*433b0*/  LDL.LU R4, [R1+0x8b0] ;  /* 0x0008b00001047983 */ /* 0x001ea80000300800 */
[----:B------:R-:W2:Y:S04]  /*433c0*/  LDL.LU R5, [R1+0x8b4] ;  /* 0x0008b40001057983 */ /* 0x000ea80000300800 */
[----:B------:R-:W3:Y:S04]  /*433d0*/  LDL.LU R6, [R1+0x8b8] ;  /* 0x0008b80001067983 */ /* 0x000ee80000300800 */
[----:B------:R-:W3:Y:S04]  /*433e0*/  LDL.LU R7, [R1+0x8bc] ;  /* 0x0008bc0001077983 */ /* 0x000ee80000300800 */
[----:B------:R-:W2:Y:S01]  /*433f0*/  LDL.LU R19, [R1+0x6894] ;  /* 0x0068940001137983 */ /* 0x000ea20000300800 */
[----:B------:R-:W-:-:S02]  /*43400*/  IMAD.MOV.U32 R17, RZ, RZ, R28 ;  /* 0x000000ffff117224 */ /* 0x000fc400078e001c */
[----:B------:R-:W-:Y:S02]  /*43410*/  IMAD.MOV.U32 R8, RZ, RZ, R29 ;  /* 0x000000ffff087224 */ /* 0x000fe400078e001d */
[----:B------:R-:W-:Y:S01]  /*43420*/  IMAD.MOV.U32 R9, RZ, RZ, R3 ;  /* 0x000000ffff097224 */ /* 0x000fe200078e0003 */
[----:B------:R-:W2:Y:S04]  /*43430*/  LDL.LU R28, [R1+0x6890] ;  /* 0x00689000011c7983 */ /* 0x000ea80000300800 */
[----:B------:R-:W-:Y:S04]  /*43440*/  STL.64 [R1+0x6848], R16 ;  /* 0x0068481001007387 */ /* 0x000fe80000100a00 */
[----:B------:R-:W2:Y:S04]  /*43450*/  LDL.LU R29, [R1+0x688c] ;  /* 0x00688c00011d7983 */ /* 0x000ea80000300800 */
[----:B------:R-:W2:Y:S04]  /*43460*/  LDL.LU R3, [R1+0x6888] ;  /* 0x0068880001037983 */ /* 0x000ea80000300800 */
[----:B------:R4:W-:Y:S02]  /*43470*/  STL.64 [R1+0x6850], R8 ;  /* 0x0068500801007387 */ /* 0x0009e40000100a00 */
[----:B----4-:R-:W-:-:S02]  /*43480*/  IMAD.MOV.U32 R8, RZ, RZ, R2 ;  /* 0x000000ffff087224 */ /* 0x010fc400078e0002 */
[----:B------:R-:W-:Y:S01]  /*43490*/  IMAD.MOV.U32 R9, RZ, RZ, R0 ;  /* 0x000000ffff097224 */ /* 0x000fe200078e0000 */
[----:B---3--:R-:W-:Y:S04]  /*434a0*/  STL.64 [R1+0x67d8], R6 ;  /* 0x0067d80601007387 */ /* 0x008fe80000100a00 */
[----:B--2---:R0:W-:Y:S04]  /*434b0*/  STL.64 [R1+0x67d0], R4 ;  /* 0x0067d00401007387 */ /* 0x0041e80000100a00 */
[----:B------:R-:W2:Y:S01]  /*434c0*/  LDL.LU R2, [R1+0x6884] ;  /* 0x0068840001027983 */ /* 0x000ea20000300800 */
[----:B0-----:R-:W-:Y:S03]  /*434d0*/  HMMA.16816.F32.BF16 R4, R12, R20, R24 ;  /* 0x000000140c04723c */ /* 0x001fe60000041818 */
[----:B------:R-:W0:-:S15]  /*434e0*/  LDSM.16.MT88.4 R20, [R28+UR5+0x4080] ;  /* 0x004080051c14783b */ /* 0x000e1e0008004200 */
[----:B------:R-:W-:Y:S01]  /*434f0*/  NOP ;  /* 0x0000000000007918 */ /* 0x000fe20000000000 */
[----:B------:R-:W-:Y:S04]  /*43500*/  STL.64 [R1+0x1070], R4 ;  /* 0x0010700401007387 */ /* 0x000fe80000100a00 */
[----:B------:R-:W-:Y:S04]  /*43510*/  STL.64 [R1+0x1078], R6 ;  /* 0x0010780601007387 */ /* 0x000fe80000100a00 */
[----:B------:R-:W3:Y:S04]  /*43520*/  LDL.LU R0, [R1+0x6880] ;  /* 0x0068800001007983 */ /* 0x000ee80000300800 */
[----:B------:R1:W-:Y:S04]  /*43530*/  STL.64 [R1+0x6868], R8 ;  /* 0x0068680801007387 */ /* 0x0003e80000100a00 */
[----:B------:R-:W4:Y:S01]  /*43540*/  LDL.LU.64 R16, [R1+0x10a0] ;  /* 0x0010a00001107983 */ /* 0x000f220000300a00 */
[----:B-1----:R-:W-:-:S02]  /*43550*/  IMAD.MOV.U32 R8, RZ, RZ, R19 ;  /* 0x000000ffff087224 */ /* 0x002fc400078e0013 */
[----:B------:R-:W-:Y:S02]  /*43560*/  IMAD.MOV.U32 R9, RZ, RZ, R18 ;  /* 0x000000ffff097224 */ /* 0x000fe400078e0012 */
[----:B------:R-:W2:Y:S04]  /*43570*/  LDL.LU.64 R18, [R1+0x10a8] ;  /* 0x0010a80001127983 */ /* 0x000ea80000300a00 */
[----:B--2---:R-:W-:Y:S04]  /*43580*/  STL.64 [R1+0x6860], R18 ;  /* 0x0068601201007387 */ /* 0x004fe80000100a00 */
[----:B----4-:R1:W-:Y:S04]  /*43590*/  STL.64 [R1+0x6858], R16 ;  /* 0x0068581001007387 */ /* 0x0103e80000100a00 */
[----:B-1----:R-:W2:Y:S04]  /*435a0*/  LDL.LU.64 R16, [R1+0x1090] ;  /* 0x0010900001107983 */ /* 0x002ea80000300a00 */
[----:B------:R-:W4:Y:S04]  /*435b0*/  LDL.LU.64 R18, [R1+0x1098] ;  /* 0x0010980001127983 */ /* 0x000f280000300a00 */
[----:B----4-:R-:W-:Y:S04]  /*435c0*/  STL.64 [R1+0x6878], R18 ;  /* 0x0068781201007387 */ /* 0x010fe80000100a00 */
[----:B--2---:R1:W-:Y:S04]  /*435d0*/  STL.64 [R1+0x6870], R16 ;  /* 0x0068701001007387 */ /* 0x0043e80000100a00 */
[----:B-1----:R-:W2:Y:S04]  /*435e0*/  LDL.LU.64 R16, [R1+0x1080] ;  /* 0x0010800001107983 */ /* 0x002ea80000300a00 */
[----:B------:R-:W2:Y:S04]  /*435f0*/  LDL.LU.64 R18, [R1+0x1088] ;  /* 0x0010880001127983 */ /* 0x000ea80000300a00 */
[----:B------:R-:W4:Y:S04]  /*43600*/  LDL.LU.64 R4, [R1+0x210] ;  /* 0x0002100001047983 */ /* 0x000f280000300a00 */
        /* <DEDUP_REMOVED lines=8> */
[----:B------:R-:W4:Y:S01]  /*43690*/  LDL.LU.64 R6, [R1+0x618] ;  /* 0x0006180001067983 */ /* 0x000f220000300a00 */
[C---:B------:R-:W-:Y:S03]  /*436a0*/  HMMA.16816.F32.BF16 R8, R12.reuse, R8, R16 ;  /* 0x000000080c08723c */ /* 0x040fe60000041810 */
        /* <DEDUP_REMOVED lines=9> */
[----:B------:R-:W4:Y:S04]  /*43740*/  LDL.LU.64 R26, [R1+0x48] ;  /* 0x00004800011a7983 */ /* 0x000f280000300a00 */
[----:B0-----:R-:W-:Y:S04]  /*43750*/  STL.64 [R1+0x66a0], R22 ;  /* 0x0066a01601007387 */ /* 0x001fe80000100a00 */
[----:B------:R0:W-:Y:S04]  /*43760*/  STL.64 [R1+0x6698], R20 ;  /* 0x0066981401007387 */ /* 0x0001e80000100a00 */
[----:B0-----:R-:W2:Y:S04]  /*43770*/  LDL.LU R20, [R1+0x860] ;  /* 0x0008600001147983 */ /* 0x001ea80000300800 */
[----:B------:R-:W2:Y:S04]  /*43780*/  LDL.LU R21, [R1+0x864] ;  /* 0x0008640001157983 */ /* 0x000ea80000300800 */
[----:B------:R-:W2:Y:S04]  /*43790*/  LDL.LU R22, [R1+0x868] ;  /* 0x0008680001167983 */ /* 0x000ea80000300800 */
[----:B------:R-:W2:Y:S04]  /*437a0*/  LDL.LU R23, [R1+0x86c] ;  /* 0x00086c0001177983 */ /* 0x000ea80000300800 */
        /* <DEDUP_REMOVED lines=15> */
[----:B------:R1:W-:Y:S01]  /*438a0*/  STL [R1+0x10a8], R10 ;  /* 0x0010a80a01007387 */ /* 0x0003e20000100800 */
[----:B0-----:R-:W-:-:S03]  /*438b0*/  IMAD.MOV.U32 R9, RZ, RZ, R11 ;  /* 0x000000ffff097224 */ /* 0x001fc600078e000b */
[----:B-1----:R-:W3:Y:S04]  /*438c0*/  LDL.LU.64 R10, [R1+0x6840] ;  /* 0x00684000010a7983 */ /* 0x002ee80000300a00 */
[----:B------:R-:W-:Y:S01]  /*438d0*/  STL [R1+0x55f8], R9 ;  /* 0x0055f80901007387 */ /* 0x000fe20000100800 */
        /* <DEDUP_REMOVED lines=29> */
[----:B0-----:R-:W4:Y:S02]  /*43ab0*/  LDL.LU.64 R16, [R1+0x67c8] ;  /* 0x0067c80001107983 */ /* 0x001f240000300a00 */
[----:B----4-:R-:W-:Y:S02]  /*43ac0*/  HMMA.16816.F32.BF16 R12, R12, R16, R24 ;  /* 0x000000100c0c723c */ /* 0x010fe40000041818 */
[----:B------:R-:W2:Y:S04]  /*43ad0*/  LDL.LU.64 R26, [R1+0x67c0] ;  /* 0x0067c000011a7983 */ /* 0x000ea80000300a00 */
[----:B-1----:R-:W2:Y:S04]  /*43ae0*/  LDL.LU.64 R18, [R1+0x67b8] ;  /* 0x0067b80001127983 */ /* 0x002ea80000300a00 */
[----:B------:R-:W2:Y:S09]  /*43af0*/  LDL.LU.64 R16, [R1+0x67b0] ;  /* 0x0067b00001107983 */ /* 0x000eb20000300a00 */
[----:B------:R0:W-:Y:S04]  /*43b00*/  STL.64 [R1+0x1110], R12 ;  /* 0x0011100c01007387 */ /* 0x0001e80000100a00 */
[----:B------:R3:W-:Y:S04]  /*43b10*/  STL.64 [R1+0x1118], R14 ;  /* 0x0011180e01007387 */ /* 0x0007e80000100a00 */
[----:B0-----:R-:W4:Y:S04]  /*43b20*/  LDL.LU R12, [R1+0x870] ;  /* 0x00087000010c7983 */ /* 0x001f280000300800 */
[----:B------:R-:W4:Y:S01]  /*43b30*/  LDL.LU R13, [R1+0x874] ;  /* 0x00087400010d7983 */ /* 0x000f220000300800 */
[----:B---3--:R-:W-:-:S02]  /*43b40*/  IMAD.MOV.U32 R14, RZ, RZ, R10 ;  /* 0x000000ffff0e7224 */ /* 0x008fc400078e000a */
[----:B------:R-:W-:Y:S01]  /*43b50*/  IMAD.MOV.U32 R15, RZ, RZ, R11 ;  /* 0x000000ffff0f7224 */ /* 0x000fe200078e000b */
[----:B------:R-:W4:Y:S04]  /*43b60*/  LDL.LU R10, [R1+0x67ac] ;  /* 0x0067ac00010a7983 */ /* 0x000f280000300800 */
[----:B------:R-:W4:Y:S01]  /*43b70*/  LDL.LU R11, [R1+0x67a8] ;  /* 0x0067a800010b7983 */ /* 0x000f220000300800 */
[----:B--2---:R-:W-:Y:S03]  /*43b80*/  HMMA.16816.F32.BF16 R24, R16, R26, R4 ;  /* 0x0000001a1018723c */ /* 0x004fe60000041804 */
[----:B------:R-:W2:Y:S04]  /*43b90*/  LDL.LU.64 R6, [R1+0x67a0] ;  /* 0x0067a00001067983 */ /* 0x000ea80000300a00 */
[----:B------:R-:W2:-:S12]  /*43ba0*/  LDL.LU.64 R4, [R1+0x6798] ;  /* 0x0067980001047983 */ /* 0x000e980000300a00 */
[----:B------:R-:W-:Y:S04]  /*43bb0*/  STL.64 [R1+0x1100], R24 ;  /* 0x0011001801007387 */ /* 0x000fe80000100a00 */
[----:B------:R0:W-:Y:S04]  /*43bc0*/  STL.64 [R1+0x1108], R26 ;  /* 0x0011081a01007387 */ /* 0x0001e80000100a00 */
[----:B0-----:R-:W2:Y:S02]  /*43bd0*/  LDL.LU.64 R26, [R1+0x6790] ;  /* 0x00679000011a7983 */ /* 0x001ea40000300a00 */
[----:B--2---:R-:W-:Y:S02]  /*43be0*/  HMMA.16816.F32.BF16 R24, R16, R26, R4 ;  /* 0x0000001a1018723c */ /* 0x004fe40000041804 */
[----:B------:R-:W2:Y:S04]  /*43bf0*/  LDL.LU.64 R6, [R1+0x6788] ;  /* 0x0067880001067983 */ /* 0x000ea80000300a00 */
[----:B------:R-:W2:-:S13]  /*43c00*/  LDL.LU.64 R4, [R1+0x6780] ;  /* 0x0067800001047983 */ /* 0x000e9a0000300a00 */
        /* <DEDUP_REMOVED lines=8> */
[----:B0-----:R-:W2:Y:S01]  /*43c90*/  LDL.LU.64 R26, [R1+0x6760] ;  /* 0x00676000011a7983 */ /* 0x001ea20000300a00 */
[C---:B----4-:R-:W-:Y:S08]  /*43ca0*/  HMMA.16816.F32.BF16 R12, R16.reuse, R10, R12 ;  /* 0x0000000a100c723c */ /* 0x050ff0000004180c */
[----:B--2---:R-:W-:-:S15]  /*43cb0*/  HMMA.16816.F32.BF16 R4, R16, R26, R4 ;  /* 0x0000001a1004723c */ /* 0x004fde0000041804 */
[----:B------:R-:W-:-:S04]  /*43cc0*/  NOP ;  /* 0x0000000000007918 */ /* 0x000fc80000000000 */
[----:B------:R-:W-:Y:S04]  /*43cd0*/  STL.64 [R1+0x10d0], R4 ;  /* 0x0010d00401007387 */ /* 0x000fe80000100a00 */
[----:B------:R0:W-:Y:S04]  /*43ce0*/  STL.64 [R1+0x10d8], R6 ;  /* 0x0010d80601007387 */ /* 0x0001e80000100a00 */
[----:B0-----:R-:W2:Y:S04]  /*43cf0*/  LDL.LU.64 R6, [R1+0x6758] ;  /* 0x0067580001067983 */ /* 0x001ea80000300a00 */
[----:B------:R-:W-:Y:S04]  /*43d00*/  STL.64 [R1+0x6660], R26 ;  /* 0x0066601a01007387 */ /* 0x000fe80000100a00 */
[----:B------:R2:W-:Y:S04]  /*43d10*/  STL.64 [R1+0x66a8], R10 ;  /* 0x0066a80a01007387 */ /* 0x0005e80000100a00 */
[----:B------:R-:W-:Y:S04]  /*43d20*/  STL.64 [R1+0x10c0], R12 ;  /* 0x0010c00c01007387 */ /* 0x000fe80000100a00 */
[----:B------:R-:W-:Y:S04]  /*43d30*/  STL.64 [R1+0x10c8], R14 ;  /* 0x0010c80e01007387 */ /* 0x000fe80000100a00 */
[----:B------:R-:W0:Y:S01]  /*43d40*/  LDSM.16.MT88.4 R12, [R28+UR5+0x4100] ;  /* 0x004100051c0c783b */ /* 0x000e220008004200 */
[----:B--2---:R-:W-:Y:S03]  /*43d50*/  HMMA.16816.F32.BF16 R8, R16, R6, R20 ;  /* 0x000000061008723c */ /* 0x004fe60000041814 */
[----:B------:R-:W-:-:S15]  /*43d60*/  STL.64 [R1+0x66e8], R6 ;  /* 0x0066e80601007387 */ /* 0x000fde0000100a00 */
[----:B------:R-:W-:Y:S01]  /*43d70*/  NOP ;  /* 0x0000000000007918 */ /* 0x000fe20000000000 */
[----:B------:R-:W-:Y:S04]  /*43d80*/  STL.64 [R1+0x10b0], R8 ;  /* 0x0010b00801007387 */ /* 0x000fe80000100a00 */
[----:B------:R-:W-:Y:S04]  /*43d90*/  STL.64 [R1+0x10b8], R10 ;  /* 0x0010b80a01007387 */ /* 0x000fe80000100a00 */
[----:B------:R-:W-:Y:S04]  /*43da0*/  STL [R1+0x6688], R28 ;  /* 0x0066881c01007387 */ /* 0x000fe80000100800 */
[----:B0-----:R0:W-:Y:S04]  /*43db0*/  STL.64 [R1+0x6588], R14 ;  /* 0x0065880e01007387 */ /* 0x0011e80000100a00 */
[----:B------:R-:W-:Y:S04]  /*43dc0*/  STL.64 [R1+0x6580], R12 ;  /* 0x0065800c01007387 */ /* 0x000fe80000100a00 */
[----:B0-----:R-:W2:Y:S04]  /*43dd0*/  LDL R14, [R1+0xd8] ;  /* 0x0000d800010e7983 */ /* 0x001ea80000100800 */
[----:B------:R-:W2:Y:S01]  /*43de0*/  LDL R15, [R1+0xdc] ;  /* 0x0000dc00010f7983 */ /* 0x000ea20000100800 */
[----:B------:R-:W-:-:S02]  /*43df0*/  IMAD.MOV.U32 R8, RZ, RZ, R0 ;  /* 0x000000ffff087224 */ /* 0x000fc400078e0000 */
[----:B------:R-:W-:Y:S02]  /*43e00*/  IMAD.MOV.U32 R10, RZ, RZ, R3 ;  /* 0x000000ffff0a7224 */ /* 0x000fe400078e0003 */
[----:B------:R-:W-:Y:S02]  /*43e10*/  IMAD.MOV.U32 R11, RZ, RZ, R29 ;  /* 0x000000ffff0b7224 */ /* 0x000fe400078e001d */
[----:B------:R-:W-:Y:S01]  /*43e20*/  IMAD.MOV.U32 R9, RZ, RZ, R2 ;  /* 0x000000ffff097224 */ /* 0x000fe200078e0002 */
[----:B--2---:R-:W-:Y:S04]  /*43e30*/  STL.64 [R1+0x66b0], R14 ;  /* 0x0066b00e01007387 */ /* 0x004fe80000100a00 */
[----:B------:R-:W2:Y:S04]  /*43e40*/  LDL.LU R0, [R1+0x6754] ;  /* 0x0067540001007983 */ /* 0x000ea80000300800 */
[----:B------:R-:W3:Y:S04]  /*43e50*/  LDL.LU R2, [R1+0x6750] ;  /* 0x0067500001027983 */ /* 0x000ee80000300800 */
[----:B------:R-:W4:Y:S04]  /*43e60*/  LDL.LU R3, [R1+0x674c] ;  /* 0x00674c0001037983 */ /* 0x000f280000300800 */
[----:B------:R-:W2:Y:S04]  /*43e70*/  LDL.LU R29, [R1+0x6748] ;  /* 0x00674800011d7983 */ /* 0x000ea80000300800 */
[----:B------:R-:W-:Y:S04]  /*43e80*/  STL.64 [R1+0x66c0], R10 ;  /* 0x0066c00a01007387 */ /* 0x000fe80000100a00 */
[----:B------:R0:W-:Y:S04]  /*43e90*/  STL.64 [R1+0x66b8], R8 ;  /* 0x0066b80801007387 */ /* 0x0001e80000100a00 */
[----:B0-----:R-:W2:Y:S04]  /*43ea0*/  LDL.LU R8, [R1+0xff0] ;  /* 0x000ff00001087983 */ /* 0x001ea80000300800 */
[----:B------:R-:W2:Y:S04]  /*43eb0*/  LDL.LU R9, [R1+0xff4] ;  /* 0x000ff40001097983 */ /* 0x000ea80000300800 */
[----:B------:R-:W2:Y:S04]  /*43ec0*/  LDL.LU R10, [R1+0xff8] ;  /* 0x000ff800010a7983 */ /* 0x000ea80000300800 */
[----:B------:R-:W2:Y:S04]  /*43ed0*/  LDL.LU R11, [R1+0xffc] ;  /* 0x000ffc00010b7983 */ /* 0x000ea80000300800 */
[----:B--2---:R0:W-:Y:S04]  /*43ee0*/  STL.64 [R1+0x66d0], R10 ;  /* 0x0066d00a01007387 */ /* 0x0041e80000100a00 */
[----:B------:R-:W-:Y:S04]  /*43ef0*/  STL.64 [R1+0x66c8], R8 ;  /* 0x0066c80801007387 */ /* 0x000fe80000100a00 */
[----:B0-----:R-:W2:Y:S04]  /*43f00*/  LDL R10, [R1+0x108] ;  /* 0x00010800010a7983 */ /* 0x001ea80000100800 */
[----:B------:R-:W2:Y:S04]  /*43f10*/  LDL R11, [R1+0x10c] ;  /* 0x00010c00010b7983 */ /* 0x000ea80000100800 */
[----:B------:R-:W2:Y:S04]  /*43f20*/  LDL.LU R4, [R1+0x1010] ;  /* 0x0010100001047983 */ /* 0x000ea80000300800 */
[----:B------:R-:W2:Y:S04]  /*43f30*/  LDL.LU R5, [R1+0x1014] ;  /* 0x0010140001057983 */ /* 0x000ea80000300800 */
[----:B------:R-:W2:Y:S04]  /*43f40*/  LDL.LU R6, [R1+0x1018] ;  /* 0x0010180001067983 */ /* 0x000ea80000300800 */
[----:B------:R-:W2:Y:S04]  /*43f50*/  LDL.LU R7, [R1+0x101c] ;  /* 0x00101c0001077983 */ /* 0x000ea80000300800 */
[----:B--2---:R0:W-:Y:S04]  /*43f60*/  STL.64 [R1+0x66f8], R6 ;  /* 0x0066f80601007387 */ /* 0x0041e80000100a00 */
[----:B------:R-:W-:Y:S04]  /*43f70*/  STL.64 [R1+0x66f0], R4 ;  /* 0x0066f00401007387 */ /* 0x000fe80000100a00 */
[----:B0-----:R-:W2:Y:S04]  /*43f80*/  LDL R6, [R1+0x128] ;  /* 0x0001280001067983 */ /* 0x001ea80000100800 */
[----:B------:R-:W2:Y:S04]  /*43f90*/  LDL R7, [R1+0x12c] ;  /* 0x00012c0001077983 */ /* 0x000ea80000100800 */
[----:B------:R-:W3:Y:S04]  /*43fa0*/  LDL.LU R20, [R1+0x1060] ;  /* 0x0010600001147983 */ /* 0x000ee80000300800 */
[----:B------:R-:W3:Y:S04]  /*43fb0*/  LDL.LU R21, [R1+0x1064] ;  /* 0x0010640001157983 */ /* 0x000ee80000300800 */
[----:B------:R-:W3:Y:S04]  /*43fc0*/  LDL.LU R22, [R1+0x1068] ;  /* 0x0010680001167983 */ /* 0x000ee80000300800 */
[----:B------:R-:W3:Y:S04]  /*43fd0*/  LDL.LU R23, [R1+0x106c] ;  /* 0x00106c0001177983 */ /* 0x000ee80000300800 */
[----:B--2---:R0:W-:Y:S04]  /*43fe0*/  STL.64 [R1+0x6708], R6 ;  /* 0x0067080601007387 */ /* 0x0041e80000100a00 */
[----:B0-----:R-:W2:Y:S04]  /*43ff0*/  LDL.64 R6, [R1+0x138] ;  /* 0x0001380001067983 */ /* 0x001ea80000100a00 */
[----:B--2---:R0:W-:Y:S04]  /*44000*/  STL.64 [R1+0x6710], R6 ;  /* 0x0067100601007387 */ /* 0x0041e80000100a00 */
[----:B0-----:R-:W2:Y:S04]  /*44010*/  LDL.64 R6, [R1+0x148] ;  /* 0x0001480001067983 */ /* 0x001ea80000100a00 */
[----:B--2---:R-:W-:Y:S04]  /*44020*/  STL.64 [R1+0x6728], R6 ;  /* 0x0067280601007387 */ /* 0x004fe80000100a00 */
[----:B------:R0:W-:Y:S04]  /*44030*/  STL.64 [R1+0x66e0], R10 ;  /* 0x0066e00a01007387 */ /* 0x0001e80000100a00 */
[----:B0-----:R-:W2:Y:S04]  /*44040*/  LDL.64 R10, [R1+0x118] ;  /* 0x00011800010a7983 */ /* 0x001ea80000100a00 */
[----:B--2---:R0:W-:Y:S04]  /*44050*/  STL.64 [R1+0x6700], R10 ;  /* 0x0067000a01007387 */ /* 0x0041e80000100a00 */
[----:B------:R-:W2:Y:S04]  /*44060*/  LDL.LU R8, [R1+0x1020] ;  /* 0x0010200001087983 */ /* 0x000ea80000300800 */
[----:B------:R-:W2:Y:S04]  /*44070*/  LDL.LU R9, [R1+0x1024] ;  /* 0x0010240001097983 */ /* 0x000ea80000300800 */
[----:B0-----:R-:W2:Y:S04]  /*44080*/  LDL.LU R10, [R1+0x1028] ;  /* 0x00102800010a7983 */ /* 0x001ea80000300800 */
[----:B------:R-:W2:Y:S04]  /*44090*/  LDL.LU R11, [R1+0x102c] ;  /* 0x00102c00010b7983 */ /* 0x000ea80000300800 */
[----:B------:R-:W2:Y:S04]  /*440a0*/  LDL R6, [R1+0x158] ;  /* 0x0001580001067983 */ /* 0x000ea80000100800 */
[----:B------:R-:W2:Y:S04]  /*440b0*/  LDL R7, [R1+0x15c] ;  /* 0x00015c0001077983 */ /* 0x000ea80000100800 */
[----:B--2---:R0:W-:Y:S04]  /*440c0*/  STL.64 [R1+0x6740], R6 ;  /* 0x0067400601007387 */ /* 0x0041e80000100a00 */
[----:B0-----:R-:W3:Y:S04]  /*440d0*/  LDL.64 R6, [R1+0x38] ;  /* 0x0000380001067983 */ /* 0x001ee80000100a00 */
[----:B------:R-:W-:Y:S04]  /*440e0*/  STL.64 [R1+0x6720], R10 ;  /* 0x0067200a01007387 */ /* 0x000fe80000100a00 */
[----:B------:R0:W-:Y:S04]  /*440f0*/  STL.64 [R1+0x6718], R8 ;  /* 0x0067180801007387 */ /* 0x0001e80000100a00 */
[----:B0-----:R-:W2:Y:S04]  /*44100*/  LDL.LU R8, [R1+0x1040] ;  /* 0x0010400001087983 */ /* 0x001ea80000300800 */
[----:B------:R-:W2:Y:S04]  /*44110*/  LDL.LU R9, [R1+0x1044] ;  /* 0x0010440001097983 */ /* 0x000ea80000300800 */
[----:B------:R-:W2:Y:S04]  /*44120*/  LDL.LU R10, [R1+0x1048] ;  /* 0x00104800010a7983 */ /* 0x000ea80000300800 */
[----:B------:R-:W2:Y:S04]  /*44130*/  LDL.LU R11, [R1+0x104c] ;  /* 0x00104c00010b7983 */ /* 0x000ea80000300800 */
[----:B--2---:R-:W-:Y:S04]  /*44140*/  STL.64 [R1+0x6738], R10 ;  /* 0x0067380a01007387 */ /* 0x004fe80000100a00 */
[----:B------:R0:W-:Y:S04]  /*44150*/  STL.64 [R1+0x6730], R8 ;  /* 0x0067300801007387 */ /* 0x0001e80000100a00 */
[----:B0-----:R-:W2:Y:S04]  /*44160*/  LDL.LU R8, [R1+0x1050] ;  /* 0x0010500001087983 */ /* 0x001ea80000300800 */
[----:B------:R-:W2:Y:S04]  /*44170*/  LDL.LU R9, [R1+0x1054] ;  /* 0x0010540001097983 */ /* 0x000ea80000300800 */
[----:B------:R-:W2:Y:S04]  /*44180*/  LDL.LU R10, [R1+0x1058] ;  /* 0x00105800010a7983 */ /* 0x000ea80000300800 */
[----:B------:R-:W2:Y:S04]  /*44190*/  LDL.LU R11, [R1+0x105c] ;  /* 0x00105c00010b7983 */ /* 0x000ea80000300800 */
[----:B------:R-:W2:Y:S01]  /*441a0*/  LDL.64 R14, [R1+0xf8] ;  /* 0x0000f800010e7983 */ /* 0x000ea20000100a00 */
[----:B---3--:R-:W-:Y:S01]  /*441b0*/  HMMA.16816.F32.BF16 R20, R16, R6, R20 ;  /* 0x000000061014723c */ /* 0x008fe20000041814 */
[----:B------:R-:W-:-:S02]  /*441c0*/  IMAD.MOV.U32 R25, RZ, RZ, R6 ;  /* 0x000000ffff197224 */ /* 0x000fc400078e0006 */
[----:B------:R-:W-:Y:S01]  /*441d0*/  IMAD.MOV.U32 R24, RZ, RZ, R7 ;  /* 0x000000ffff187224 */ /* 0x000fe200078e0007 */
[----:B--2---:R0:W-:Y:S04]  /*441e0*/  STL.64 [R1+0x66d8], R14 ;  /* 0x0066d80e01007387 */ /* 0x0041e80000100a00 */
[----:B------:R-:W2:Y:S01]  /*441f0*/  LDL.LU.64 R6, [R1+0x6740] ;  /* 0x0067400001067983 */ /* 0x000ea20000300a00 */
[----:B------:R-:W-:Y:S02]  /*44200*/  IMAD.MOV.U32 R12, RZ, RZ, R29 ;  /* 0x000000ffff0c7224 */ /* 0x000fe400078e001d */
[----:B----4-:R-:W-:-:S08]  /*44210*/  IMAD.MOV.U32 R13, RZ, RZ, R3 ;  /* 0x000000ffff0d7224 */ /* 0x010fd000078e0003 */
[----:B------:R-:W-:Y:S02]  /*44220*/  IMAD.MOV.U32 R29, RZ, RZ, R20 ;  /* 0x000000ffff1d7224 */ /* 0x000fe400078e0014 */
[----:B------:R-:W-:Y:S01]  /*44230*/  IMAD.MOV.U32 R3, RZ, RZ, R21 ;  /* 0x000000ffff037224 */ /* 0x000fe200078e0015 */
[----:B------:R-:W3:Y:S04]  /*44240*/  LDL.LU R20, [R1+0x850] ;  /* 0x0008500001147983 */ /* 0x000ee80000300800 */
[----:B------:R-:W3:Y:S01]  /*44250*/  LDL.LU R21, [R1+0x854] ;  /* 0x0008540001157983 */ /* 0x000ee20000300800 */
[----:B0-----:R-:W-:Y:S02]  /*44260*/  IMAD.MOV.U32 R14, RZ, RZ, R2 ;  /* 0x000000ffff0e7224 */ /* 0x001fe400078e0002 */
[----:B------:R-:W-:-:S02]  /*44270*/  IMAD.MOV.U32 R15, RZ, RZ, R0 ;  /* 0x000000ffff0f7224 */ /* 0x000fc400078e0000 */
[----:B------:R-:W-:Y:S02]  /*44280*/  IMAD.MOV.U32 R2, RZ, RZ, R22 ;  /* 0x000000ffff027224 */ /* 0x000fe400078e0016 */
[----:B------:R-:W-:Y:S01]  /*44290*/  IMAD.MOV.U32 R0, RZ, RZ, R23 ;  /* 0x000000ffff007224 */ /* 0x000fe200078e0017 */
[----:B------:R-:W3:Y:S04]  /*442a0*/  LDL.LU R22, [R1+0x858] ;  /* 0x0008580001167983 */ /* 0x000ee80000300800 */
[----:B------:R-:W3:Y:S04]  /*442b0*/  LDL.LU R23, [R1+0x85c] ;  /* 0x00085c0001177983 */ /* 0x000ee80000300800 */
[----:B------:R0:W-:Y:S04]  /*442c0*/  STL [R1+0x6690], R24 ;  /* 0x0066901801007387 */ /* 0x0001e80000100800 */
[----:B------:R1:W-:Y:S04]  /*442d0*/  STL [R1+0x668c], R25 ;  /* 0x00668c1901007387 */ /* 0x0003e80000100800 */
[----:B0-----:R-:W4:Y:S04]  /*442e0*/  LDL.LU R24, [R1+0x1030] ;  /* 0x0010300001187983 */ /* 0x001f280000300800 */
[----:B-1----:R-:W4:Y:S04]  /*442f0*/  LDL.LU R25, [R1+0x1034] ;  /* 0x0010340001197983 */ /* 0x002f280000300800 */
[----:B------:R-:W4:Y:S04]  /*44300*/  LDL.LU R26, [R1+0x1038] ;  /* 0x00103800011a7983 */ /* 0x000f280000300800 */
[----:B------:R-:W4:Y:S04]  /*44310*/  LDL.LU R27, [R1+0x103c] ;  /* 0x00103c00011b7983 */ /* 0x000f280000300800 */
[----:B------:R-:W-:Y:S04]  /*44320*/  STL [R1+0x55c4], R0 ;  /* 0x0055c40001007387 */ /* 0x000fe80000100800 */
[----:B------:R-:W-:Y:S04]  /*44330*/  STL [R1+0x55c0], R2 ;  /* 0x0055c00201007387 */ /* 0x000fe80000100800 */
[----:B------:R-:W-:Y:S04]  /*44340*/  STL [R1+0x55bc], R3 ;  /* 0x0055bc0301007387 */ /* 0x000fe80000100800 */
[----:B------:R-:W-:Y:S01]  /*44350*/  STL [R1+0x55b8], R29 ;  /* 0x0055b81d01007387 */ /* 0x000fe20000100800 */
[----:B--2---:R-:W-:Y:S03]  /*44360*/  HMMA.16816.F32.BF16 R4, R16, R6, R8 ;  /* 0x000000061004723c */ /* 0x004fe60000041808 */
[----:B------:R-:W2:Y:S04]  /*44370*/  LDL.LU.64 R10, [R1+0x6738] ;  /* 0x00673800010a7983 */ /* 0x000ea80000300a00 */
[----:B------:R-:W2:-:S12]  /*44380*/  LDL.LU.64 R8, [R1+0x6730] ;  /* 0x0067300001087983 */ /* 0x000e980000300a00 */
[----:B------:R-:W-:Y:S04]  /*44390*/  STL.64 [R1+0x15b0], R4 ;  /* 0x0015b00401007387 */ /* 0x000fe80000100a00 */
[----:B------:R0:W-:Y:S04]  /*443a0*/  STL.64 [R1+0x15b8], R6 ;  /* 0x0015b80601007387 */ /* 0x0001e80000100a00 */
        /* <DEDUP_REMOVED lines=9> */
[----:B------:R-:W4:Y:S02]  /*44440*/  LDL.LU.64 R6, [R1+0x6710] ;  /* 0x0067100001067983 */ /* 0x000f240000300a00 */
[----:B----4-:R-:W-:-:S15]  /*44450*/  HMMA.16816.F32.BF16 R24, R16, R6, R24 ;  /* 0x000000061018723c */ /* 0x010fde0000041818 */
[----:B------:R-:W-:-:S04]  /*44460*/  NOP ;  /* 0x0000000000007918 */ /* 0x000fc80000000000 */
[----:B------:R0:W-:Y:S04]  /*44470*/  STL.64 [R1+0x1590], R24 ;  /* 0x0015901801007387 */ /* 0x0001e80000100a00 */
[----:B------:R-:W-:Y:S01]  /*44480*/  STL.64 [R1+0x1598], R26 ;  /* 0x0015981a01007387 */ /* 0x000fe20000100a00 */
[----:B0-----:R-:W-:Y:S02]  /*44490*/  IMAD.MOV.U32 R24, RZ, RZ, R6 ;  /* 0x000000ffff187224 */ /* 0x001fe400078e0006 */
        /* <DEDUP_REMOVED lines=8> */
[----:B------:R-:W4:Y:S01]  /*44520*/  LDL.LU.64 R4, [R1+0x66f0] ;  /* 0x0066f00001047983 */ /* 0x000f220000300a00 */
[----:B--2---:R-:W-:Y:S01]  /*44530*/  IMAD.MOV.U32 R3, RZ, RZ, R11 ;  /* 0x000000ffff037224 */ /* 0x004fe200078e000b */
[----:B----4-:R-:W-:-:S15]  /*44540*/  HMMA.16816.F32.BF16 R4, R16, R10, R4 ;  /* 0x0000000a1004723c */ /* 0x010fde0000041804 */
[----:B------:R-:W-:-:S04]  /*44550*/  NOP ;  /* 0x0000000000007918 */ /* 0x000fc80000000000 */
[----:B------:R0:W-:Y:S04]  /*44560*/  STL.64 [R1+0x1570], R4 ;  /* 0x0015700401007387 */ /* 0x0001e80000100a00 */
[----:B------:R1:W-:Y:S01]  /*44570*/  STL.64 [R1+0x1578], R6 ;  /* 0x0015780601007387 */ /* 0x0003e20000100a00 */
[----:B0-----:R-:W-:-:S03]  /*44580*/  IMAD.MOV.U32 R4, RZ, RZ, R10 ;  /* 0x000000ffff047224 */ /* 0x001fc600078e000a */
[----:B-1----:R-:W2:Y:S04]  /*44590*/  LDL.LU.64 R6, [R1+0x66e8] ;  /* 0x0066e80001067983 */ /* 0x002ea80000300a00 */
[----:B------:R-:W4:Y:S02]  /*445a0*/  LDL.LU.64 R10, [R1+0x66e0] ;  /* 0x0066e000010a7983 */ /* 0x000f240000300a00 */
[C---:B----4-:R-:W-:Y:S02]  /*445b0*/  HMMA.16816.F32.BF16 R8, R16.reuse, R10, R12 ;  /* 0x0000000a1008723c */ /* 0x050fe4000004180c */
[----:B--2---:R0:W-:Y:S04]  /*445c0*/  STL.64 [R1+0x6680], R6 ;  /* 0x0066800601007387 */ /* 0x0041e80000100a00 */
[----:B------:R-:W-:Y:S04]  /*445d0*/  STL [R1+0x6678], R4 ;  /* 0x0066780401007387 */ /* 0x000fe80000100800 */
[----:B0-----:R-:W2:Y:S04]  /*445e0*/  LDL.64 R6, [R1+0xe8] ;  /* 0x0000e80001067983 */ /* 0x001ea80000100a00 */
[----:B------:R-:W4:Y:S05]  /*445f0*/  LDL.LU.64 R14, [R1+0x66d8] ;  /* 0x0066d800010e7983 */ /* 0x000f2a0000300a00 */
        /* <DEDUP_REMOVED lines=13> */
[----:B--2---:R-:W-:-:S15]  /*446d0*/  HMMA.16816.F32.BF16 R8, R16, R6, R8 ;  /* 0x000000061008723c */ /* 0x004fde0000041808 */
[----:B------:R-:W-:-:S04]  /*446e0*/  NOP ;  /* 0x0000000000007918 */ /* 0x000fc80000000000 */
[----:B------:R-:W-:Y:S04]  /*446f0*/  STL.64 [R1+0x1040], R8 ;  /* 0x0010400801007387 */ /* 0x000fe80000100a00 */
[----:B------:R0:W-:Y:S04]  /*44700*/  STL.64 [R1+0x1048], R10 ;  /* 0x0010480a01007387 */ /* 0x0001e80000100a00 */
[----:B0-----:R-:W2:Y:S01]  /*44710*/  LDL.LU.64 R10, [R1+0x66a8] ;  /* 0x0066a800010a7983 */ /* 0x001ea20000300a00 */
[----:B---3--:R-:W-:Y:S01]  /*44720*/  HMMA.16816.F32.BF16 R16, R16, R14, R20 ;  /* 0x0000000e1010723c */ /* 0x008fe20000041814 */
[----:B------:R-:W-:-:S02]  /*44730*/  IMAD.MOV.U32 R9, RZ, RZ, R6 ;  /* 0x000000ffff097224 */ /* 0x000fc400078e0006 */
[----:B------:R-:W-:Y:S01]  /*44740*/  IMAD.MOV.U32 R8, RZ, RZ, R7 ;  /* 0x000000ffff087224 */ /* 0x000fe200078e0007 */
[----:B------:R-:W3:Y:S04]  /*44750*/  LDL.LU R4, [R1+0x7c0] ;  /* 0x0007c00001047983 */ /* 0x000ee80000300800 */
[----:B------:R-:W3:Y:S04]  /*44760*/  LDL.LU R5, [R1+0x7c4] ;  /* 0x0007c40001057983 */ /* 0x000ee80000300800 */
[----:B------:R-:W3:Y:S04]  /*44770*/  LDL.LU R6, [R1+0x7c8] ;  /* 0x0007c80001067983 */ /* 0x000ee80000300800 */
[----:B------:R-:W3:Y:S04]  /*44780*/  LDL.LU R7, [R1+0x7cc] ;  /* 0x0007cc0001077983 */ /* 0x000ee80000300800 */
[----:B--2---:R0:W-:Y:S04]  /*44790*/  STL.64 [R1+0x6658], R10 ;  /* 0x0066580a01007387 */ /* 0x0041e80000100a00 */
[----:B------:R-:W-:Y:S04]  /*447a0*/  STL.64 [R1+0x6650], R8 ;  /* 0x0066500801007387 */ /* 0x000fe80000100a00 */
[----:B0-----:R-:W2:Y:S04]  /*447b0*/  LDL.64 R10, [R1+0x28] ;  /* 0x00002800010a7983 */ /* 0x001ea80000100a00 */
[----:B------:R-:W2:Y:S04]  /*447c0*/  LDL.LU.64 R22, [R1+0x66a0] ;  /* 0x0066a00001167983 */ /* 0x000ea80000300a00 */
[----:B------:R-:W2:Y:S04]  /*447d0*/  LDL.LU.64 R20, [R1+0x6698] ;  /* 0x0066980001147983 */ /* 0x000ea80000300a00 */
[----:B------:R-:W-:Y:S04]  /*447e0*/  STL.64 [R1+0x8b0], R16 ;  /* 0x0008b01001007387 */ /* 0x000fe80000100a00 */
[----:B------:R0:W-:Y:S04]  /*447f0*/  STL.64 [R1+0x8b8], R18 ;  /* 0x0008b81201007387 */ /* 0x0001e80000100a00 */
[----:B0-----:R-:W3:Y:S04]  /*44800*/  LDL.64 R18, [R1+0x18] ;  /* 0x0000180001127983 */ /* 0x001ee80000100a00 */
[----:B------:R0:W-:Y:S04]  /*44810*/  STL.64 [R1+0x6598], R14 ;  /* 0x0065980e01007387 */ /* 0x0001e80000100a00 */
[----:B------:R-:W2:Y:S04]  /*44820*/  LDL.LU R12, [R1+0x7d0] ;  /* 0x0007d000010c7983 */ /* 0x000ea80000300800 */
[----:B------:R-:W2:Y:S04]  /*44830*/  LDL.LU R13, [R1+0x7d4] ;  /* 0x0007d400010d7983 */ /* 0x000ea80000300800 */
[----:B0-----:R-:W2:Y:S04]  /*44840*/  LDL.LU R14, [R1+0x7d8] ;  /* 0x0007d800010e7983 */ /* 0x001ea80000300800 */
[----:B------:R-:W2:Y:S02]  /*44850*/  LDL.LU R15, [R1+0x7dc] ;  /* 0x0007dc00010f7983 */ /* 0x000ea40000300800 */
[----:B--2---:R-:W-:-:S15]  /*44860*/  HMMA.16816.F32.BF16 R12, R20, R10, R12 ;  /* 0x0000000a140c723c */ /* 0x004fde000004180c */
[----:B------:R-:W-:-:S04]  /*44870*/  NOP ;  /* 0x0000000000007918 */ /* 0x000fc80000000000 */
[----:B------:R0:W-:Y:S04]  /*44880*/  STL.64 [R1+0x8a0], R12 ;  /* 0x0008a00c01007387 */ /* 0x0001e80000100a00 */
[----:B------:R-:W-:Y:S04]  /*44890*/  STL.64 [R1+0x8a8], R14 ;  /* 0x0008a80e01007387 */ /* 0x000fe80000100a00 */
[----:B------:R-:W2:Y:S04]  /*448a0*/  LDL R26, [R1+0x8] ;  /* 0x00000800011a7983 */ /* 0x000ea80000100800 */
[----:B------:R-:W2:Y:S04]  /*448b0*/  LDL R27, [R1+0xc] ;  /* 0x00000c00011b7983 */ /* 0x000ea80000100800 */
[----:B------:R-:W4:Y:S04]  /*448c0*/  LDL.LU R8, [R1+0x7a0] ;  /* 0x0007a00001087983 */ /* 0x000f280000300800 */
[----:B------:R-:W4:Y:S01]  /*448d0*/  LDL.LU R9, [R1+0x7a4] ;  /* 0x0007a40001097983 */ /* 0x000f220000300800 */
[----:B0-----:R-:W-:-:S02]  /*448e0*/  IMAD.MOV.U32 R13, RZ, RZ, R10 ;  /* 0x000000ffff0d7224 */ /* 0x001fc400078e000a */
[----:B------:R-:W-:Y:S01]  /*448f0*/  IMAD.MOV.U32 R12, RZ, RZ, R11 ;  /* 0x000000ffff0c7224 */ /* 0x000fe200078e000b */
[----:B------:R-:W2:Y:S04]  /*44900*/  LDL.LU R10, [R1+0x7a8] ;  /* 0x0007a800010a7983 */ /* 0x000ea80000300800 */
[----:B------:R-:W2:Y:S04]  /*44910*/  LDL.LU R11, [R1+0x7ac] ;  /* 0x0007ac00010b7983 */ /* 0x000ea80000300800 */
[----:B--2---:R-:W-:Y:S04]  /*44920*/  STL.64 [R1+0x6670], R10 ;  /* 0x0066700a01007387 */ /* 0x004fe80000100a00 */
[----:B----4-:R0:W-:Y:S04]  /*44930*/  STL.64 [R1+0x6668], R8 ;  /* 0x0066680801007387 */ /* 0x0101e80000100a00 */
[----:B0-----:R-:W2:Y:S04]  /*44940*/  LDL.LU R8, [R1+0x7b0] ;  /* 0x0007b00001087983 */ /* 0x001ea80000300800 */
[----:B------:R-:W2:Y:S04]  /*44950*/  LDL.LU R9, [R1+0x7b4] ;  /* 0x0007b40001097983 */ /* 0x000ea80000300800 */
[----:B------:R-:W2:Y:S04]  /*44960*/  LDL.LU R10, [R1+0x7b8] ;  /* 0x0007b800010a7983 */ /* 0x000ea80000300800 */
[----:B------:R-:W2:Y:S04]  /*44970*/  LDL.LU R11, [R1+0x7bc] ;  /* 0x0007bc00010b7983 */ /* 0x000ea80000300800 */
[----:B------:R0:W-:Y:S04]  /*44980*/  STL.64 [R1+0x65e8], R12 ;  /* 0x0065e80c01007387 */ /* 0x0001e80000100a00 */
[----:B0-----:R-:W4:Y:S04]  /*44990*/  LDL.LU R12, [R1+0xf00] ;  /* 0x000f0000010c7983 */ /* 0x001f280000300800 */
[----:B------:R-:W4:Y:S04]  /*449a0*/  LDL.LU R13, [R1+0xf04] ;  /* 0x000f0400010d7983 */ /* 0x000f280000300800 */
[----:B------:R-:W2:Y:S04]  /*449b0*/  LDL.LU R14, [R1+0xf08] ;  /* 0x000f0800010e7983 */ /* 0x000ea80000300800 */
[----:B------:R-:W2:Y:S01]  /*449c0*/  LDL.LU R15, [R1+0xf0c] ;  /* 0x000f0c00010f7983 */ /* 0x000ea20000300800 */
[----:B---3--:R-:W-:Y:S03]  /*449d0*/  HMMA.16816.F32.BF16 R4, R20, R18, R4 ;  /* 0x000000121404723c */ /* 0x008fe60000041804 */
[----:B--2---:R0:W-:Y:S04]  /*449e0*/  STL.64 [R1+0x65f8], R14 ;  /* 0x0065f80e01007387 */ /* 0x0041e80000100a00 */
[----:B----4-:R1:W-:Y:S01]  /*449f0*/  STL.64 [R1+0x65f0], R12 ;  /* 0x0065f00c01007387 */ /* 0x0103e20000100a00 */
[----:B0-----:R-:W-:-:S02]  /*44a00*/  IMAD.MOV.U32 R14, RZ, RZ, R24 ;  /* 0x000000ffff0e7224 */ /* 0x001fc400078e0018 */
[----:B------:R-:W-:Y:S01]  /*44a10*/  IMAD.MOV.U32 R15, RZ, RZ, R25 ;  /* 0x000000ffff0f7224 */ /* 0x000fe200078e0019 */
[----:B------:R-:W2:Y:S04]  /*44a20*/  LDL.LU R24, [R1+0x6690] ;  /* 0x0066900001187983 */ /* 0x000ea80000300800 */
[----:B------:R-:W3:Y:S04]  /*44a30*/  LDL.LU R25, [R1+0x668c] ;  /* 0x00668c0001197983 */ /* 0x000ee80000300800 */
[----:B------:R0:W-:Y:S01]  /*44a40*/  STL.64 [R1+0x6608], R14 ;  /* 0x0066080e01007387 */ /* 0x0001e20000100a00 */
[----:B-1----:R-:W-:-:S02]  /*44a50*/  IMAD.MOV.U32 R12, RZ, RZ, R18 ;  /* 0x000000ffff0c7224 */ /* 0x002fc400078e0012 */
[----:B0-----:R-:W-:Y:S02]  /*44a60*/  IMAD.MOV.U32 R14, RZ, RZ, R28 ;  /* 0x000000ffff0e7224 */ /* 0x001fe400078e001c */
[----:B------:R-:W4:Y:S04]  /*44a70*/  LDL.LU R28, [R1+0x6688] ;  /* 0x00668800011c7983 */ /* 0x000f280000300800 */
[----:B------:R-:W-:Y:S04]  /*44a80*/  STL.64 [R1+0x890], R4 ;  /* 0x0008900401007387 */ /* 0x000fe80000100a00 */
[----:B------:R0:W-:Y:S01]  /*44a90*/  STL.64 [R1+0x898], R6 ;  /* 0x0008980601007387 */ /* 0x0001e20000100a00 */
[----:B------:R-:W-:-:S03]  /*44aa0*/  IMAD.MOV.U32 R15, RZ, RZ, R29 ;  /* 0x000000ffff0f7224 */ /* 0x000fc600078e001d */
[----:B0-----:R-:W2:Y:S04]  /*44ab0*/  LDL.LU.64 R6, [R1+0x6680] ;  /* 0x0066800001067983 */ /* 0x001ea80000300a00 */
[----:B------:R-:W2:Y:S04]  /*44ac0*/  LDL.LU R4, [R1+0x6678] ;  /* 0x0066780001047983 */ /* 0x000ea80000300800 */
[----:B------:R-:W2:Y:S04]  /*44ad0*/  LDL.LU R16, [R1+0x780] ;  /* 0x0007800001107983 */ /* 0x000ea80000300800 */
[----:B------:R-:W2:Y:S01]  /*44ae0*/  LDL.LU R17, [R1+0x784] ;  /* 0x0007840001117983 */ /* 0x000ea20000300800 */
[----:B------:R-:W-:-:S03]  /*44af0*/  IMAD.MOV.U32 R5, RZ, RZ, R19 ;  /* 0x000000ffff057224 */ /* 0x000fc600078e0013 */
[----:B------:R-:W2:Y:S04]  /*44b00*/  LDL.LU R18, [R1+0x788] ;  /* 0x0007880001127983 */ /* 0x000ea80000300800 */
[----:B------:R-:W2:Y:S04]  /*44b10*/  LDL.LU R19, [R1+0x78c] ;  /* 0x00078c0001137983 */ /* 0x000ea80000300800 */
[----:B------:R-:W-:Y:S04]  /*44b20*/  STL.64 [R1+0x6628], R14 ;  /* 0x0066280e01007387 */ /* 0x000fe80000100a00 */
[----:B------:R0:W-:Y:S04]  /*44b30*/  STL [R1+0x6620], R12 ;  /* 0x0066200c01007387 */ /* 0x0001e80000100800 */
[----:B0-----:R-:W2:Y:S04]  /*44b40*/  LDL.LU R12, [R1+0xf30] ;  /* 0x000f3000010c7983 */ /* 0x001ea80000300800 */
[----:B------:R-:W2:Y:S04]  /*44b50*/  LDL.LU R13, [R1+0xf34] ;  /* 0x000f3400010d7983 */ /* 0x000ea80000300800 */
[----:B------:R-:W2:Y:S04]  /*44b60*/  LDL.LU R14, [R1+0xf38] ;  /* 0x000f3800010e7983 */ /* 0x000ea80000300800 */
[----:B------:R-:W2:Y:S04]  /*44b70*/  LDL.LU R15, [R1+0xf3c] ;  /* 0x000f3c00010f7983 */ /* 0x000ea80000300800 */
[----:B--2---:R3:W-:Y:S02]  /*44b80*/  STL.64 [R1+0x6638], R14 ;  /* 0x0066380e01007387 */ /* 0x0047e40000100a00 */
[----:B---3--:R-:W-:-:S02]  /*44b90*/  IMAD.MOV.U32 R14, RZ, RZ, R25 ;  /* 0x000000ffff0e7224 */ /* 0x008fc400078e0019 */
[----:B------:R-:W-:Y:S02]  /*44ba0*/  IMAD.MOV.U32 R15, RZ, RZ, R24 ;  /* 0x000000ffff0f7224 */ /* 0x000fe400078e0018 */
[C---:B------:R-:W-:Y:S01]  /*44bb0*/  HMMA.16816.F32.BF16 R24, R20.reuse, R26, R8 ;  /* 0x0000001a1418723c */ /* 0x040fe20000041808 */
[----:B------:R-:W-:Y:S04]  /*44bc0*/  STL.64 [R1+0x6630], R12 ;  /* 0x0066300c01007387 */ /* 0x000fe80000100a00 */
[----:B------:R-:W2:Y:S04]  /*44bd0*/  LDL.LU.64 R10, [R1+0x6670] ;  /* 0x00667000010a7983 */ /* 0x000ea80000300a00 */
[----:B------:R-:W2:Y:S10]  /*44be0*/  LDL.LU.64 R8, [R1+0x6668] ;  /* 0x0066680001087983 */ /* 0x000eb40000300a00 */
[----:B------:R-:W-:Y:S04]  /*44bf0*/  STL.64 [R1+0x880], R24 ;  /* 0x0008801801007387 */ /* 0x000fe80000100a00 */
[----:B------:R0:W-:Y:S04]  /*44c00*/  STL.64 [R1+0x888], R26 ;  /* 0x0008881a01007387 */ /* 0x0001e80000100a00 */
[----:B0-----:R-:W2:Y:S02]  /*44c10*/  LDL.LU.64 R26, [R1+0x6660] ;  /* 0x00666000011a7983 */ /* 0x001ea40000300a00 */
[----:B--2---:R-:W-:-:S15]  /*44c20*/  HMMA.16816.F32.BF16 R8, R20, R26, R8 ;  /* 0x0000001a1408723c */ /* 0x004fde0000041808 */
[----:B------:R-:W-:-:S04]  /*44c30*/  NOP ;  /* 0x0000000000007918 */ /* 0x000fc80000000000 */
[----:B------:R-:W-:Y:S04]  /*44c40*/  STL.64 [R1+0x870], R8 ;  /* 0x0008700801007387 */ /* 0x000fe80000100a00 */
[----:B------:R0:W-:Y:S04]  /*44c50*/  STL.64 [R1+0x878], R10 ;  /* 0x0008780a01007387 */ /* 0x0001e80000100a00 */
[----:B0-----:R-:W2:Y:S04]  /*44c60*/  LDL.LU.64 R10, [R1+0x6658] ;  /* 0x00665800010a7983 */ /* 0x001ea80000300a00 */
[----:B------:R-:W3:Y:S04]  /*44c70*/  LDL.LU.64 R8, [R1+0x6650] ;  /* 0x0066500001087983 */ /* 0x000ee80000300a00 */
[----:B------:R0:W-:Y:S04]  /*44c80*/  STL.64 [R1+0x6538], R26 ;  /* 0x0065381a01007387 */ /* 0x0001e80000100a00 */
[----:B------:R-:W2:Y:S04]  /*44c90*/  LDL.LU R24, [R1+0x790] ;  /* 0x0007900001187983 */ /* 0x000ea80000300800 */
[----:B------:R-:W2:Y:S04]  /*44ca0*/  LDL.LU R25, [R1+0x794] ;  /* 0x0007940001197983 */ /* 0x000ea80000300800 */
[----:B0-----:R-:W2:Y:S04]  /*44cb0*/  LDL.LU R26, [R1+0x798] ;  /* 0x00079800011a7983 */ /* 0x001ea80000300800 */
[----:B------:R-:W2:Y:S02]  /*44cc0*/  LDL.LU R27, [R1+0x79c] ;  /* 0x00079c00011b7983 */ /* 0x000ea40000300800 */
[----:B--2---:R-:W-:Y:S02]  /*44cd0*/  HMMA.16816.F32.BF16 R24, R20, R10, R24 ;  /* 0x0000000a1418723c */ /* 0x004fe40000041818 */
[----:B------:R-:W-:Y:S04]  /*44ce0*/  STL.64 [R1+0x65d0], R10 ;  /* 0x0065d00a01007387 */ /* 0x000fe80000100a00 */
[----:B---3--:R0:W-:-:S13]  /*44cf0*/  STL.64 [R1+0x6600], R8 ;  /* 0x0066000801007387 */ /* 0x0081da0000100a00 */
[----:B------:R-:W-:Y:S04]  /*44d00*/  STL.64 [R1+0x860], R24 ;  /* 0x0008601801007387 */ /* 0x000fe80000100a00 */
[----:B------:R-:W-:Y:S04]  /*44d10*/  STL.64 [R1+0x868], R26 ;  /* 0x0008681a01007387 */ /* 0x000fe80000100a00 */
[----:B0-----:R-:W2:Y:S04]  /*44d20*/  LDL.LU R8, [R1+0xf10] ;  /* 0x000f100001087983 */ /* 0x001ea80000300800 */
[----:B------:R-:W2:Y:S04]  /*44d30*/  LDL.LU R9, [R1+0xf14] ;  /* 0x000f140001097983 */ /* 0x000ea80000300800 */
[----:B------:R-:W3:Y:S04]  /*44d40*/  LDL.LU R10, [R1+0xf18] ;  /* 0x000f1800010a7983 */ /* 0x000ee80000300800 */
[----:B------:R-:W3:Y:S04]  /*44d50*/  LDL.LU R11, [R1+0xf1c] ;  /* 0x000f1c00010b7983 */ /* 0x000ee80000300800 */
[----:B---3--:R-:W-:Y:S04]  /*44d60*/  STL.64 [R1+0x6618], R10 ;  /* 0x0066180a01007387 */ /* 0x008fe80000100a00 */
[----:B--2---:R0:W-:Y:S04]  /*44d70*/  STL.64 [R1+0x6610], R8 ;  /* 0x0066100801007387 */ /* 0x0041e80000100a00 */
[----:B0-----:R-:W2:Y:S04]  /*44d80*/  LDL.LU R8, [R1+0xf20] ;  /* 0x000f200001087983 */ /* 0x001ea80000300800 */
[----:B------:R-:W2:Y:S04]  /*44d90*/  LDL.LU R9, [R1+0xf24] ;  /* 0x000f240001097983 */ /* 0x000ea80000300800 */
[----:B------:R-:W3:Y:S04]  /*44da0*/  LDL.LU R10, [R1+0xf28] ;  /* 0x000f2800010a7983 */ /* 0x000ee80000300800 */
[----:B------:R-:W3:Y:S01]  /*44db0*/  LDL.LU R11, [R1+0xf2c] ;  /* 0x000f2c00010b7983 */ /* 0x000ee20000300800 */
[C---:B------:R-:W-:Y:S03]  /*44dc0*/  HMMA.16816.F32.BF16 R16, R20.reuse, R6, R16 ;  /* 0x000000061410723c */ /* 0x040fe60000041810 */
[----:B---3--:R-:W-:Y:S04]  /*44dd0*/  STL.64 [R1+0x6648], R10 ;  /* 0x0066480a01007387 */ /* 0x008fe80000100a00 */
[----:B--2---:R0:W-:Y:S04]  /*44de0*/  STL.64 [R1+0x6640], R8 ;  /* 0x0066400801007387 */ /* 0x0041e80000100a00 */
[----:B0-----:R-:W2:Y:S04]  /*44df0*/  LDL.LU R8, [R1+0xf40] ;  /* 0x000f400001087983 */ /* 0x001ea80000300800 */
[----:B------:R-:W2:Y:S04]  /*44e00*/  LDL.LU R9, [R1+0xf44] ;  /* 0x000f440001097983 */ /* 0x000ea80000300800 */
[----:B------:R-:W2:Y:S04]  /*44e10*/  LDL.LU R10, [R1+0xf48] ;  /* 0x000f4800010a7983 */ /* 0x000ea80000300800 */
[----:B------:R-:W2:Y:S04]  /*44e20*/  LDL.LU R11, [R1+0xf4c] ;  /* 0x000f4c00010b7983 */ /* 0x000ea80000300800 */
[----:B------:R-:W3:Y:S04]  /*44e30*/  LDL.64 R26, [R1+0x8] ;  /* 0x00000800011a7983 */ /* 0x000ee80000100a00 */
[----:B---3--:R0:W-:Y:S04]  /*44e40*/  STL.64 [R1+0x6550], R26 ;  /* 0x0065501a01007387 */ /* 0x0081e80000100a00 */
[----:B------:R-:W-:Y:S04]  /*44e50*/  STL.64 [R1+0x850], R16 ;  /* 0x0008501001007387 */ /* 0x000fe80000100a00 */
[----:B------:R-:W-:Y:S04]  /*44e60*/  STL.64 [R1+0x858], R18 ;  /* 0x0008581201007387 */ /* 0x000fe80000100a00 */
[----:B----4-:R-:W1:Y:S01]  /*44e70*/  LDSM.16.MT88.4 R16, [R28+UR5+0x4180] ;  /* 0x004180051c10783b */ /* 0x010e620008004200 */
[C---:B--2---:R-:W-:Y:S03]  /*44e80*/  HMMA.16816.F32.BF16 R12, R20.reuse, R14, R8 ;  /* 0x0000000e140c723c */ /* 0x044fe60000041808 */
[----:B0-----:R-:W2:Y:S04]  /*44e90*/  LDL.64 R26, [R1+0x158] ;  /* 0x00015800011a7983 */ /* 0x001ea80000100a00 */
[----:B-1----:R-:W-:Y:S04]  /*44ea0*/  STL.64 [R1+0x6488], R18 ;  /* 0x0064881201007387 */ /* 0x002fe80000100a00 */
[----:B------:R-:W-:Y:S04]  /*44eb0*/  STL.64 [R1+0x6480], R16 ;  /* 0x0064801001007387 */ /* 0x000fe80000100a00 */
[----:B------:R-:W3:Y:S04]  /*44ec0*/  LDL.LU.64 R10, [R1+0x6648] ;  /* 0x00664800010a7983 */ /* 0x000ee80000300a00 */
[----:B------:R-:W3:Y:S04]  /*44ed0*/  LDL.LU.64 R8, [R1+0x6640] ;  /* 0x0066400001087983 */ /* 0x000ee80000300a00 */
        /* <DEDUP_REMOVED lines=8> */
[----:B0-----:R-:W3:Y:S04]  /*44f60*/  LDL.LU.64 R14, [R1+0x6628] ;  /* 0x00662800010e7983 */ /* 0x001ee80000300a00 */
[----:B------:R-:W2:Y:S01]  /*44f70*/  LDL.LU R12, [R1+0x6620] ;  /* 0x00662000010c7983 */ /* 0x000ea20000300800 */
[----:B------:R-:W-:-:S02]  /*44f80*/  IMAD.MOV.U32 R18, RZ, RZ, R4 ;  /* 0x000000ffff127224 */ /* 0x000fc400078e0004 */
[----:B------:R-:W-:Y:S02]  /*44f90*/  IMAD.MOV.U32 R4, RZ, RZ, R26 ;  /* 0x000000ffff047224 */ /* 0x000fe400078e001a */
[----:B------:R-:W-:Y:S02]  /*44fa0*/  IMAD.MOV.U32 R19, RZ, RZ, R3 ;  /* 0x000000ffff137224 */ /* 0x000fe400078e0003 */
[----:B------:R-:W-:Y:S02]  /*44fb0*/  IMAD.MOV.U32 R3, RZ, RZ, R27 ;  /* 0x000000ffff037224 */ /* 0x000fe400078e001b */
[----:B------:R-:W-:Y:S02]  /*44fc0*/  IMAD.MOV.U32 R27, RZ, RZ, R5 ;  /* 0x000000ffff1b7224 */ /* 0x000fe400078e0005 */
[----:B--2---:R-:W-:Y:S02]  /*44fd0*/  IMAD.MOV.U32 R26, RZ, RZ, R12 ;  /* 0x000000ffff1a7224 */ /* 0x004fe400078e000c */
[C---:B---3--:R-:W-:Y:S03]  /*44fe0*/  HMMA.16816.F32.BF16 R12, R20.reuse, R14, R8 ;  /* 0x0000000e140c723c */ /* 0x048fe60000041808 */
[----:B------:R0:W-:Y:S04]  /*44ff0*/  STL.64 [R1+0x6568], R26 ;  /* 0x0065681a01007387 */ /* 0x0001e80000100a00 */
[----:B0-----:R-:W2:Y:S04]  /*45000*/  LDL.64 R26, [R1+0x128] ;  /* 0x00012800011a7983 */ /* 0x001ea80000100a00 */
[----:B------:R-:W3:Y:S04]  /*45010*/  LDL.LU.64 R10, [R1+0x6618] ;  /* 0x00661800010a7983 */ /* 0x000ee80000300a00 */
[----:B------:R-:W3:Y:S04]  /*45020*/  LDL.LU.64 R8, [R1+0x6610] ;  /* 0x0066100001087983 */ /* 0x000ee80000300a00 */
[----:B------:R-:W-:Y:S04]  /*45030*/  STL.64 [R1+0x14e0], R12 ;  /* 0x0014e00c01007387 */ /* 0x000fe80000100a00 */
[----:B------:R0:W-:Y:S04]  /*45040*/  STL.64 [R1+0x14e8], R14 ;  /* 0x0014e80e01007387 */ /* 0x0001e80000100a00 */
[----:B0-----:R-:W3:Y:S02]  /*45050*/  LDL.LU.64 R14, [R1+0x6608] ;  /* 0x00660800010e7983 */ /* 0x001ee40000300a00 */
[----:B---3--:R-:W-:Y:S02]  /*45060*/  HMMA.16816.F32.BF16 R12, R20, R14, R8 ;  /* 0x0000000e140c723c */ /* 0x008fe40000041808 */
[----:B------:R-:W3:-:S15]  /*45070*/  LDL.LU.64 R8, [R1+0x6600] ;  /* 0x0066000001087983 */ /* 0x000ede0000300a00 */
[----:B------:R-:W-:Y:S02]  /*45080*/  NOP ;  /* 0x0000000000007918 */ /* 0x000fe40000000000 */
[----:B------:R-:W-:Y:S04]  /*45090*/  STL.64 [R1+0x14d0], R12 ;  /* 0x0014d00c01007387 */ /* 0x000fe80000100a00 */
[----:B------:R0:W-:Y:S04]  /*450a0*/  STL.64 [R1+0x14d8], R14 ;  /* 0x0014d80e01007387 */ /* 0x0001e80000100a00 */
[----:B0-----:R-:W2:Y:S04]  /*450b0*/  LDL.LU.64 R14, [R1+0x65f8] ;  /* 0x0065f800010e7983 */ /* 0x001ea80000300a00 */
[----:B------:R-:W2:Y:S02]  /*450c0*/  LDL.LU.64 R12, [R1+0x65f0] ;  /* 0x0065f000010c7983 */ /* 0x000ea40000300a00 */
[----:B--2---:R-:W-:-:S15]  /*450d0*/  HMMA.16816.F32.BF16 R12, R20, R26, R12 ;  /* 0x0000001a140c723c */ /* 0x004fde000004180c */
[----:B------:R-:W-:-:S04]  /*450e0*/  NOP ;  /* 0x0000000000007918 */ /* 0x000fc80000000000 */
[----:B------:R0:W-:Y:S04]  /*450f0*/  STL.64 [R1+0x14c0], R12 ;  /* 0x0014c00c01007387 */ /* 0x0001e80000100a00 */
[----:B------:R-:W-:Y:S04]  /*45100*/  STL.64 [R1+0x14c8], R14 ;  /* 0x0014c80e01007387 */ /* 0x000fe80000100a00 */
[----:B0-----:R-:W2:Y:S01]  /*45110*/  LDL.LU.64 R12, [R1+0x65e8] ;  /* 0x0065e800010c7983 */ /* 0x001ea20000300a00 */
[----:B------:R-:W-:Y:S02]  /*45120*/  IMAD.MOV.U32 R16, RZ, RZ, R26 ;  /* 0x000000ffff107224 */ /* 0x000fe400078e001a */
[----:B------:R-:W-:-:S02]  /*45130*/  IMAD.MOV.U32 R5, RZ, RZ, R27 ;  /* 0x000000ffff057224 */ /* 0x000fc400078e001b */
[----:B--2---:R-:W-:Y:S02]  /*45140*/  IMAD.MOV.U32 R26, RZ, RZ, R13 ;  /* 0x000000ffff1a7224 */ /* 0x004fe400078e000d */
[----:B------:R-:W-:-:S05]  /*45150*/  IMAD.MOV.U32 R27, RZ, RZ, R12 ;  /* 0x000000ffff1b7224 */ /* 0x000fca00078e000c */
[----:B------:R0:W-:Y:S04]  /*45160*/  STL.64 [R1+0x6590], R26 ;  /* 0x0065901a01007387 */ /* 0x0001e80000100a00 */
[----:B------:R-:W2:Y:S04]  /*45170*/  LDL.LU R24, [R1+0x770] ;  /* 0x0007700001187983 */ /* 0x000ea80000300800 */
[----:B------:R-:W2:Y:S04]  /*45180*/  LDL.LU R25, [R1+0x774] ;  /* 0x0007740001197983 */ /* 0x000ea80000300800 */
[----:B0-----:R-:W4:Y:S04]  /*45190*/  LDL.LU R26, [R1+0x778] ;  /* 0x00077800011a7983 */ /* 0x001f280000300800 */
[----:B------:R-:W4:Y:S01]  /*451a0*/  LDL.LU R27, [R1+0x77c] ;  /* 0x00077c00011b7983 */ /* 0x000f220000300800 */
[----:B---3--:R-:W-:-:S02]  /*451b0*/  IMAD.MOV.U32 R14, RZ, RZ, R9 ;  /* 0x000000ffff0e7224 */ /* 0x008fc400078e0009 */
[----:B------:R-:W-:Y:S01]  /*451c0*/  IMAD.MOV.U32 R15, RZ, RZ, R8 ;  /* 0x000000ffff0f7224 */ /* 0x000fe200078e0008 */
[----:B----4-:R-:W-:Y:S04]  /*451d0*/  STL.64 [R1+0x65a8], R26 ;  /* 0x0065a81a01007387 */ /* 0x010fe80000100a00 */
[----:B--2---:R-:W-:Y:S04]  /*451e0*/  STL.64 [R1+0x65a0], R24 ;  /* 0x0065a01801007387 */ /* 0x004fe80000100a00 */
[----:B------:R0:W-:Y:S02]  /*451f0*/  STL.64 [R1+0x65b0], R14 ;  /* 0x0065b00e01007387 */ /* 0x0001e40000100a00 */
[----:B0-----:R-:W-:-:S02]  /*45200*/  IMAD.MOV.U32 R14, RZ, RZ, R2 ;  /* 0x000000ffff0e7224 */ /* 0x001fc400078e0002 */
[----:B------:R-:W-:-:S05]  /*45210*/  IMAD.MOV.U32 R15, RZ, RZ, R0 ;  /* 0x000000ffff0f7224 */ /* 0x000fca00078e0000 */
[----:B------:R-:W-:Y:S04]  /*45220*/  STL.64 [R1+0x65c8], R14 ;  /* 0x0065c80e01007387 */ /* 0x000fe80000100a00 */
[----:B------:R-:W2:Y:S04]  /*45230*/  LDL.LU R24, [R1+0xec0] ;  /* 0x000ec00001187983 */ /* 0x000ea80000300800 */
[----:B------:R-:W2:Y:S04]  /*45240*/  LDL.LU R25, [R1+0xec4] ;  /* 0x000ec40001197983 */ /* 0x000ea80000300800 */
[----:B------:R-:W3:Y:S04]  /*45250*/  LDL.LU R26, [R1+0xec8] ;  /* 0x000ec800011a7983 */ /* 0x000ee80000300800 */
[----:B------:R-:W3:Y:S04]  /*45260*/  LDL.LU R27, [R1+0xecc] ;  /* 0x000ecc00011b7983 */ /* 0x000ee80000300800 */
[----:B------:R-:W4:Y:S04]  /*45270*/  LDL.LU R8, [R1+0xee0] ;  /* 0x000ee00001087983 */ /* 0x000f280000300800 */
[----:B------:R-:W4:Y:S04]  /*45280*/  LDL.LU R9, [R1+0xee4] ;  /* 0x000ee40001097983 */ /* 0x000f280000300800 */
        /* <DEDUP_REMOVED lines=8> */
[----:B------:R-:W4:Y:S04]  /*45310*/  LDL.64 R14, [R1+0x108] ;  /* 0x00010800010e7983 */ /* 0x000f280000100a00 */
[----:B---3--:R-:W-:Y:S04]  /*45320*/  STL.64 [R1+0x65c0], R26 ;  /* 0x0065c01a01007387 */ /* 0x008fe80000100a00 */
[----:B------:R0:W-:Y:S04]  /*45330*/  STL.64 [R1+0x65b8], R24 ;  /* 0x0065b81801007387 */ /* 0x0001e80000100a00 */
[----:B0-----:R-:W3:Y:S04]  /*45340*/  LDL.LU R24, [R1+0xed0] ;  /* 0x000ed00001187983 */ /* 0x001ee80000300800 */
[----:B------:R-:W3:Y:S04]  /*45350*/  LDL.LU R25, [R1+0xed4] ;  /* 0x000ed40001197983 */ /* 0x000ee80000300800 */
[----:B------:R-:W3:Y:S04]  /*45360*/  LDL.LU R26, [R1+0xed8] ;  /* 0x000ed800011a7983 */ /* 0x000ee80000300800 */
[----:B------:R-:W3:Y:S04]  /*45370*/  LDL.LU R27, [R1+0xedc] ;  /* 0x000edc00011b7983 */ /* 0x000ee80000300800 */
        /* <DEDUP_REMOVED lines=11> */
[----:B------:R-:W2:Y:S01]  /*45430*/  LDL.LU R7, [R1+0x6dc] ;  /* 0x0006dc0001077983 */ /* 0x000ea20000300800 */
[C---:B------:R-:W-:Y:S03]  /*45440*/  HMMA.16816.F32.BF16 R8, R20.reuse, R18, R8 ;  /* 0x000000121408723c */ /* 0x040fe60000041808 */
[----:B--2---:R-:W-:Y:S04]  /*45450*/  STL.64 [R1+0x6560], R6 ;  /* 0x0065600601007387 */ /* 0x004fe80000100a00 */
        /* <DEDUP_REMOVED lines=11> */
[----:B------:R-:W-:Y:S04]  /*45510*/  STL.64 [R1+0x14b0], R8 ;  /* 0x0014b00801007387 */ /* 0x000fe80000100a00 */
[----:B------:R0:W-:Y:S04]  /*45520*/  STL.64 [R1+0x14b8], R10 ;  /* 0x0014b80a01007387 */ /* 0x0001e80000100a00 */
[----:B0-----:R-:W4:Y:S04]  /*45530*/  LDL.LU.64 R10, [R1+0x65e0] ;  /* 0x0065e000010a7983 */ /* 0x001f280000300a00 */
[----:B------:R-:W4:Y:S04]  /*45540*/  LDL.LU.64 R8, [R1+0x65d8] ;  /* 0x0065d80001087983 */ /* 0x000f280000300a00 */
[----:B------:R-:W-:Y:S01]  /*45550*/  STL.64 [R1+0x64c0], R18 ;  /* 0x0064c01201007387 */ /* 0x000fe20000100a00 */
[----:B----4-:R-:W-:-:S15]  /*45560*/  HMMA.16816.F32.BF16 R8, R20, R14, R8 ;  /* 0x0000000e1408723c */ /* 0x010fde0000041808 */
[----:B------:R-:W-:-:S04]  /*45570*/  NOP ;  /* 0x0000000000007918 */ /* 0x000fc80000000000 */
[----:B------:R0:W-:Y:S04]  /*45580*/  STL.64 [R1+0xf40], R8 ;  /* 0x000f400801007387 */ /* 0x0001e80000100a00 */
[----:B------:R1:W-:Y:S01]  /*45590*/  STL.64 [R1+0xf48], R10 ;  /* 0x000f480a01007387 */ /* 0x0003e20000100a00 */
[----:B0-----:R-:W-:-:S03]  /*455a0*/  IMAD.MOV.U32 R9, RZ, RZ, R14 ;  /* 0x000000ffff097224 */ /* 0x001fc600078e000e */
[----:B-1----:R-:W4:Y:S01]  /*455b0*/  LDL.LU.64 R10, [R1+0x65d0] ;  /* 0x0065d000010a7983 */ /* 0x002f220000300a00 */
[----:B------:R-:W-:-:S03]  /*455c0*/  IMAD.MOV.U32 R8, RZ, RZ, R15 ;  /* 0x000000ffff087224 */ /* 0x000fc600078e000f */
[----:B------:R-:W3:Y:S02]  /*455d0*/  LDL.LU.64 R14, [R1+0x65c8] ;  /* 0x0065c800010e7983 */ /* 0x000ee40000300a00 */
[----:B---3--:R-:W-:Y:S02]  /*455e0*/  HMMA.16816.F32.BF16 R12, R20, R14, R24 ;  /* 0x0000000e140c723c */ /* 0x008fe40000041818 */
[----:B------:R-:W3:Y:S04]  /*455f0*/  LDL.LU.64 R26, [R1+0x65c0] ;  /* 0x0065c000011a7983 */ /* 0x000ee80000300a00 */
[----:B------:R-:W3:-:S13]  /*45600*/  LDL.LU.64 R24, [R1+0x65b8] ;  /* 0x0065b80001187983 */ /* 0x000eda0000300a00 */
[----:B------:R-:W-:Y:S04]  /*45610*/  STL.64 [R1+0xf30], R12 ;  /* 0x000f300c01007387 */ /* 0x000fe80000100a00 */
[----:B------:R0:W-:Y:S04]  /*45620*/  STL.64 [R1+0xf38], R14 ;  /* 0x000f380e01007387 */ /* 0x0001e80000100a00 */
[----:B0-----:R-:W3:Y:S02]  /*45630*/  LDL.LU.64 R14, [R1+0x65b0] ;  /* 0x0065b000010e7983 */ /* 0x001ee40000300a00 */
[----:B---3--:R-:W-:Y:S02]  /*45640*/  HMMA.16816.F32.BF16 R12, R20, R14, R24 ;  /* 0x0000000e140c723c */ /* 0x008fe40000041818 */
[----:B------:R-:W3:Y:S04]  /*45650*/  LDL.LU.64 R26, [R1+0x65a8] ;  /* 0x0065a800011a7983 */ /* 0x000ee80000300a00 */
[----:B------:R-:W3:-:S13]  /*45660*/  LDL.LU.64 R24, [R1+0x65a0] ;  /* 0x0065a00001187983 */ /* 0x000eda0000300a00 */
[----:B------:R-:W-:Y:S04]  /*45670*/  STL.64 [R1+0xf20], R12 ;  /* 0x000f200c01007387 */ /* 0x000fe80000100a00 */
[----:B------:R0:W-:Y:S04]  /*45680*/  STL.64 [R1+0xf28], R14 ;  /* 0x000f280e01007387 */ /* 0x0001e80000100a00 */
[----:B0-----:R-:W3:Y:S02]  /*45690*/  LDL.LU.64 R14, [R1+0x6598] ;  /* 0x00659800010e7983 */ /* 0x001ee40000300a00 */
[----:B---3--:R-:W-:Y:S02]  /*456a0*/  HMMA.16816.F32.BF16 R20, R20, R14, R24 ;  /* 0x0000000e1414723c */ /* 0x008fe40000041818 */
[----:B------:R-:W2:Y:S04]  /*456b0*/  LDL.LU.64 R26, [R1+0x6590] ;  /* 0x00659000011a7983 */ /* 0x000ea80000300a00 */
[----:B------:R-:W2:Y:S04]  /*456c0*/  LDL.LU.64 R14, [R1+0x6588] ;  /* 0x00658800010e7983 */ /* 0x000ea80000300a00 */
[----:B------:R-:W2:Y:S09]  /*456d0*/  LDL.LU.64 R12, [R1+0x6580] ;  /* 0x00658000010c7983 */ /* 0x000eb20000300a00 */
[----:B------:R0:W-:Y:S04]  /*456e0*/  STL.64 [R1+0x7d0], R20 ;  /* 0x0007d01401007387 */ /* 0x0001e80000100a00 */
[----:B------:R1:W-:Y:S04]  /*456f0*/  STL.64 [R1+0x7d8], R22 ;  /* 0x0007d81601007387 */ /* 0x0003e80000100a00 */
[----:B0-----:R-:W3:Y:S04]  /*45700*/  LDL.LU R20, [R1+0x6a0] ;  /* 0x0006a00001147983 */ /* 0x001ee80000300800 */
[----:B------:R-:W3:Y:S04]  /*45710*/  LDL.LU R21, [R1+0x6a4] ;  /* 0x0006a40001157983 */ /* 0x000ee80000300800 */
[----:B-1----:R-:W3:Y:S04]  /*45720*/  LDL.LU R22, [R1+0x6a8] ;  /* 0x0006a80001167983 */ /* 0x002ee80000300800 */
[----:B------:R-:W3:Y:S01]  /*45730*/  LDL.LU R23, [R1+0x6ac] ;  /* 0x0006ac0001177983 */ /* 0x000ee20000300800 */
        /* <DEDUP_REMOVED lines=21> */
[----:B--2---:R-:W-:-:S15]  /*45890*/  HMMA.16816.F32.BF16 R4, R12, R26, R4 ;  /* 0x0000001a0c04723c */ /* 0x004fde0000041804 */
[----:B------:R-:W-:-:S04]  /*458a0*/  NOP ;  /* 0x0000000000007918 */ /* 0x000fc80000000000 */
[----:B------:R-:W-:Y:S04]  /*458b0*/  STL.64 [R1+0x790], R4 ;  /* 0x0007900401007387 */ /* 0x000fe80000100a00 */
[----:B------:R0:W-:Y:S04]  /*458c0*/  STL.64 [R1+0x798], R6 ;  /* 0x0007980601007387 */ /* 0x0001e80000100a00 */
[----:B0-----:R-:W3:Y:S04]  /*458d0*/  LDL.LU.64 R6, [R1+0x6530] ;  /* 0x0065300001067983 */ /* 0x001ee80000300a00 */
[----:B------:R-:W2:Y:S04]  /*458e0*/  LDL.LU.64 R4, [R1+0x6528] ;  /* 0x0065280001047983 */ /* 0x000ea80000300a00 */
[----:B------:R0:W-:Y:S04]  /*458f0*/  STL.64 [R1+0x6490], R26 ;  /* 0x0064901a01007387 */ /* 0x0001e80000100a00 */
[----:B------:R-:W2:Y:S04]  /*45900*/  LDL.LU R24, [R1+0x6b0] ;  /* 0x0006b00001187983 */ /* 0x000ea80000300800 */
[----:B------:R-:W2:Y:S04]  /*45910*/  LDL.LU R25, [R1+0x6b4] ;  /* 0x0006b40001197983 */ /* 0x000ea80000300800 */
[----:B0-----:R-:W2:Y:S04]  /*45920*/  LDL.LU R26, [R1+0x6b8] ;  /* 0x0006b800011a7983 */ /* 0x001ea80000300800 */
[----:B------:R-:W2:Y:S04]  /*45930*/  LDL.LU R27, [R1+0x6bc] ;  /* 0x0006bc00011b7983 */ /* 0x000ea80000300800 */
[----:B----4-:R0:W-:Y:S01]  /*45940*/  STL.64 [R1+0x6440], R10 ;  /* 0x0064400a01007387 */ /* 0x0101e20000100a00 */
[C---:B---3--:R-:W-:Y:S08]  /*45950*/  HMMA.16816.F32.BF16 R20, R12.reuse, R6, R20 ;  /* 0x000000060c14723c */ /* 0x048ff00000041814 */
[----:B--2---:R-:W-:Y:S01]  /*45960*/  HMMA.16816.F32.BF16 R24, R12, R10, R24 ;  /* 0x0000000a0c18723c */ /* 0x004fe20000041818 */
[----:B0-----:R-:W-:-:S02]  /*45970*/  IMAD.MOV.U32 R10, RZ, RZ, R9 ;  /* 0x000000ffff0a7224 */ /* 0x001fc400078e0009 */
[----:B------:R-:W-:-:S15]  /*45980*/  IMAD.MOV.U32 R11, RZ, RZ, R8 ;  /* 0x000000ffff0b7224 */ /* 0x000fde00078e0008 */
[----:B------:R-:W-:Y:S01]  /*45990*/  NOP ;  /* 0x0000000000007918 */ /* 0x000fe20000000000 */
[----:B------:R-:W-:Y:S04]  /*459a0*/  STL.64 [R1+0x780], R24 ;  /* 0x0007801801007387 */ /* 0x000fe80000100a00 */
[----:B------:R-:W-:Y:S04]  /*459b0*/  STL.64 [R1+0x788], R26 ;  /* 0x0007881a01007387 */ /* 0x000fe80000100a00 */
[----:B------:R-:W-:Y:S04]  /*459c0*/  STL.64 [R1+0x770], R20 ;  /* 0x0007701401007387 */ /* 0x000fe80000100a00 */
[----:B------:R-:W-:Y:S04]  /*459d0*/  STL.64 [R1+0x778], R22 ;  /* 0x0007781601007387 */ /* 0x000fe80000100a00 */
[----:B------:R0:W-:Y:S04]  /*459e0*/  STL.64 [R1+0x64b8], R10 ;  /* 0x0064b80a01007387 */ /* 0x0001e80000100a00 */
[----:B------:R-:W2:Y:S04]  /*459f0*/  LDL.LU R8, [R1+0xdd0] ;  /* 0x000dd00001087983 */ /* 0x000ea80000300800 */
[----:B------:R-:W2:Y:S01]  /*45a00*/  LDL.LU R9, [R1+0xdd4] ;  /* 0x000dd40001097983 */ /* 0x000ea20000300800 */
[----:B------:R-:W-:-:S02]  /*45a10*/  IMAD.MOV.U32 R18, RZ, RZ, R16 ;  /* 0x000000ffff127224 */ /* 0x000fc400078e0010 */
[----:B------:R-:W-:Y:S01]  /*45a20*/  IMAD.MOV.U32 R19, RZ, RZ, R5 ;  /* 0x000000ffff137224 */ /* 0x000fe200078e0005 */
[----:B------:R-:W1:Y:S04]  /*45a30*/  LDSM.16.MT88.4 R20, [R28+UR5+0x4200] ;  /* 0x004200051c14783b */ /* 0x000e680008004200 */
[----:B0-----:R-:W3:Y:S04]  /*45a40*/  LDL.LU R10, [R1+0xdd8] ;  /* 0x000dd800010a7983 */ /* 0x001ee80000300800 */
[----:B------:R-:W3:Y:S04]  /*45a50*/  LDL.LU R11, [R1+0xddc] ;  /* 0x000ddc00010b7983 */ /* 0x000ee80000300800 */
[----:B---3--:R-:W-:Y:S04]  /*45a60*/  STL.64 [R1+0x64d0], R10 ;  /* 0x0064d00a01007387 */ /* 0x008fe80000100a00 */
[----:B--2---:R-:W-:Y:S04]  /*45a70*/  STL.64 [R1+0x64c8], R8 ;  /* 0x0064c80801007387 */ /* 0x004fe80000100a00 */
[----:B------:R0:W-:Y:S04]  /*45a80*/  STL.64 [R1+0x64d8], R18 ;  /* 0x0064d81201007387 */ /* 0x0001e80000100a00 */
[----:B0-----:R-:W2:Y:S04]  /*45a90*/  LDL.64 R18, [R1+0x138] ;  /* 0x0001380001127983 */ /* 0x001ea80000100a00 */
[----:B--2---:R0:W-:Y:S04]  /*45aa0*/  STL.64 [R1+0x64f0], R18 ;  /* 0x0064f01201007387 */ /* 0x0041e80000100a00 */
[----:B------:R-:W2:Y:S04]  /*45ab0*/  LDL.LU R8, [R1+0xde0] ;  /* 0x000de00001087983 */ /* 0x000ea80000300800 */
[----:B------:R-:W2:Y:S04]  /*45ac0*/  LDL.LU R9, [R1+0xde4] ;  /* 0x000de40001097983 */ /* 0x000ea80000300800 */
[----:B------:R-:W3:Y:S04]  /*45ad0*/  LDL.LU R10, [R1+0xde8] ;  /* 0x000de800010a7983 */ /* 0x000ee80000300800 */
[----:B------:R-:W3:Y:S04]  /*45ae0*/  LDL.LU R11, [R1+0xdec] ;  /* 0x000dec00010b7983 */ /* 0x000ee80000300800 */
[----:B0-----:R-:W4:Y:S04]  /*45af0*/  LDL.64 R18, [R1+0x148] ;  /* 0x0001480001127983 */ /* 0x001f280000100a00 */
[----:B----4-:R0:W-:Y:S02]  /*45b00*/  STL.64 [R1+0x64f8], R18 ;  /* 0x0064f81201007387 */ /* 0x0101e40000100a00 */
[----:B0-----:R-:W-:-:S02]  /*45b10*/  IMAD.MOV.U32 R18, RZ, RZ, R4 ;  /* 0x000000ffff127224 */ /* 0x001fc400078e0004 */
[----:B------:R-:W-:-:S05]  /*45b20*/  IMAD.MOV.U32 R19, RZ, RZ, R3 ;  /* 0x000000ffff137224 */ /* 0x000fca00078e0003 */
[----:B------:R-:W-:Y:S04]  /*45b30*/  STL.64 [R1+0x6510], R18 ;  /* 0x0065101201007387 */ /* 0x000fe80000100a00 */
[----:B---3--:R-:W-:Y:S04]  /*45b40*/  STL.64 [R1+0x64e8], R10 ;  /* 0x0064e80a01007387 */ /* 0x008fe80000100a00 */
[----:B--2---:R0:W-:Y:S04]  /*45b50*/  STL.64 [R1+0x64e0], R8 ;  /* 0x0064e00801007387 */ /* 0x0041e80000100a00 */
[----:B0-----:R-:W2:Y:S04]  /*45b60*/  LDL.LU R8, [R1+0xdf0] ;  /* 0x000df00001087983 */ /* 0x001ea80000300800 */
[----:B------:R-:W2:Y:S04]  /*45b70*/  LDL.LU R9, [R1+0xdf4] ;  /* 0x000df40001097983 */ /* 0x000ea80000300800 */
[----:B------:R-:W3:Y:S04]  /*45b80*/  LDL.LU R10, [R1+0xdf8] ;  /* 0x000df800010a7983 */ /* 0x000ee80000300800 */
[----:B------:R-:W3:Y:S04]  /*45b90*/  LDL.LU R11, [R1+0xdfc] ;  /* 0x000dfc00010b7983 */ /* 0x000ee80000300800 */
[----:B------:R-:W4:Y:S04]  /*45ba0*/  LDL.64 R18, [R1+0x38] ;  /* 0x0000380001127983 */ /* 0x000f280000100a00 */
[----:B---3--:R-:W-:Y:S04]  /*45bb0*/  STL.64 [R1+0x6508], R10 ;  /* 0x0065080a01007387 */ /* 0x008fe80000100a00 */
[----:B--2---:R0:W-:Y:S04]  /*45bc0*/  STL.64 [R1+0x6500], R8 ;  /* 0x0065000801007387 */ /* 0x0041e80000100a00 */
[----:B0-----:R-:W2:Y:S04]  /*45bd0*/  LDL.LU R8, [R1+0xe10] ;  /* 0x000e100001087983 */ /* 0x001ea80000300800 */
[----:B------:R-:W2:Y:S04]  /*45be0*/  LDL.LU R9, [R1+0xe14] ;  /* 0x000e140001097983 */ /* 0x000ea80000300800 */
[----:B------:R-:W3:Y:S04]  /*45bf0*/  LDL.LU R10, [R1+0xe18] ;  /* 0x000e1800010a7983 */ /* 0x000ee80000300800 */
[----:B------:R-:W3:Y:S04]  /*45c00*/  LDL.LU R11, [R1+0xe1c] ;  /* 0x000e1c00010b7983 */ /* 0x000ee80000300800 */
[----:B---3--:R-:W-:Y:S04]  /*45c10*/  STL.64 [R1+0x6520], R10 ;  /* 0x0065200a01007387 */ /* 0x008fe80000100a00 */
[----:B--2---:R0:W-:Y:S04]  /*45c20*/  STL.64 [R1+0x6518], R8 ;  /* 0x0065180801007387 */ /* 0x0041e80000100a00 */
[----:B0-----:R-:W4:Y:S04]  /*45c30*/  LDL.LU R8, [R1+0xe20] ;  /* 0x000e200001087983 */ /* 0x001f280000300800 */
[----:B------:R-:W4:Y:S04]  /*45c40*/  LDL.LU R9, [R1+0xe24] ;  /* 0x000e240001097983 */ /* 0x000f280000300800 */
[----:B------:R-:W4:Y:S04]  /*45c50*/  LDL.LU R10, [R1+0xe28] ;  /* 0x000e2800010a7983 */ /* 0x000f280000300800 */
[----:B------:R-:W4:Y:S04]  /*45c60*/  LDL.LU R11, [R1+0xe2c] ;  /* 0x000e2c00010b7983 */ /* 0x000f280000300800 */
[----:B------:R-:W2:Y:S04]  /*45c70*/  LDL.LU R24, [R1+0xda0] ;  /* 0x000da00001187983 */ /* 0x000ea80000300800 */
[----:B------:R-:W2:Y:S04]  /*45c80*/  LDL.LU R25, [R1+0xda4] ;  /* 0x000da40001197983 */ /* 0x000ea80000300800 */
[----:B------:R-:W3:Y:S04]  /*45c90*/  LDL.LU R26, [R1+0xda8] ;  /* 0x000da800011a7983 */ /* 0x000ee80000300800 */
[----:B------:R-:W3:Y:S04]  /*45ca0*/  LDL.LU R27, [R1+0xdac] ;  /* 0x000dac00011b7983 */ /* 0x000ee80000300800 */
[----:B---3--:R0:W-:Y:S04]  /*45cb0*/  STL.64 [R1+0x64a0], R26 ;  /* 0x0064a01a01007387 */ /* 0x0081e80000100a00 */
[----:B--2---:R2:W-:Y:S04]  /*45cc0*/  STL.64 [R1+0x6498], R24 ;  /* 0x0064981801007387 */ /* 0x0045e80000100a00 */
[----:B0-----:R-:W3:Y:S01]  /*45cd0*/  LDL.64 R26, [R1+0xf8] ;  /* 0x0000f800011a7983 */ /* 0x001ee20000100a00 */
[----:B----4-:R-:W-:Y:S03]  /*45ce0*/  HMMA.16816.F32.BF16 R8, R12, R18, R8 ;  /* 0x000000120c08723c */ /* 0x010fe60000041808 */
[----:B---3--:R0:W-:Y:S04]  /*45cf0*/  STL.64 [R1+0x64b0], R26 ;  /* 0x0064b01a01007387 */ /* 0x0081e80000100a00 */
[----:B--2---:R-:W2:Y:S04]  /*45d00*/  LDL.LU R24, [R1+0xdc0] ;  /* 0x000dc00001187983 */ /* 0x004ea80000300800 */
[----:B------:R-:W2:Y:S04]  /*45d10*/  LDL.LU R25, [R1+0xdc4] ;  /* 0x000dc40001197983 */ /* 0x000ea80000300800 */
[----:B0-----:R-:W2:Y:S04]  /*45d20*/  LDL.LU R26, [R1+0xdc8] ;  /* 0x000dc800011a7983 */ /* 0x001ea80000300800 */
[----:B------:R-:W2:Y:S04]  /*45d30*/  LDL.LU R27, [R1+0xdcc] ;  /* 0x000dcc00011b7983 */ /* 0x000ea80000300800 */
[----:B------:R0:W-:Y:S04]  /*45d40*/  STL.64 [R1+0x6438], R6 ;  /* 0x0064380601007387 */ /* 0x0001e80000100a00 */
[----:B------:R-:W3:Y:S04]  /*45d50*/  LDL.LU R4, [R1+0xe00] ;  /* 0x000e000001047983 */ /* 0x000ee80000300800 */
[----:B------:R-:W3:Y:S04]  /*45d60*/  LDL.LU R5, [R1+0xe04] ;  /* 0x000e040001057983 */ /* 0x000ee80000300800 */
[----:B0-----:R-:W3:Y:S04]  /*45d70*/  LDL.LU R6, [R1+0xe08] ;  /* 0x000e080001067983 */ /* 0x001ee80000300800 */
[----:B------:R-:W3:Y:S04]  /*45d80*/  LDL.LU R7, [R1+0xe0c] ;  /* 0x000e0c0001077983 */ /* 0x000ee80000300800 */
[----:B-1----:R0:W-:Y:S04]  /*45d90*/  STL.64 [R1+0x6380], R22 ;  /* 0x0063801601007387 */ /* 0x0021e80000100a00 */
[----:B------:R1:W-:Y:S04]  /*45da0*/  STL.64 [R1+0x6378], R20 ;  /* 0x0063781401007387 */ /* 0x0003e80000100a00 */
[----:B0-----:R-:W4:Y:S01]  /*45db0*/  LDL.64 R22, [R1+0xd8] ;  /* 0x0000d80001167983 */ /* 0x001f220000100a00 */
[----:B------:R-:W-:-:S02]  /*45dc0*/  IMAD.MOV.U32 R29, RZ, RZ, R18 ;  /* 0x000000ffff1d7224 */ /* 0x000fc400078e0012 */
[----:B------:R-:W-:Y:S01]  /*45dd0*/  IMAD.MOV.U32 R3, RZ, RZ, R19 ;  /* 0x000000ffff037224 */ /* 0x000fe200078e0013 */
[----:B----4-:R0:W-:Y:S04]  /*45de0*/  STL.64 [R1+0x64a8], R22 ;  /* 0x0064a81601007387 */ /* 0x0101e80000100a00 */
[----:B-1----:R-:W4:Y:S04]  /*45df0*/  LDL.LU R20, [R1+0xdb0] ;  /* 0x000db00001147983 */ /* 0x002f280000300800 */
[----:B------:R-:W4:Y:S04]  /*45e00*/  LDL.LU R21, [R1+0xdb4] ;  /* 0x000db40001157983 */ /* 0x000f280000300800 */
[----:B0-----:R-:W4:Y:S04]  /*45e10*/  LDL.LU R22, [R1+0xdb8] ;  /* 0x000db80001167983 */ /* 0x001f280000300800 */
[----:B------:R-:W4:Y:S04]  /*45e20*/  LDL.LU R23, [R1+0xdbc] ;  /* 0x000dbc0001177983 */ /* 0x000f280000300800 */
        /* <DEDUP_REMOVED lines=8> */
[----:B------:R-:W-:Y:S04]  /*45eb0*/  STL.64 [R1+0x1430], R16 ;  /* 0x0014301001007387 */ /* 0x000fe80000100a00 */
[----:B------:R0:W-:Y:S04]  /*45ec0*/  STL.64 [R1+0x1438], R18 ;  /* 0x0014381201007387 */ /* 0x0001e80000100a00 */
[----:B0-----:R-:W3:Y:S02]  /*45ed0*/  LDL.LU.64 R18, [R1+0x64f8] ;  /* 0x0064f80001127983 */ /* 0x001ee40000300a00 */
[----:B---3--:R-:W-:-:S15]  /*45ee0*/  HMMA.16816.F32.BF16 R4, R12, R18, R4 ;  /* 0x000000120c04723c */ /* 0x008fde0000041804 */
[----:B------:R-:W-:-:S04]  /*45ef0*/  NOP ;  /* 0x0000000000007918 */ /* 0x000fc80000000000 */
[----:B------:R0:W-:Y:S04]  /*45f00*/  STL.64 [R1+0x1420], R4 ;  /* 0x0014200401007387 */ /* 0x0001e80000100a00 */
[----:B------:R1:W-:Y:S01]  /*45f10*/  STL.64 [R1+0x1428], R6 ;  /* 0x0014280601007387 */ /* 0x0003e20000100a00 */
[----:B0-----:R-:W-:Y:S02]  /*45f20*/  IMAD.MOV.U32 R5, RZ, RZ, R18 ;  /* 0x000000ffff057224 */ /* 0x001fe400078e0012 */
[----:B------:R-:W-:Y:S02]  /*45f30*/  IMAD.MOV.U32 R4, RZ, RZ, R19 ;  /* 0x000000ffff047224 */ /* 0x000fe400078e0013 */
[----:B------:R-:W2:Y:S02]  /*45f40*/  LDL.LU.64 R18, [R1+0x64f0] ;  /* 0x0064f00001127983 */ /* 0x000ea40000300a00 */
[----:B--2---:R-:W-:Y:S01]  /*45f50*/  HMMA.16816.F32.BF16 R8, R12, R18, R8 ;  /* 0x000000120c08723c */ /* 0x004fe20000041808 */
[----:B-1----:R-:W-:-:S02]  /*45f60*/  IMAD.MOV.U32 R7, RZ, RZ, R18 ;  /* 0x000000ffff077224 */ /* 0x002fc400078e0012 */
        /* <DEDUP_REMOVED lines=12> */
[----:B0-----:R-:W2:Y:S02]  /*46030*/  LDL.LU.64 R18, [R1+0x64c0] ;  /* 0x0064c00001127983 */ /* 0x001ea40000300a00 */
[----:B--2---:R-:W-:Y:S02]  /*46040*/  HMMA.16816.F32.BF16 R16, R12, R18, R8 ;  /* 0x000000120c10723c */ /* 0x004fe40000041808 */
[----:B------:R-:W2:-:S15]  /*46050*/  LDL.LU.64 R10, [R1+0x64b8] ;  /* 0x0064b800010a7983 */ /* 0x000e9e0000300a00 */
[----:B------:R-:W-:Y:S02]  /*46060*/  NOP ;  /* 0x0000000000007918 */ /* 0x000fe40000000000 */
[----:B------:R0:W-:Y:S04]  /*46070*/  STL.64 [R1+0x13f0], R16 ;  /* 0x0013f01001007387 */ /* 0x0001e80000100a00 */
[----:B------:R1:W-:Y:S04]  /*46080*/  STL.64 [R1+0x13f8], R18 ;  /* 0x0013f81201007387 */ /* 0x0003e80000100a00 */
[----:B0-----:R-:W3:Y:S04]  /*46090*/  LDL.LU R16, [R1+0x690] ;  /* 0x0006900001107983 */ /* 0x001ee80000300800 */
[----:B------:R-:W3:Y:S04]  /*460a0*/  LDL.LU R17, [R1+0x694] ;  /* 0x0006940001117983 */ /* 0x000ee80000300800 */
[----:B-1----:R-:W3:Y:S04]  /*460b0*/  LDL.LU R18, [R1+0x698] ;  /* 0x0006980001127983 */ /* 0x002ee80000300800 */
[----:B------:R-:W3:Y:S01]  /*460c0*/  LDL.LU R19, [R1+0x69c] ;  /* 0x00069c0001137983 */ /* 0x000ee20000300800 */
[----:B--2---:R-:W-:Y:S03]  /*460d0*/  HMMA.16816.F32.BF16 R8, R12, R10, R24 ;  /* 0x0000000a0c08723c */ /* 0x004fe60000041818 */
[----:B------:R-:W4:-:S15]  /*460e0*/  LDL.LU.64 R26, [R1+0x64b0] ;  /* 0x0064b000011a7983 */ /* 0x000f1e0000300a00 */
[----:B------:R-:W-:Y:S01]  /*460f0*/  NOP ;  /* 0x0000000000007918 */ /* 0x000fe20000000000 */
[----:B------:R0:W-:Y:S04]  /*46100*/  STL.64 [R1+0xe20], R8 ;  /* 0x000e200801007387 */ /* 0x0001e80000100a00 */
[----:B------:R1:W-:Y:S04]  /*46110*/  STL.64 [R1+0xe28], R10 ;  /* 0x000e280a01007387 */ /* 0x0003e80000100a00 */
[----:B0-----:R-:W2:Y:S04]  /*46120*/  LDL.LU R8, [R1+0x5d0] ;  /* 0x0005d00001087983 */ /* 0x001ea80000300800 */
[----:B------:R-:W2:Y:S04]  /*46130*/  LDL.LU R9, [R1+0x5d4] ;  /* 0x0005d40001097983 */ /* 0x000ea80000300800 */
[----:B-1----:R-:W2:Y:S04]  /*46140*/  LDL.LU R10, [R1+0x5d8] ;  /* 0x0005d800010a7983 */ /* 0x002ea80000300800 */
[----:B------:R-:W2:Y:S01]  /*46150*/  LDL.LU R11, [R1+0x5dc] ;  /* 0x0005dc00010b7983 */ /* 0x000ea20000300800 */
[----:B----4-:R-:W-:Y:S03]  /*46160*/  HMMA.16816.F32.BF16 R20, R12, R26, R20 ;  /* 0x0000001a0c14723c */ /* 0x010fe60000041814 */
[----:B--2---:R0:W-:Y:S04]  /*46170*/  STL.64 [R1+0x6450], R10 ;  /* 0x0064500a01007387 */ /* 0x0041e80000100a00 */
[----:B------:R-:W-:Y:S01]  /*46180*/  STL.64 [R1+0x6448], R8 ;  /* 0x0064480801007387 */ /* 0x000fe20000100a00 */
[----:B0-----:R-:W-:-:S02]  /*46190*/  IMAD.MOV.U32 R10, RZ, RZ, R2 ;  /* 0x000000ffff0a7224 */ /* 0x001fc400078e0002 */
[----:B------:R-:W-:Y:S02]  /*461a0*/  IMAD.MOV.U32 R11, RZ, RZ, R0 ;  /* 0x000000ffff0b7224 */ /* 0x000fe400078e0000 */
[----:B------:R-:W-:-:S03]  /*461b0*/  IMAD.MOV.U32 R2, RZ, RZ, R26 ;  /* 0x000000ffff027224 */ /* 0x000fc600078e001a */
[----:B------:R0:W-:Y:S01]  /*461c0*/  STL.64 [R1+0x6468], R10 ;  /* 0x0064680a01007387 */ /* 0x0001e20000100a00 */
[----:B------:R-:W-:-:S03]  /*461d0*/  IMAD.MOV.U32 R0, RZ, RZ, R27 ;  /* 0x000000ffff007224 */ /* 0x000fc600078e001b */
[----:B0-----:R-:W2:Y:S04]  /*461e0*/  LDL.64 R10, [R1+0xe8] ;  /* 0x0000e800010a7983 */ /* 0x001ea80000100a00 */
[----:B------:R-:W-:Y:S04]  /*461f0*/  STL.64 [R1+0xe10], R20 ;  /* 0x000e101401007387 */ /* 0x000fe80000100a00 */
[----:B------:R0:W-:Y:S04]  /*46200*/  STL.64 [R1+0xe18], R22 ;  /* 0x000e181601007387 */ /* 0x0001e80000100a00 */
[----:B0-----:R-:W3:Y:S04]  /*46210*/  LDL.LU.64 R22, [R1+0x64a8] ;  /* 0x0064a80001167983 */ /* 0x001ee80000300a00 */
[----:B------:R-:W2:Y:S04]  /*46220*/  LDL.LU.64 R26, [R1+0x64a0] ;  /* 0x0064a000011a7983 */ /* 0x000ea80000300a00 */
[----:B------:R-:W2:Y:S02]  /*46230*/  LDL.LU.64 R24, [R1+0x6498] ;  /* 0x0064980001187983 */ /* 0x000ea40000300a00 */
[----:B--2---:R-:W-:-:S15]  /*46240*/  HMMA.16816.F32.BF16 R24, R12, R10, R24 ;  /* 0x0000000a0c18723c */ /* 0x004fde0000041818 */
[----:B------:R-:W-:-:S04]  /*46250*/  NOP ;  /* 0x0000000000007918 */ /* 0x000fc80000000000 */
[----:B------:R-:W-:Y:S04]  /*46260*/  STL.64 [R1+0xe00], R24 ;  /* 0x000e001801007387 */ /* 0x000fe80000100a00 */
[----:B------:R0:W-:Y:S04]  /*46270*/  STL.64 [R1+0xe08], R26 ;  /* 0x000e081a01007387 */ /* 0x0001e80000100a00 */
[----:B0-----:R-:W2:Y:S01]  /*46280*/  LDL.LU.64 R26, [R1+0x6490] ;  /* 0x00649000011a7983 */ /* 0x001ea20000300a00 */
[----:B------:R-:W-:Y:S02]  /*46290*/  IMAD.MOV.U32 R25, RZ, RZ, R10 ;  /* 0x000000ffff197224 */ /* 0x000fe400078e000a */
[----:B------:R-:W-:Y:S01]  /*462a0*/  IMAD.MOV.U32 R24, RZ, RZ, R11 ;  /* 0x000000ffff187224 */ /* 0x000fe200078e000b */
[----:B------:R-:W4:Y:S04]  /*462b0*/  LDL R10, [R1+0x18] ;  /* 0x00001800010a7983 */ /* 0x000f280000100800 */
[----:B------:R-:W4:Y:S01]  /*462c0*/  LDL R11, [R1+0x1c] ;  /* 0x00001c00010b7983 */ /* 0x000f220000100800 */
[----:B---3--:R-:W-:Y:S03]  /*462d0*/  HMMA.16816.F32.BF16 R12, R12, R22, R16 ;  /* 0x000000160c0c723c */ /* 0x008fe60000041810 */
[----:B--2---:R-:W-:Y:S04]  /*462e0*/  STL.64 [R1+0x6460], R26 ;  /* 0x0064601a01007387 */ /* 0x004fe80000100a00 */
[----:B------:R0:W-:Y:S04]  /*462f0*/  STL.64 [R1+0x6458], R24 ;  /* 0x0064581801007387 */ /* 0x0001e80000100a00 */
        /* <DEDUP_REMOVED lines=10> */
[----:B------:R-:W2:Y:S04]  /*463a0*/  LDL.LU.64 R18, [R1+0x6488] ;  /* 0x0064880001127983 */ /* 0x000ea80000300a00 */
[----:B------:R-:W2:Y:S04]  /*463b0*/  LDL.LU.64 R16, [R1+0x6480] ;  /* 0x0064800001107983 */ /* 0x000ea80000300a00 */
[----:B------:R-:W-:Y:S04]  /*463c0*/  STL.64 [R1+0x6f0], R12 ;  /* 0x0006f00c01007387 */ /* 0x000fe80000100a00 */
[----:B------:R0:W-:Y:S04]  /*463d0*/  STL.64 [R1+0x6f8], R14 ;  /* 0x0006f80e01007387 */ /* 0x0001e80000100a00 */
[----:B0-----:R-:W2:Y:S04]  /*463e0*/  LDL.64 R14, [R1+0x28] ;  /* 0x00002800010e7983 */ /* 0x001ea80000100a00 */
        /* <DEDUP_REMOVED lines=8> */
[----:B------:R1:W-:Y:S01]  /*46470*/  STL.64 [R1+0x6e8], R22 ;  /* 0x0006e81601007387 */ /* 0x0003e20000100a00 */
[----:B0-----:R-:W-:Y:S02]  /*46480*/  IMAD.MOV.U32 R21, RZ, RZ, R14 ;  /* 0x000000ffff157224 */ /* 0x001fe400078e000e */
[----:B------:R-:W-:Y:S02]  /*46490*/  IMAD.MOV.U32 R20, RZ, RZ, R15 ;  /* 0x000000ffff147224 */ /* 0x000fe400078e000f */
[----:B-1----:R-:W-:Y:S02]  /*464a0*/  IMAD.MOV.U32 R22, RZ, RZ, R7 ;  /* 0x000000ffff167224 */ /* 0x002fe400078e0007 */
[----:B------:R-:W-:Y:S01]  /*464b0*/  IMAD.MOV.U32 R23, RZ, RZ, R6 ;  /* 0x000000ffff177224 */ /* 0x000fe200078e0006 */
[----:B------:R-:W-:Y:S04]  /*464c0*/  STL.64 [R1+0x63e0], R20 ;  /* 0x0063e01401007387 */ /* 0x000fe80000100a00 */
[----:B------:R0:W-:Y:S04]  /*464d0*/  STL.64 [R1+0x63f0], R22 ;  /* 0x0063f01601007387 */ /* 0x0001e80000100a00 */
[----:B------:R-:W2:Y:S04]  /*464e0*/  LDL.LU R12, [R1+0x5b0] ;  /* 0x0005b000010c7983 */ /* 0x000ea80000300800 */
[----:B------:R-:W2:Y:S04]  /*464f0*/  LDL.LU R13, [R1+0x5b4] ;  /* 0x0005b400010d7983 */ /* 0x000ea80000300800 */
[----:B------:R-:W2:Y:S04]  /*46500*/  LDL.LU R14, [R1+0x5b8] ;  /* 0x0005b800010e7983 */ /* 0x000ea80000300800 */
[----:B------:R-:W2:Y:S01]  /*46510*/  LDL.LU R15, [R1+0x5bc] ;  /* 0x0005bc00010f7983 */ /* 0x000ea20000300800 */
[----:B0-----:R-:W-:-:S02]  /*46520*/  IMAD.MOV.U32 R22, RZ, RZ, R5 ;  /* 0x000000ffff167224 */ /* 0x001fc400078e0005 */
[----:B------:R-:W-:Y:S02]  /*46530*/  IMAD.MOV.U32 R23, RZ, RZ, R4 ;  /* 0x000000ffff177224 */ /* 0x000fe400078e0004 */
[----:B------:R-:W3:Y:S04]  /*46540*/  LDL.LU R4, [R1+0x5c0] ;  /* 0x0005c00001047983 */ /* 0x000ee80000300800 */
[----:B------:R-:W3:Y:S04]  /*46550*/  LDL.LU R5, [R1+0x5c4] ;  /* 0x0005c40001057983 */ /* 0x000ee80000300800 */
[----:B------:R-:W3:Y:S04]  /*46560*/  LDL.LU R6, [R1+0x5c8] ;  /* 0x0005c80001067983 */ /* 0x000ee80000300800 */
[----:B------:R-:W3:Y:S04]  /*46570*/  LDL.LU R7, [R1+0x5cc] ;  /* 0x0005cc0001077983 */ /* 0x000ee80000300800 */
[----:B------:R0:W-:Y:S04]  /*46580*/  STL.64 [R1+0x6408], R22 ;  /* 0x0064081601007387 */ /* 0x0001e80000100a00 */
[----:B0-----:R-:W2:Y:S01]  /*46590*/  LDL.64 R22, [R1+0x158] ;  /* 0x0001580001167983 */ /* 0x001ea20000100a00 */
[C---:B----4-:R-:W-:Y:S03]  /*465a0*/  HMMA.16816.F32.BF16 R8, R16.reuse, R10, R24 ;  /* 0x0000000a1008723c */ /* 0x050fe60000041818 */
[----:B--2---:R-:W-:Y:S04]  /*465b0*/  STL.64 [R1+0x6420], R22 ;  /* 0x0064201601007387 */ /* 0x004fe80000100a00 */
[----:B------:R-:W2:Y:S04]  /*465c0*/  LDL.LU.64 R26, [R1+0x6478] ;  /* 0x00647800011a7983 */ /* 0x000ea80000300a00 */
[----:B------:R-:W2:Y:S08]  /*465d0*/  LDL.LU.64 R24, [R1+0x6470] ;  /* 0x0064700001187983 */ /* 0x000eb00000300a00 */
[----:B------:R-:W-:Y:S04]  /*465e0*/  STL.64 [R1+0x6d0], R8 ;  /* 0x0006d00801007387 */ /* 0x000fe80000100a00 */
        /* <DEDUP_REMOVED lines=14> */
[----:B------:R-:W-:Y:S04]  /*466d0*/  STL.64 [R1+0x63d8], R26 ;  /* 0x0063d81a01007387 */ /* 0x000fe80000100a00 */
[----:B----4-:R0:W-:Y:S04]  /*466e0*/  STL.64 [R1+0x63e8], R24 ;  /* 0x0063e81801007387 */ /* 0x0101e80000100a00 */
[----:B0-----:R-:W2:Y:S04]  /*466f0*/  LDL.LU R24, [R1+0xcd0] ;  /* 0x000cd00001187983 */ /* 0x001ea80000300800 */
[----:B------:R-:W2:Y:S04]  /*46700*/  LDL.LU R25, [R1+0xcd4] ;  /* 0x000cd40001197983 */ /* 0x000ea80000300800 */
[----:B------:R-:W4:Y:S04]  /*46710*/  LDL.LU R26, [R1+0xcd8] ;  /* 0x000cd800011a7983 */ /* 0x000f280000300800 */
[----:B------:R-:W4:Y:S04]  /*46720*/  LDL.LU R27, [R1+0xcdc] ;  /* 0x000cdc00011b7983 */ /* 0x000f280000300800 */
[----:B----4-:R-:W-:Y:S04]  /*46730*/  STL.64 [R1+0x6400], R26 ;  /* 0x0064001a01007387 */ /* 0x010fe80000100a00 */
[----:B--2---:R0:W-:Y:S04]  /*46740*/  STL.64 [R1+0x63f8], R24 ;  /* 0x0063f81801007387 */ /* 0x0041e80000100a00 */
[----:B0-----:R-:W2:Y:S04]  /*46750*/  LDL.LU R24, [R1+0xce0] ;  /* 0x000ce00001187983 */ /* 0x001ea80000300800 */
[----:B------:R-:W2:Y:S04]  /*46760*/  LDL.LU R25, [R1+0xce4] ;  /* 0x000ce40001197983 */ /* 0x000ea80000300800 */
[----:B------:R-:W4:Y:S04]  /*46770*/  LDL.LU R26, [R1+0xce8] ;  /* 0x000ce800011a7983 */ /* 0x000f280000300800 */
[----:B------:R-:W4:Y:S01]  /*46780*/  LDL.LU R27, [R1+0xcec] ;  /* 0x000cec00011b7983 */ /* 0x000f220000300800 */
[----:B---3--:R-:W-:Y:S03]  /*46790*/  HMMA.16816.F32.BF16 R4, R16, R10, R4 ;  /* 0x0000000a1004723c */ /* 0x008fe60000041804 */
[----:B----4-:R-:W-:Y:S04]  /*467a0*/  STL.64 [R1+0x6418], R26 ;  /* 0x0064181a01007387 */ /* 0x010fe80000100a00 */
[----:B--2---:R0:W-:Y:S04]  /*467b0*/  STL.64 [R1+0x6410], R24 ;  /* 0x0064101801007387 */ /* 0x0041e80000100a00 */
        /* <DEDUP_REMOVED lines=8> */
[----:B------:R-:W2:Y:S04]  /*46840*/  LDL.LU R26, [R1+0xd08] ;  /* 0x000d0800011a7983 */ /* 0x000ea80000300800 */
[----:B------:R-:W2:Y:S04]  /*46850*/  LDL.LU R27, [R1+0xd0c] ;  /* 0x000d0c00011b7983 */ /* 0x000ea80000300800 */
[----:B------:R-:W-:Y:S04]  /*46860*/  STL.64 [R1+0x6a0], R4 ;  /* 0x0006a00401007387 */ /* 0x000fe80000100a00 */
[----:B------:R0:W-:Y:S04]  /*46870*/  STL.64 [R1+0x6a8], R6 ;  /* 0x0006a80601007387 */ /* 0x0001e80000100a00 */
[----:B0-----:R-:W3:Y:S01]  /*46880*/  LDL.LU.64 R6, [R1+0x6438] ;  /* 0x0064380001067983 */ /* 0x001ee20000300a00 */
[----:B------:R-:W-:-:S02]  /*46890*/  IMAD.MOV.U32 R22, RZ, RZ, R29 ;  /* 0x000000ffff167224 */ /* 0x000fc400078e001d */
[----:B------:R-:W-:Y:S01]  /*468a0*/  IMAD.MOV.U32 R23, RZ, RZ, R3 ;  /* 0x000000ffff177224 */ /* 0x000fe200078e0003 */
[----:B---3--:R-:W-:Y:S01]  /*468b0*/  HMMA.16816.F32.BF16 R12, R16, R6, R12 ;  /* 0x00000006100c723c */ /* 0x008fe2000004180c */
[----:B------:R0:W-:Y:S04]  /*468c0*/  STL.64 [R1+0x6358], R6 ;  /* 0x0063580601007387 */ /* 0x0001e80000100a00 */
[----:B0-----:R-:W3:-:S14]  /*468d0*/  LDL.64 R6, [R1+0x128] ;  /* 0x0001280001067983 */ /* 0x001edc0000100a00 */
[----:B------:R-:W-:Y:S04]  /*468e0*/  STL.64 [R1+0x690], R12 ;  /* 0x0006900c01007387 */ /* 0x000fe80000100a00 */
[----:B------:R-:W-:Y:S04]  /*468f0*/  STL.64 [R1+0x698], R14 ;  /* 0x0006980e01007387 */ /* 0x000fe80000100a00 */
[----:B------:R-:W0:Y:S01]  /*46900*/  LDSM.16.MT88.4 R12, [R28+UR5+0x4280] ;  /* 0x004280051c0c783b */ /* 0x000e220008004200 */
[C---:B--2---:R-:W-:Y:S03]  /*46910*/  HMMA.16816.F32.BF16 R20, R16.reuse, R22, R24 ;  /* 0x000000161014723c */ /* 0x044fe60000041818 */
[----:B0-----:R0:W-:Y:S04]  /*46920*/  STL.64 [R1+0x6280], R14 ;  /* 0x0062800e01007387 */ /* 0x0011e80000100a00 */
[----:B------:R-:W-:Y:S04]  /*46930*/  STL.64 [R1+0x6278], R12 ;  /* 0x0062780c01007387 */ /* 0x000fe80000100a00 */
[----:B0-----:R-:W2:Y:S04]  /*46940*/  LDL.64 R14, [R1+0x108] ;  /* 0x00010800010e7983 */ /* 0x001ea80000100a00 */
[----:B------:R-:W4:Y:S04]  /*46950*/  LDL.LU.64 R26, [R1+0x6430] ;  /* 0x00643000011a7983 */ /* 0x000f280000300a00 */
[----:B------:R-:W4:Y:S04]  /*46960*/  LDL.LU.64 R24, [R1+0x6428] ;  /* 0x0064280001187983 */ /* 0x000f280000300a00 */
[----:B------:R-:W-:Y:S04]  /*46970*/  STL.64 [R1+0x1380], R20 ;  /* 0x0013801401007387 */ /* 0x000fe80000100a00 */
[----:B------:R0:W-:Y:S04]  /*46980*/  STL.64 [R1+0x1388], R22 ;  /* 0x0013881601007387 */ /* 0x0001e80000100a00 */
        /* <DEDUP_REMOVED lines=9> */
[----:B------:R-:W4:Y:S04]  /*46a20*/  LDL.LU.64 R22, [R1+0x6408] ;  /* 0x0064080001167983 */ /* 0x000f280000300a00 */
[----:B--2---:R-:W-:Y:S04]  /*46a30*/  STL.64 [R1+0x63d0], R14 ;  /* 0x0063d00e01007387 */ /* 0x004fe80000100a00 */
[----:B------:R0:W-:Y:S04]  /*46a40*/  STL.64 [R1+0x63c8], R12 ;  /* 0x0063c80c01007387 */ /* 0x0001e80000100a00 */
[----:B0-----:R-:W3:Y:S04]  /*46a50*/  LDL.LU R12, [R1+0xcc0] ;  /* 0x000cc000010c7983 */ /* 0x001ee80000300800 */
[----:B------:R-:W3:Y:S04]  /*46a60*/  LDL.LU R13, [R1+0xcc4] ;  /* 0x000cc400010d7983 */ /* 0x000ee80000300800 */
[----:B------:R-:W3:Y:S04]  /*46a70*/  LDL.LU R14, [R1+0xcc8] ;  /* 0x000cc800010e7983 */ /* 0x000ee80000300800 */
[----:B------:R-:W3:Y:S01]  /*46a80*/  LDL.LU R15, [R1+0xccc] ;  /* 0x000ccc00010f7983 */ /* 0x000ee20000300800 */
[----:B----4-:R-:W-:Y:S03]  /*46a90*/  HMMA.16816.F32.BF16 R20, R16, R22, R24 ;  /* 0x000000161014723c */ /* 0x010fe60000041818 */
[----:B------:R-:W2:Y:S04]  /*46aa0*/  LDL.LU.64 R26, [R1+0x6400] ;  /* 0x00640000011a7983 */ /* 0x000ea80000300a00 */
[----:B------:R-:W2:-:S12]  /*46ab0*/  LDL.LU.64 R24, [R1+0x63f8] ;  /* 0x0063f80001187983 */ /* 0x000e980000300a00 */
[----:B------:R-:W-:Y:S04]  /*46ac0*/  STL.64 [R1+0x1360], R20 ;  /* 0x0013601401007387 */ /* 0x000fe80000100a00 */
[----:B------:R0:W-:Y:S04]  /*46ad0*/  STL.64 [R1+0x1368], R22 ;  /* 0x0013681601007387 */ /* 0x0001e80000100a00 */
[----:B0-----:R-:W2:Y:S01]  /*46ae0*/  LDL.LU.64 R22, [R1+0x63f0] ;  /* 0x0063f00001167983 */ /* 0x001ea20000300a00 */
[----:B---3--:R-:W-:Y:S01]  /*46af0*/  HMMA.16816.F32.BF16 R12, R16, R6, R12 ;  /* 0x00000006100c723c */ /* 0x008fe2000004180c */
[----:B------:R-:W-:-:S02]  /*46b00*/  IMAD.MOV.U32 R8, RZ, RZ, R6 ;  /* 0x000000ffff087224 */ /* 0x000fc400078e0006 */
[----:B------:R-:W-:-:S05]  /*46b10*/  IMAD.MOV.U32 R3, RZ, RZ, R7 ;  /* 0x000000ffff037224 */ /* 0x000fca00078e0007 */
[----:B--2---:R-:W-:Y:S01]  /*46b20*/  HMMA.16816.F32.BF16 R20, R16, R22, R24 ;  /* 0x000000161014723c */ /* 0x004fe20000041818 */
[----:B------:R-:W2:-:S15]  /*46b30*/  LDL.LU.64 R24, [R1+0x63e8] ;  /* 0x0063e80001187983 */ /* 0x000e9e0000300a00 */
[----:B------:R-:W-:-:S03]  /*46b40*/  NOP ;  /* 0x0000000000007918 */ /* 0x000fc60000000000 */
[----:B------:R0:W-:Y:S04]  /*46b50*/  STL.64 [R1+0x1350], R20 ;  /* 0x0013501401007387 */ /* 0x0001e80000100a00 */
[----:B------:R-:W-:Y:S04]  /*46b60*/  STL.64 [R1+0x1358], R22 ;  /* 0x0013581601007387 */ /* 0x000fe80000100a00 */
[----:B0-----:R-:W3:Y:S04]  /*46b70*/  LDL.LU.64 R20, [R1+0x63e0] ;  /* 0x0063e00001147983 */ /* 0x001ee80000300a00 */
[----:B------:R-:W-:Y:S04]  /*46b80*/  STL.64 [R1+0x1340], R12 ;  /* 0x0013400c01007387 */ /* 0x000fe80000100a00 */
[----:B------:R-:W-:Y:S04]  /*46b90*/  STL.64 [R1+0x1348], R14 ;  /* 0x0013480e01007387 */ /* 0x000fe80000100a00 */
[----:B------:R-:W-:Y:S04]  /*46ba0*/  STL.64 [R1+0x6328], R10 ;  /* 0x0063280a01007387 */ /* 0x000fe80000100a00 */
[----:B------:R0:W-:Y:S04]  /*46bb0*/  STL [R1+0x6320], R8 ;  /* 0x0063200801007387 */ /* 0x0001e80000100800 */
[----:B0-----:R-:W4:Y:S04]  /*46bc0*/  LDL.LU R8, [R1+0x470] ;  /* 0x0004700001087983 */ /* 0x001f280000300800 */
[----:B------:R-:W4:Y:S04]  /*46bd0*/  LDL.LU R9, [R1+0x474] ;  /* 0x0004740001097983 */ /* 0x000f280000300800 */
[----:B------:R-:W3:Y:S04]  /*46be0*/  LDL.LU R10, [R1+0x478] ;  /* 0x00047800010a7983 */ /* 0x000ee80000300800 */
[----:B------:R-:W3:Y:S04]  /*46bf0*/  LDL.LU R11, [R1+0x47c] ;  /* 0x00047c00010b7983 */ /* 0x000ee80000300800 */
[----:B------:R-:W3:Y:S04]  /*46c00*/  LDL.LU R4, [R1+0x490] ;  /* 0x0004900001047983 */ /* 0x000ee80000300800 */
[----:B------:R-:W3:Y:S04]  /*46c10*/  LDL.LU R5, [R1+0x494] ;  /* 0x0004940001057983 */ /* 0x000ee80000300800 */
[----:B------:R-:W3:Y:S04]  /*46c20*/  LDL.LU R6, [R1+0x498] ;  /* 0x0004980001067983 */ /* 0x000ee80000300800 */
[----:B------:R-:W3:Y:S01]  /*46c30*/  LDL.LU R7, [R1+0x49c] ;  /* 0x00049c0001077983 */ /* 0x000ee20000300800 */
[----:B--2---:R-:W-:-:S02]  /*46c40*/  IMAD.MOV.U32 R22, RZ, RZ, R25 ;  /* 0x000000ffff167224 */ /* 0x004fc400078e0019 */
[----:B------:R-:W-:-:S05]  /*46c50*/  IMAD.MOV.U32 R23, RZ, RZ, R24 ;  /* 0x000000ffff177224 */ /* 0x000fca00078e0018 */
[----:B------:R0:W-:Y:S02]  /*46c60*/  STL.64 [R1+0x63a8], R22 ;  /* 0x0063a81601007387 */ /* 0x0001e40000100a00 */
[----:B0-----:R-:W-:Y:S02]  /*46c70*/  IMAD.MOV.U32 R22, RZ, RZ, R2 ;  /* 0x000000ffff167224 */ /* 0x001fe400078e0002 */
[----:B------:R-:W-:Y:S01]  /*46c80*/  IMAD.MOV.U32 R23, RZ, RZ, R0 ;  /* 0x000000ffff177224 */ /* 0x000fe200078e0000 */
[----:B---3--:R0:W-:Y:S04]  /*46c90*/  STL.64 [R1+0x6368], R6 ;  /* 0x0063680601007387 */ /* 0x0081e80000100a00 */
[----:B------:R1:W-:Y:S04]  /*46ca0*/  STL.64 [R1+0x6360], R4 ;  /* 0x0063600401007387 */ /* 0x0003e80000100a00 */
[----:B------:R-:W2:Y:S04]  /*46cb0*/  LDL.LU R24, [R1+0xcb0] ;  /* 0x000cb00001187983 */ /* 0x000ea80000300800 */
[----:B------:R-:W2:Y:S04]  /*46cc0*/  LDL.LU R25, [R1+0xcb4] ;  /* 0x000cb40001197983 */ /* 0x000ea80000300800 */
[----:B------:R-:W2:Y:S04]  /*46cd0*/  LDL.LU R26, [R1+0xcb8] ;  /* 0x000cb800011a7983 */ /* 0x000ea80000300800 */
[----:B------:R-:W2:Y:S04]  /*46ce0*/  LDL.LU R27, [R1+0xcbc] ;  /* 0x000cbc00011b7983 */ /* 0x000ea80000300800 */
[----:B------:R-:W2:Y:S04]  /*46cf0*/  LDL.64 R14, [R1+0x118] ;  /* 0x00011800010e7983 */ /* 0x000ea80000100a00 */
[----:B------:R-:W-:Y:S01]  /*46d00*/  STL.64 [R1+0x63c0], R22 ;  /* 0x0063c01601007387 */ /* 0x000fe20000100a00 */
[----:B0-----:R-:W-:-:S02]  /*46d10*/  IMAD.MOV.U32 R6, RZ, RZ, R21 ;  /* 0x000000ffff067224 */ /* 0x001fc400078e0015 */
[----:B------:R-:W-:-:S05]  /*46d20*/  IMAD.MOV.U32 R7, RZ, RZ, R20 ;  /* 0x000000ffff077224 */ /* 0x000fca00078e0014 */
[----:B------:R0:W-:Y:S04]  /*46d30*/  STL.64 [R1+0x6388], R6 ;  /* 0x0063880601007387 */ /* 0x0001e80000100a00 */
[----:B-1----:R-:W3:Y:S04]  /*46d40*/  LDL.LU R4, [R1+0x5a0] ;  /* 0x0005a00001047983 */ /* 0x002ee80000300800 */
[----:B------:R-:W3:Y:S04]  /*46d50*/  LDL.LU R5, [R1+0x5a4] ;  /* 0x0005a40001057983 */ /* 0x000ee80000300800 */
[----:B0-----:R-:W2:Y:S04]  /*46d60*/  LDL.LU R6, [R1+0x5a8] ;  /* 0x0005a80001067983 */ /* 0x001ea80000300800 */
[----:B------:R-:W2:Y:S04]  /*46d70*/  LDL.LU R7, [R1+0x5ac] ;  /* 0x0005ac0001077983 */ /* 0x000ea80000300800 */
[----:B------:R-:W3:Y:S04]  /*46d80*/  LDL.LU R20, [R1+0xca0] ;  /* 0x000ca00001147983 */ /* 0x000ee80000300800 */
[----:B------:R-:W4:Y:S04]  /*46d90*/  LDL.LU R21, [R1+0xca4] ;  /* 0x000ca40001157983 */ /* 0x000f280000300800 */
[----:B------:R-:W4:Y:S04]  /*46da0*/  LDL.LU R22, [R1+0xca8] ;  /* 0x000ca80001167983 */ /* 0x000f280000300800 */
[----:B------:R-:W4:Y:S04]  /*46db0*/  LDL.LU R23, [R1+0xcac] ;  /* 0x000cac0001177983 */ /* 0x000f280000300800 */
[----:B--2---:R-:W-:Y:S04]  /*46dc0*/  STL.64 [R1+0x63a0], R6 ;  /* 0x0063a00601007387 */ /* 0x004fe80000100a00 */
[----:B---3--:R0:W-:Y:S04]  /*46dd0*/  STL.64 [R1+0x6398], R4 ;  /* 0x0063980401007387 */ /* 0x0081e80000100a00 */
        /* <DEDUP_REMOVED lines=10> */
[----:B------:R0:W-:Y:S04]  /*46e80*/  STL.64 [R1+0x6338], R10 ;  /* 0x0063380a01007387 */ /* 0x0001e80000100a00 */
[----:B----4-:R-:W-:Y:S04]  /*46e90*/  STL.64 [R1+0x6330], R8 ;  /* 0x0063300801007387 */ /* 0x010fe80000100a00 */
[----:B0-----:R-:W3:Y:S01]  /*46ea0*/  LDL.64 R10, [R1+0x8] ;  /* 0x00000800010a7983 */ /* 0x001ee20000100a00 */
[----:B------:R-:W-:Y:S03]  /*46eb0*/  HMMA.16816.F32.BF16 R24, R16, R14, R24 ;  /* 0x0000000e1018723c */ /* 0x000fe60000041818 */
[----:B---3--:R0:W-:Y:S04]  /*46ec0*/  STL.64 [R1+0x6350], R10 ;  /* 0x0063500a01007387 */ /* 0x0081e80000100a00 */
[----:B0-----:R-:W3:Y:S04]  /*46ed0*/  LDL.64 R10, [R1+0x18] ;  /* 0x00001800010a7983 */ /* 0x001ee80000100a00 */
[----:B---3--:R0:W-:Y:S04]  /*46ee0*/  STL.64 [R1+0x6370], R10 ;  /* 0x0063700a01007387 */ /* 0x0081e80000100a00 */
[----:B------:R-:W3:Y:S04]  /*46ef0*/  LDL.LU R8, [R1+0x4a0] ;  /* 0x0004a00001087983 */ /* 0x000ee80000300800 */
[----:B------:R-:W3:Y:S04]  /*46f00*/  LDL.LU R9, [R1+0x4a4] ;  /* 0x0004a40001097983 */ /* 0x000ee80000300800 */
[----:B0-----:R-:W3:Y:S04]  /*46f10*/  LDL.LU R10, [R1+0x4a8] ;  /* 0x0004a800010a7983 */ /* 0x001ee80000300800 */
[----:B------:R-:W3:Y:S04]  /*46f20*/  LDL.LU R11, [R1+0x4ac] ;  /* 0x0004ac00010b7983 */ /* 0x000ee80000300800 */
[----:B------:R0:W-:Y:S04]  /*46f30*/  STL.64 [R1+0x1330], R24 ;  /* 0x0013301801007387 */ /* 0x0001e80000100a00 */
[----:B------:R1:W-:Y:S01]  /*46f40*/  STL.64 [R1+0x1338], R26 ;  /* 0x0013381a01007387 */ /* 0x0003e20000100a00 */
[----:B0-----:R-:W-:-:S03]  /*46f50*/  IMAD.MOV.U32 R25, RZ, RZ, R14 ;  /* 0x000000ffff197224 */ /* 0x001fc600078e000e */
[----:B-1----:R-:W4:Y:S01]  /*46f60*/  LDL.LU.64 R26, [R1+0x63d8] ;  /* 0x0063d800011a7983 */ /* 0x002f220000300a00 */
[----:B------:R-:W-:-:S03]  /*46f70*/  IMAD.MOV.U32 R24, RZ, RZ, R15 ;  /* 0x000000ffff187224 */ /* 0x000fc600078e000f */
[----:B------:R-:W2:Y:S04]  /*46f80*/  LDL.LU.64 R14, [R1+0x63d0] ;  /* 0x0063d000010e7983 */ /* 0x000ea80000300a00 */
[----:B------:R-:W3:Y:S01]  /*46f90*/  LDL.LU.64 R12, [R1+0x63c8] ;  /* 0x0063c800010c7983 */ /* 0x000ee20000300a00 */
[C---:B--2---:R-:W-:Y:S03]  /*46fa0*/  HMMA.16816.F32.BF16 R20, R16.reuse, R14, R20 ;  /* 0x0000000e1014723c */ /* 0x044fe60000041814 */
[----:B----4-:R-:W-:Y:S04]  /*46fb0*/  STL.64 [R1+0x6348], R26 ;  /* 0x0063481a01007387 */ /* 0x010fe80000100a00 */
        /* <DEDUP_REMOVED lines=8> */
[----:B------:R-:W-:Y:S01]  /*47040*/  STL.64 [R1+0x62c0], R14 ;  /* 0x0062c00e01007387 */ /* 0x000fe20000100a00 */
[----:B----4-:R-:W-:Y:S03]  /*47050*/  HMMA.16816.F32.BF16 R20, R16, R22, R4 ;  /* 0x000000161014723c */ /* 0x010fe60000041804 */
[----:B------:R-:W4:Y:S04]  /*47060*/  LDL.LU.64 R6, [R1+0x63b8] ;  /* 0x0063b80001067983 */ /* 0x000f280000300a00 */
[----:B------:R-:W4:-:S12]  /*47070*/  LDL.LU.64 R4, [R1+0x63b0] ;  /* 0x0063b00001047983 */ /* 0x000f180000300a00 */
[----:B------:R-:W-:Y:S04]  /*47080*/  STL.64 [R1+0xcf0], R20 ;  /* 0x000cf01401007387 */ /* 0x000fe80000100a00 */
[----:B------:R0:W-:Y:S04]  /*47090*/  STL.64 [R1+0xcf8], R22 ;  /* 0x000cf81601007387 */ /* 0x0001e80000100a00 */
[----:B0-----:R-:W4:Y:S02]  /*470a0*/  LDL.LU.64 R22, [R1+0x63a8] ;  /* 0x0063a80001167983 */ /* 0x001f240000300a00 */
[----:B----4-:R-:W-:Y:S02]  /*470b0*/  HMMA.16816.F32.BF16 R20, R16, R22, R4 ;  /* 0x000000161014723c */ /* 0x010fe40000041804 */
[----:B------:R-:W4:Y:S04]  /*470c0*/  LDL.LU.64 R6, [R1+0x63a0] ;  /* 0x0063a00001067983 */ /* 0x000f280000300a00 */
[----:B------:R-:W4:-:S13]  /*470d0*/  LDL.LU.64 R4, [R1+0x6398] ;  /* 0x0063980001047983 */ /* 0x000f1a0000300a00 */
[----:B------:R-:W-:Y:S04]  /*470e0*/  STL.64 [R1+0xce0], R20 ;  /* 0x000ce01401007387 */ /* 0x000fe80000100a00 */
[----:B------:R0:W-:Y:S04]  /*470f0*/  STL.64 [R1+0xce8], R22 ;  /* 0x000ce81601007387 */ /* 0x0001e80000100a00 */
[----:B0-----:R-:W4:Y:S02]  /*47100*/  LDL.LU.64 R22, [R1+0x6390] ;  /* 0x0063900001167983 */ /* 0x001f240000300a00 */
[----:B----4-:R-:W-:Y:S02]  /*47110*/  HMMA.16816.F32.BF16 R16, R16, R22, R4 ;  /* 0x000000161010723c */ /* 0x010fe40000041804 */
[----:B------:R-:W3:Y:S01]  /*47120*/  LDL.LU.64 R6, [R1+0x6388] ;  /* 0x0063880001067983 */ /* 0x000ee20000300a00 */
[----:B------:R-:W-:-:S02]  /*47130*/  IMAD.MOV.U32 R2, RZ, RZ, R22 ;  /* 0x000000ffff027224 */ /* 0x000fc400078e0016 */
[----:B------:R-:W-:-:S14]  /*47140*/  IMAD.MOV.U32 R0, RZ, RZ, R23 ;  /* 0x000000ffff007224 */ /* 0x000fdc00078e0017 */
[----:B------:R0:W-:Y:S04]  /*47150*/  STL.64 [R1+0x610], R16 ;  /* 0x0006101001007387 */ /* 0x0001e80000100a00 */
[----:B------:R1:W-:Y:S04]  /*47160*/  STL.64 [R1+0x618], R18 ;  /* 0x0006181201007387 */ /* 0x0003e80000100a00 */
[----:B------:R-:W3:Y:S04]  /*47170*/  LDL.LU.64 R22, [R1+0x6380] ;  /* 0x0063800001167983 */ /* 0x000ee80000300a00 */
[----:B------:R-:W3:Y:S04]  /*47180*/  LDL.LU.64 R20, [R1+0x6378] ;  /* 0x0063780001147983 */ /* 0x000ee80000300a00 */
[----:B0-----:R-:W4:Y:S04]  /*47190*/  LDL.LU R16, [R1+0x450] ;  /* 0x0004500001107983 */ /* 0x001f280000300800 */
[----:B------:R-:W4:Y:S04]  /*471a0*/  LDL.LU R17, [R1+0x454] ;  /* 0x0004540001117983 */ /* 0x000f280000300800 */
[----:B-1----:R-:W2:Y:S04]  /*471b0*/  LDL.LU R18, [R1+0x458] ;  /* 0x0004580001127983 */ /* 0x002ea80000300800 */
[----:B------:R-:W2:Y:S01]  /*471c0*/  LDL.LU R19, [R1+0x45c] ;  /* 0x00045c0001137983 */ /* 0x000ea20000300800 */
[----:B---3--:R-:W-:Y:S03]  /*471d0*/  HMMA.16816.F32.BF16 R4, R20, R6, R8 ;  /* 0x000000061404723c */ /* 0x008fe60000041808 */
[----:B--2---:R-:W-:Y:S04]  /*471e0*/  STL.64 [R1+0x6318], R18 ;  /* 0x0063181201007387 */ /* 0x004fe80000100a00 */
[----:B----4-:R0:W-:Y:S04]  /*471f0*/  STL.64 [R1+0x6310], R16 ;  /* 0x0063101001007387 */ /* 0x0101e80000100a00 */
[----:B0-----:R-:W2:Y:S04]  /*47200*/  LDL.LU R16, [R1+0x460] ;  /* 0x0004600001107983 */ /* 0x001ea80000300800 */
[----:B------:R-:W2:Y:S04]  /*47210*/  LDL.LU R17, [R1+0x464] ;  /* 0x0004640001117983 */ /* 0x000ea80000300800 */
[----:B------:R-:W2:Y:S04]  /*47220*/  LDL.LU R18, [R1+0x468] ;  /* 0x0004680001127983 */ /* 0x000ea80000300800 */
[----:B------:R-:W2:Y:S04]  /*47230*/  LDL.LU R19, [R1+0x46c] ;  /* 0x00046c0001137983 */ /* 0x000ea80000300800 */
[----:B------:R-:W3:Y:S04]  /*47240*/  LDL.LU.64 R10, [R1+0x6370] ;  /* 0x00637000010a7983 */ /* 0x000ee80000300a00 */
[----:B------:R-:W-:Y:S04]  /*47250*/  STL.64 [R1+0x600], R4 ;  /* 0x0006000401007387 */ /* 0x000fe80000100a00 */
[----:B------:R0:W-:Y:S04]  /*47260*/  STL.64 [R1+0x608], R6 ;  /* 0x0006080601007387 */ /* 0x0001e80000100a00 */
[----:B0-----:R-:W3:Y:S04]  /*47270*/  LDL.LU.64 R6, [R1+0x6368] ;  /* 0x0063680001067983 */ /* 0x001ee80000300a00 */
[----:B------:R-:W3:Y:S01]  /*47280*/  LDL.LU.64 R4, [R1+0x6360] ;  /* 0x0063600001047983 */ /* 0x000ee20000300a00 */
[----:B------:R-:W-:-:S02]  /*47290*/  IMAD.MOV.U32 R14, RZ, RZ, R13 ;  /* 0x000000ffff0e7224 */ /* 0x000fc400078e000d */
[----:B------:R-:W-:-:S05]  /*472a0*/  IMAD.MOV.U32 R15, RZ, RZ, R12 ;  /* 0x000000ffff0f7224 */ /* 0x000fca00078e000c */
[----:B------:R0:W-:Y:S04]  /*472b0*/  STL.64 [R1+0x62f8], R14 ;  /* 0x0062f80e01007387 */ /* 0x0001e80000100a00 */
[----:B0-----:R-:W4:Y:S01]  /*472c0*/  LDL.64 R14, [R1+0x38] ;  /* 0x00003800010e7983 */ /* 0x001f220000100a00 */
[----:B---3--:R-:W-:-:S15]  /*472d0*/  HMMA.16816.F32.BF16 R4, R20, R10, R4 ;  /* 0x0000000a1404723c */ /* 0x008fde0000041804 */
[----:B------:R-:W-:-:S04]  /*472e0*/  NOP ;  /* 0x0000000000007918 */ /* 0x000fc80000000000 */
[----:B------:R0:W-:Y:S04]  /*472f0*/  STL.64 [R1+0x5f0], R4 ;  /* 0x0005f00401007387 */ /* 0x0001e80000100a00 */
[----:B------:R1:W-:Y:S01]  /*47300*/  STL.64 [R1+0x5f8], R6 ;  /* 0x0005f80601007387 */ /* 0x0003e20000100a00 */
[----:B0-----:R-:W-:-:S03]  /*47310*/  IMAD.MOV.U32 R5, RZ, RZ, R10 ;  /* 0x000000ffff057224 */ /* 0x001fc600078e000a */
[----:B-1----:R-:W3:Y:S01]  /*47320*/  LDL.LU.64 R6, [R1+0x6358] ;  /* 0x0063580001067983 */ /* 0x002ee20000300a00 */
[----:B------:R-:W-:-:S03]  /*47330*/  IMAD.MOV.U32 R4, RZ, RZ, R11 ;  /* 0x000000ffff047224 */ /* 0x000fc600078e000b */
[----:B------:R-:W2:Y:S02]  /*47340*/  LDL.LU.64 R10, [R1+0x6350] ;  /* 0x00635000010a7983 */ /* 0x000ea40000300a00 */
[----:B--2---:R-:W-:Y:S01]  /*47350*/  HMMA.16816.F32.BF16 R24, R20, R10, R24 ;  /* 0x0000000a1418723c */ /* 0x004fe20000041818 */
[----:B------:R-:W-:-:S15]  /*47360*/  IMAD.MOV.U32 R29, RZ, RZ, R11 ;  /* 0x000000ffff1d7224 */ /* 0x000fde00078e000b */
[----:B------:R-:W-:-:S03]  /*47370*/  NOP ;  /* 0x0000000000007918 */ /* 0x000fc60000000000 */
[----:B------:R-:W-:Y:S04]  /*47380*/  STL.64 [R1+0x5e0], R24 ;  /* 0x0005e01801007387 */ /* 0x000fe80000100a00 */
[----:B------:R0:W-:Y:S04]  /*47390*/  STL.64 [R1+0x5e8], R26 ;  /* 0x0005e81a01007387 */ /* 0x0001e80000100a00 */
[----:B0-----:R-:W2:Y:S04]  /*473a0*/  LDL.LU.64 R26, [R1+0x6348] ;  /* 0x00634800011a7983 */ /* 0x001ea80000300a00 */
[----:B------:R-:W2:Y:S04]  /*473b0*/  LDL.LU.64 R24, [R1+0x6340] ;  /* 0x0063400001187983 */ /* 0x000ea80000300a00 */
[----:B------:R-:W2:Y:S04]  /*473c0*/  LDL.LU.64 R10, [R1+0x6338] ;  /* 0x00633800010a7983 */ /* 0x000ea80000300a00 */
[----:B------:R-:W2:Y:S02]  /*473d0*/  LDL.LU.64 R8, [R1+0x6330] ;  /* 0x0063300001087983 */ /* 0x000ea40000300a00 */
[----:B--2---:R-:W-:-:S15]  /*473e0*/  HMMA.16816.F32.BF16 R8, R20, R26, R8 ;  /* 0x0000001a1408723c */ /* 0x004fde0000041808 */
[----:B------:R-:W-:-:S04]  /*473f0*/  NOP ;  /* 0x0000000000007918 */ /* 0x000fc80000000000 */
[----:B------:R-:W-:Y:S04]  /*47400*/  STL.64 [R1+0x5d0], R8 ;  /* 0x0005d00801007387 */ /* 0x000fe80000100a00 */
[----:B------:R0:W-:Y:S04]  /*47410*/  STL.64 [R1+0x5d8], R10 ;  /* 0x0005d80a01007387 */ /* 0x0001e80000100a00 */
[----:B0-----:R-:W2:Y:S04]  /*47420*/  LDL.LU.64 R10, [R1+0x6328] ;  /* 0x00632800010a7983 */ /* 0x001ea80000300a00 */
[----:B------:R-:W3:Y:S04]  /*47430*/  LDL.LU R8, [R1+0x6320] ;  /* 0x0063200001087983 */ /* 0x000ee80000300800 */
[----:B------:R-:W-:Y:S01]  /*47440*/  STL.64 [R1+0x62d8], R26 ;  /* 0x0062d81a01007387 */ /* 0x000fe20000100a00 */
[----:B--2---:R-:W-:-:S15]  /*47450*/  HMMA.16816.F32.BF16 R16, R20, R10, R16 ;  /* 0x0000000a1410723c */ /* 0x004fde0000041810 */
[----:B------:R-:W-:-:S04]  /*47460*/  NOP ;  /* 0x0000000000007918 */ /* 0x000fc80000000000 */
[----:B------:R-:W-:Y:S04]  /*47470*/  STL.64 [R1+0x5c0], R16 ;  /* 0x0005c01001007387 */ /* 0x000fe80000100a00 */
[----:B------:R0:W-:Y:S04]  /*47480*/  STL.64 [R1+0x5c8], R18 ;  /* 0x0005c81201007387 */ /* 0x0001e80000100a00 */
[----:B0-----:R-:W2:Y:S04]  /*47490*/  LDL.LU.64 R18, [R1+0x6318] ;  /* 0x0063180001127983 */ /* 0x001ea80000300a00 */
[----:B------:R-:W2:Y:S04]  /*474a0*/  LDL.LU.64 R16, [R1+0x6310] ;  /* 0x0063100001107983 */ /* 0x000ea80000300a00 */
[----:B------:R0:W-:Y:S04]  /*474b0*/  STL.64 [R1+0x6220], R10 ;  /* 0x0062200a01007387 */ /* 0x0001e80000100a00 */
[----:B0-----:R-:W2:Y:S04]  /*474c0*/  LDL.64 R10, [R1+0x148] ;  /* 0x00014800010a7983 */ /* 0x001ea80000100a00 */
[----:B--2---:R-:W-:Y:S04]  /*474d0*/  STL.64 [R1+0x6308], R10 ;  /* 0x0063080a01007387 */ /* 0x004fe80000100a00 */
[----:B---3--:R0:W-:Y:S04]  /*474e0*/  STL [R1+0x6300], R8 ;  /* 0x0063000801007387 */ /* 0x0081e80000100800 */
[----:B0-----:R-:W4:Y:S04]  /*474f0*/  LDL.LU R8, [R1+0xc60] ;  /* 0x000c600001087983 */ /* 0x001f280000300800 */
[----:B------:R-:W4:Y:S04]  /*47500*/  LDL.LU R9, [R1+0xc64] ;  /* 0x000c640001097983 */ /* 0x000f280000300800 */
[----:B------:R-:W4:Y:S04]  /*47510*/  LDL.LU R10, [R1+0xc68] ;  /* 0x000c6800010a7983 */ /* 0x000f280000300800 */
[----:B------:R-:W4:Y:S04]  /*47520*/  LDL.LU R11, [R1+0xc6c] ;  /* 0x000c6c00010b7983 */ /* 0x000f280000300800 */
[----:B------:R-:W2:Y:S01]  /*47530*/  LDL.64 R26, [R1+0x138] ;  /* 0x00013800011a7983 */ /* 0x000ea20000100a00 */
[----:B------:R-:W-:Y:S03]  /*47540*/  HMMA.16816.F32.BF16 R16, R20, R6, R16 ;  /* 0x000000061410723c */ /* 0x000fe60000041810 */
[----:B--2---:R-:W-:-:S15]  /*47550*/  STL.64 [R1+0x62f0], R26 ;  /* 0x0062f01a01007387 */ /* 0x004fde0000100a00 */
[----:B------:R-:W-:Y:S01]  /*47560*/  NOP ;  /* 0x0000000000007918 */ /* 0x000fe20000000000 */
[----:B------:R-:W-:Y:S04]  /*47570*/  STL.64 [R1+0x5b0], R16 ;  /* 0x0005b01001007387 */ /* 0x000fe80000100a00 */
[----:B------:R-:W-:Y:S04]  /*47580*/  STL.64 [R1+0x5b8], R18 ;  /* 0x0005b81201007387 */ /* 0x000fe80000100a00 */
[----:B------:R-:W0:Y:S01]  /*47590*/  LDSM.16.MT88.4 R16, [R28+UR5+0x4300] ;  /* 0x004300051c10783b */ /* 0x000e220008004200 */
[----:B----4-:R-:W-:Y:S03]  /*475a0*/  HMMA.16816.F32.BF16 R8, R20, R14, R8 ;  /* 0x0000000e1408723c */ /* 0x010fe60000041808 */
[----:B------:R1:W-:Y:S04]  /*475b0*/  STL.64 [R1+0x62e8], R24 ;  /* 0x0062e81801007387 */ /* 0x0003e80000100a00 */
[----:B-1----:R-:W2:Y:S04]  /*475c0*/  LDL.LU R24, [R1+0xc40] ;  /* 0x000c400001187983 */ /* 0x002ea80000300800 */
[----:B------:R-:W2:Y:S04]  /*475d0*/  LDL.LU R25, [R1+0xc44] ;  /* 0x000c440001197983 */ /* 0x000ea80000300800 */
[----:B------:R-:W2:Y:S04]  /*475e0*/  LDL.LU R26, [R1+0xc48] ;  /* 0x000c4800011a7983 */ /* 0x000ea80000300800 */
[----:B------:R-:W2:Y:S04]  /*475f0*/  LDL.LU R27, [R1+0xc4c] ;  /* 0x000c4c00011b7983 */ /* 0x000ea80000300800 */
[----:B------:R-:W-:Y:S04]  /*47600*/  STL.64 [R1+0x62d0], R6 ;  /* 0x0062d00601007387 */ /* 0x000fe80000100a00 */
[----:B------:R1:W-:Y:S04]  /*47610*/  STL.64 [R1+0x62c8], R4 ;  /* 0x0062c80401007387 */ /* 0x0003e80000100a00 */
[----:B-1----:R-:W3:Y:S04]  /*47620*/  LDL.LU R4, [R1+0xc50] ;  /* 0x000c500001047983 */ /* 0x002ee80000300800 */
[----:B------:R-:W3:Y:S04]  /*47630*/  LDL.LU R5, [R1+0xc54] ;  /* 0x000c540001057983 */ /* 0x000ee80000300800 */
[----:B------:R-:W3:Y:S04]  /*47640*/  LDL.LU R6, [R1+0xc58] ;  /* 0x000c580001067983 */ /* 0x000ee80000300800 */
[----:B------:R-:W3:Y:S04]  /*47650*/  LDL.LU R7, [R1+0xc5c] ;  /* 0x000c5c0001077983 */ /* 0x000ee80000300800 */
[----:B------:R-:W-:Y:S04]  /*47660*/  STL [R1+0x6200], R28 ;  /* 0x0062001c01007387 */ /* 0x000fe80000100800 */
[----:B0-----:R0:W-:Y:S04]  /*47670*/  STL.64 [R1+0x6118], R18 ;  /* 0x0061181201007387 */ /* 0x0011e80000100a00 */
[----:B------:R-:W-:Y:S04]  /*47680*/  STL.64 [R1+0x6110], R16 ;  /* 0x0061101001007387 */ /* 0x000fe80000100a00 */
[----:B------:R-:W-:Y:S04]  /*47690*/  STL.64 [R1+0xcc0], R8 ;  /* 0x000cc00801007387 */ /* 0x000fe80000100a00 */
[----:B------:R1:W-:Y:S01]  /*476a0*/  STL.64 [R1+0xcc8], R10 ;  /* 0x000cc80a01007387 */ /* 0x0003e20000100a00 */
[----:B0-----:R-:W-:-:S02]  /*476b0*/  IMAD.MOV.U32 R18, RZ, RZ, R2 ;  /* 0x000000ffff127224 */ /* 0x001fc400078e0002 */
[----:B------:R-:W-:Y:S02]  /*476c0*/  IMAD.MOV.U32 R19, RZ, RZ, R0 ;  /* 0x000000ffff137224 */ /* 0x000fe400078e0000 */
[----:B------:R-:W-:Y:S01]  /*476d0*/  IMAD.MOV.U32 R2, RZ, RZ, R14 ;  /* 0x000000ffff027224 */ /* 0x000fe200078e000e */
[----:B-1----:R-:W2:Y:S04]  /*476e0*/  LDL.LU.64 R10, [R1+0x6308] ;  /* 0x00630800010a7983 */ /* 0x002ea80000300a00 */
[----:B------:R-:W4:Y:S01]  /*476f0*/  LDL.LU R8, [R1+0x6300] ;  /* 0x0063000001087983 */ /* 0x000f220000300800 */
[----:B------:R-:W-:-:S03]  /*47700*/  IMAD.MOV.U32 R0, RZ, RZ, R15 ;  /* 0x000000ffff007224 */ /* 0x000fc600078e000f */
[----:B------:R-:W3:Y:S04]  /*47710*/  LDL.LU.64 R14, [R1+0x62f8] ;  /* 0x0062f800010e7983 */ /* 0x000ee80000300a00 */
[----:B------:R-:W-:Y:S04]  /*47720*/  STL [R1+0x6208], R0 ;  /* 0x0062080001007387 */ /* 0x000fe80000100800 */
[----:B------:R-:W-:Y:S01]  /*47730*/  STL [R1+0x6204], R2 ;  /* 0x0062040201007387 */ /* 0x000fe20000100800 */
[C---:B---3--:R-:W-:Y:S08]  /*47740*/  HMMA.16816.F32.BF16 R4, R20.reuse, R14, R4 ;  /* 0x0000000e1404723c */ /* 0x048ff00000041804 */
[----:B--2---:R-:W-:Y:S01]  /*47750*/  HMMA.16816.F32.BF16 R24, R20, R10, R24 ;  /* 0x0000000a1418723c */ /* 0x004fe20000041818 */
[----:B----4-:R-:W-:-:S02]  /*47760*/  IMAD.MOV.U32 R14, RZ, RZ, R8 ;  /* 0x000000ffff0e7224 */ /* 0x010fc400078e0008 */
[----:B------:R-:W-:-:S08]  /*47770*/  IMAD.MOV.U32 R15, RZ, RZ, R3 ;  /* 0x000000ffff0f7224 */ /* 0x000fd000078e0003 */
[----:B------:R-:W-:Y:S04]  /*47780*/  STL.64 [R1+0xcb0], R4 ;  /* 0x000cb00401007387 */ /* 0x000fe80000100a00 */
[----:B------:R-:W-:Y:S04]  /*47790*/  STL.64 [R1+0xcb8], R6 ;  /* 0x000cb80601007387 */ /* 0x000fe80000100a00 */
[----:B------:R0:W-:Y:S04]  /*477a0*/  STL.64 [R1+0x62e0], R14 ;  /* 0x0062e00e01007387 */ /* 0x0001e80000100a00 */
[----:B------:R-:W2:Y:S04]  /*477b0*/  LDL.LU R12, [R1+0xc30] ;  /* 0x000c3000010c7983 */ /* 0x000ea80000300800 */
[----:B------:R-:W2:Y:S04]  /*477c0*/  LDL.LU R13, [R1+0xc34] ;  /* 0x000c3400010d7983 */ /* 0x000ea80000300800 */
[----:B0-----:R-:W2:Y:S04]  /*477d0*/  LDL.LU R14, [R1+0xc38] ;  /* 0x000c3800010e7983 */ /* 0x001ea80000300800 */
[----:B------:R-:W2:Y:S04]  /*477e0*/  LDL.LU R15, [R1+0xc3c] ;  /* 0x000c3c00010f7983 */ /* 0x000ea80000300800 */
[----:B------:R-:W3:Y:S04]  /*477f0*/  LDL.LU R4, [R1+0xc20] ;  /* 0x000c200001047983 */ /* 0x000ee80000300800 */
[----:B------:R-:W3:Y:S04]  /*47800*/  LDL.LU R5, [R1+0xc24] ;  /* 0x000c240001057983 */ /* 0x000ee80000300800 */
[----:B------:R-:W3:Y:S04]  /*47810*/  LDL.LU R6, [R1+0xc28] ;  /* 0x000c280001067983 */ /* 0x000ee80000300800 */
[----:B------:R-:W3:Y:S04]  /*47820*/  LDL.LU R7, [R1+0xc2c] ;  /* 0x000c2c0001077983 */ /* 0x000ee80000300800 */
[----:B------:R-:W-:Y:S04]  /*47830*/  STL.64 [R1+0xca0], R24 ;  /* 0x000ca01801007387 */ /* 0x000fe80000100a00 */
[----:B------:R0:W-:Y:S01]  /*47840*/  STL.64 [R1+0xca8], R26 ;  /* 0x000ca81a01007387 */ /* 0x0001e20000100a00 */
[----:B------:R-:W-:-:S02]  /*47850*/  IMAD.MOV.U32 R16, RZ, RZ, R10 ;  /* 0x000000ffff107224 */ /* 0x000fc400078e000a */
[----:B------:R-:W-:Y:S01]  /*47860*/  IMAD.MOV.U32 R3, RZ, RZ, R11 ;  /* 0x000000ffff037224 */ /* 0x000fe200078e000b */
[----:B0-----:R-:W2:Y:S04]  /*47870*/  LDL.LU.64 R26, [R1+0x62f0] ;  /* 0x0062f000011a7983 */ /* 0x001ea80000300a00 */
[----:B------:R-:W4:Y:S04]  /*47880*/  LDL.LU.64 R24, [R1+0x62e8] ;  /* 0x0062e80001187983 */ /* 0x000f280000300a00 */
[----:B------:R-:W2:Y:S04]  /*47890*/  LDL.LU R8, [R1+0x370] ;  /* 0x0003700001087983 */ /* 0x000ea80000300800 */
[----:B------:R-:W2:Y:S04]  /*478a0*/  LDL.LU R9, [R1+0x374] ;  /* 0x0003740001097983 */ /* 0x000ea80000300800 */
[----:B------:R-:W2:Y:S04]  /*478b0*/  LDL.LU R10, [R1+0x378] ;  /* 0x00037800010a7983 */ /* 0x000ea80000300800 */
[----:B------:R-:W2:Y:S04]  /*478c0*/  LDL.LU R11, [R1+0x37c] ;  /* 0x00037c00010b7983 */ /* 0x000ea80000300800 */
[----:B--2---:R0:W-:Y:S04]  /*478d0*/  STL.64 [R1+0x6230], R10 ;  /* 0x0062300a01007387 */ /* 0x0041e80000100a00 */
[----:B------:R-:W-:Y:S04]  /*478e0*/  STL.64 [R1+0x6228], R8 ;  /* 0x0062280801007387 */ /* 0x000fe80000100a00 */
[----:B0-----:R-:W2:Y:S01]  /*478f0*/  LDL R10, [R1+0x8] ;  /* 0x00000800010a7983 */ /* 0x001ea20000100800 */
[----:B------:R-:W-:Y:S01]  /*47900*/  HMMA.16816.F32.BF16 R12, R20, R26, R12 ;  /* 0x0000001a140c723c */ /* 0x000fe2000004180c */
[----:B------:R-:W-:-:S02]  /*47910*/  IMAD.MOV.U32 R11, RZ, RZ, R29 ;  /* 0x000000ffff0b7224 */ /* 0x000fc400078e001d */
[----:B------:R-:W-:Y:S02]  /*47920*/  IMAD.MOV.U32 R17, RZ, RZ, R27 ;  /* 0x000000ffff117224 */ /* 0x000fe400078e001b */
[----:B------:R-:W-:Y:S01]  /*47930*/  IMAD.MOV.U32 R29, RZ, RZ, R26 ;  /* 0x000000ffff1d7224 */ /* 0x000fe200078e001a */
[----:B--2---:R-:W-:-:S13]  /*47940*/  STL.64 [R1+0x6248], R10 ;  /* 0x0062480a01007387 */ /* 0x004fda0000100a00 */
[----:B------:R-:W-:Y:S04]  /*47950*/  STL.64 [R1+0xc90], R12 ;  /* 0x000c900c01007387 */ /* 0x000fe80000100a00 */
[----:B------:R0:W-:Y:S04]  /*47960*/  STL.64 [R1+0xc98], R14 ;  /* 0x000c980e01007387 */ /* 0x0001e80000100a00 */
[----:B0-----:R-:W3:Y:S04]  /*47970*/  LDL.LU.64 R14, [R1+0x62e0] ;  /* 0x0062e000010e7983 */ /* 0x001ee80000300a00 */
[----:B------:R-:W2:Y:S04]  /*47980*/  LDL.LU.64 R26, [R1+0x62d8] ;  /* 0x0062d800011a7983 */ /* 0x000ea80000300a00 */
[----:B------:R-:W-:Y:S04]  /*47990*/  STL.64 [R1+0x6290], R18 ;  /* 0x0062901201007387 */ /* 0x000fe80000100a00 */
[----:B------:R0:W-:Y:S01]  /*479a0*/  STL.64 [R1+0x6288], R16 ;  /* 0x0062881001007387 */ /* 0x0001e20000100a00 */
[----:B----4-:R-:W-:-:S03]  /*479b0*/  IMAD.MOV.U32 R10, RZ, RZ, R25 ;  /* 0x000000ffff0a7224 */ /* 0x010fc600078e0019 */
[----:B0-----:R-:W4:Y:S04]  /*479c0*/  LDL.LU R16, [R1+0xc00] ;  /* 0x000c000001107983 */ /* 0x001f280000300800 */
[----:B------:R-:W4:Y:S04]  /*479d0*/  LDL.LU R17, [R1+0xc04] ;  /* 0x000c040001117983 */ /* 0x000f280000300800 */
[----:B------:R-:W4:Y:S04]  /*479e0*/  LDL.LU R18, [R1+0xc08] ;  /* 0x000c080001127983 */ /* 0x000f280000300800 */
[----:B------:R-:W4:Y:S04]  /*479f0*/  LDL.LU R19, [R1+0xc0c] ;  /* 0x000c0c0001137983 */ /* 0x000f280000300800 */
[----:B------:R-:W4:Y:S01]  /*47a00*/  LDL R25, [R1+0x2fd8] ;  /* 0x002fd80001197983 */ /* 0x000f220000100800 */
[----:B------:R-:W-:-:S03]  /*47a10*/  IMAD.MOV.U32 R11, RZ, RZ, R24 ;  /* 0x000000ffff0b7224 */ /* 0x000fc600078e0018 */
[----:B--2---:R-:W-:Y:S01]  /*47a20*/  STL.64 [R1+0x62b0], R26 ;  /* 0x0062b01a01007387 */ /* 0x004fe20000100a00 */
[C---:B---3--:R-:W-:Y:S03]  /*47a30*/  HMMA.16816.F32.BF16 R12, R20.reuse, R14, R4 ;  /* 0x0000000e140c723c */ /* 0x048fe60000041804 */
[----:B----4-:R0:W-:Y:S04]  /*47a40*/  STL [R1+0x62a8], R25 ;  /* 0x0062a81901007387 */ /* 0x0101e80000100800 */
[----:B------:R-:W2:Y:S04]  /*47a50*/  LDL.LU R24, [R1+0xc10] ;  /* 0x000c100001187983 */ /* 0x000ea80000300800 */
[----:B0-----:R-:W2:Y:S04]  /*47a60*/  LDL.LU R25, [R1+0xc14] ;  /* 0x000c140001197983 */ /* 0x001ea80000300800 */
[----:B------:R-:W2:Y:S04]  /*47a70*/  LDL.LU R26, [R1+0xc18] ;  /* 0x000c1800011a7983 */ /* 0x000ea80000300800 */
[----:B------:R-:W2:Y:S04]  /*47a80*/  LDL.LU R27, [R1+0xc1c] ;  /* 0x000c1c00011b7983 */ /* 0x000ea80000300800 */
[----:B------:R-:W3:Y:S04]  /*47a90*/  LDL.LU.64 R6, [R1+0x62d0] ;  /* 0x0062d00001067983 */ /* 0x000ee80000300a00 */
[----:B------:R-:W4:Y:S04]  /*47aa0*/  LDL.LU.64 R4, [R1+0x62c8] ;  /* 0x0062c80001047983 */ /* 0x000f280000300a00 */
[----:B------:R-:W-:Y:S04]  /*47ab0*/  STL.64 [R1+0xc80], R12 ;  /* 0x000c800c01007387 */ /* 0x000fe80000100a00 */
[----:B------:R0:W-:Y:S04]  /*47ac0*/  STL.64 [R1+0xc88], R14 ;  /* 0x000c880e01007387 */ /* 0x0001e80000100a00 */
[----:B0-----:R-:W3:Y:S01]  /*47ad0*/  LDL.LU.64 R14, [R1+0x62c0] ;  /* 0x0062c000010e7983 */ /* 0x001ee20000300a00 */
[----:B--2---:R-:W-:Y:S01]  /*47ae0*/  HMMA.16816.F32.BF16 R24, R20, R10, R24 ;  /* 0x0000000a1418723c */ /* 0x004fe20000041818 */
[----:B----4-:R-:W-:-:S02]  /*47af0*/  IMAD.MOV.U32 R10, RZ, RZ, R5 ;  /* 0x000000ffff0a7224 */ /* 0x010fc400078e0005 */
[----:B------:R-:W-:-:S15]  /*47b00*/  IMAD.MOV.U32 R11, RZ, RZ, R4 ;  /* 0x000000ffff0b7224 */ /* 0x000fde00078e0004 */
[----:B------:R-:W-:Y:S01]  /*47b10*/  NOP ;  /* 0x0000000000007918 */ /* 0x000fe20000000000 */
[----:B------:R-:W-:Y:S04]  /*47b20*/  STL.64 [R1+0x12a0], R24 ;  /* 0x0012a01801007387 */ /* 0x000fe80000100a00 */
[----:B------:R-:W-:Y:S04]  /*47b30*/  STL.64 [R1+0x12a8], R26 ;  /* 0x0012a81a01007387 */ /* 0x000fe80000100a00 */
[----:B------:R3:W-:Y:S02]  /*47b40*/  STL.64 [R1+0x6260], R10 ;  /* 0x0062600a01007387 */ /* 0x0007e40000100a00 */
[----:B---3--:R-:W-:-:S15]  /*47b50*/  HMMA.16816.F32.BF16 R8, R20, R14, R16 ;  /* 0x0000000e1408723c */ /* 0x008fde0000041810 */
[----:B------:R-:W-:-:S04]  /*47b60*/  NOP ;  /* 0x0000000000007918 */ /* 0x000fc80000000000 */
[----:B------:R-:W-:Y:S04]  /*47b70*/  STL.64 [R1+0xc60], R8 ;  /* 0x000c600801007387 */ /* 0x000fe80000100a00 */
[----:B------:R-:W-:Y:S04]  /*47b80*/  STL.64 [R1+0xc68], R10 ;  /* 0x000c680a01007387 */ /* 0x000fe80000100a00 */
[----:B------:R-:W2:Y:S01]  /*47b90*/  LDL.64 R18, [R1+0xe8] ;  /* 0x0000e80001127983 */ /* 0x000ea20000100a00 */
[----:B------:R-:W-:Y:S02]  /*47ba0*/  IMAD.MOV.U32 R5, RZ, RZ, R14 ;  /* 0x000000ffff057224 */ /* 0x000fe400078e000e */
[----:B------:R-:W-:Y:S01]  /*47bb0*/  IMAD.MOV.U32 R4, RZ, RZ, R15 ;  /* 0x000000ffff047224 */ /* 0x000fe200078e000f */
[----:B--2---:R0:W-:Y:S04]  /*47bc0*/  STL.64 [R1+0x62b8], R18 ;  /* 0x0062b81201007387 */ /* 0x0041e80000100a00 */
[----:B------:R-:W2:Y:S04]  /*47bd0*/  LDL.LU R12, [R1+0x440] ;  /* 0x00044000010c7983 */ /* 0x000ea80000300800 */
[----:B------:R-:W2:Y:S04]  /*47be0*/  LDL.LU R13, [R1+0x444] ;  /* 0x00044400010d7983 */ /* 0x000ea80000300800 */
[----:B------:R-:W3:Y:S04]  /*47bf0*/  LDL.LU R14, [R1+0x448] ;  /* 0x00044800010e7983 */ /* 0x000ee80000300800 */
[----:B------:R-:W3:Y:S04]  /*47c00*/  LDL.LU R15, [R1+0x44c] ;  /* 0x00044c00010f7983 */ /* 0x000ee80000300800 */
[----:B------:R-:W4:Y:S04]  /*47c10*/  LDL.LU R16, [R1+0xbf0] ;  /* 0x000bf00001107983 */ /* 0x000f280000300800 */
[----:B------:R-:W4:Y:S04]  /*47c20*/  LDL.LU R17, [R1+0xbf4] ;  /* 0x000bf40001117983 */ /* 0x000f280000300800 */
[----:B0-----:R-:W4:Y:S04]  /*47c30*/  LDL.LU R18, [R1+0xbf8] ;  /* 0x000bf80001127983 */ /* 0x001f280000300800 */
[----:B------:R-:W4:Y:S04]  /*47c40*/  LDL.LU R19, [R1+0xbfc] ;  /* 0x000bfc0001137983 */ /* 0x000f280000300800 */
[----:B------:R-:W4:Y:S04]  /*47c50*/  LDL.64 R26, [R1+0xf8] ;  /* 0x0000f800011a7983 */ /* 0x000f280000100a00 */
[----:B---3--:R-:W-:Y:S04]  /*47c60*/  STL.64 [R1+0x62a0], R14 ;  /* 0x0062a00e01007387 */ /* 0x008fe80000100a00 */
[----:B--2---:R0:W-:Y:S04]  /*47c70*/  STL.64 [R1+0x6298], R12 ;  /* 0x0062980c01007387 */ /* 0x0041e80000100a00 */
[----:B0-----:R-:W2:Y:S04]  /*47c80*/  LDL.LU R12, [R1+0xbe0] ;  /* 0x000be000010c7983 */ /* 0x001ea80000300800 */
[----:B------:R-:W2:Y:S04]  /*47c90*/  LDL.LU R13, [R1+0xbe4] ;  /* 0x000be400010d7983 */ /* 0x000ea80000300800 */
[----:B------:R-:W2:Y:S04]  /*47ca0*/  LDL.LU R14, [R1+0xbe8] ;  /* 0x000be800010e7983 */ /* 0x000ea80000300800 */
[----:B------:R-:W2:Y:S04]  /*47cb0*/  LDL.LU R15, [R1+0xbec] ;  /* 0x000bec00010f7983 */ /* 0x000ea80000300800 */
[----:B------:R-:W3:Y:S04]  /*47cc0*/  LDL.64 R10, [R1+0x28] ;  /* 0x00002800010a7983 */ /* 0x000ee80000100a00 */
        /* <DEDUP_REMOVED lines=12> */
[----:B----4-:R-:W-:Y:S03]  /*47d90*/  HMMA.16816.F32.BF16 R16, R20, R26, R16 ;  /* 0x0000001a1410723c */ /* 0x010fe60000041810 */
[----:B--2---:R-:W-:Y:S04]  /*47da0*/  STL.64 [R1+0x6258], R6 ;  /* 0x0062580601007387 */ /* 0x004fe80000100a00 */
[----:B------:R0:W-:Y:S04]  /*47db0*/  STL.64 [R1+0x6250], R4 ;  /* 0x0062500401007387 */ /* 0x0001e80000100a00 */
        /* <DEDUP_REMOVED lines=8> */
[----:B------:R-:W2:Y:S04]  /*47e40*/  LDL.LU R6, [R1+0x3a8] ;  /* 0x0003a80001067983 */ /* 0x000ea80000300800 */
[----:B------:R-:W2:Y:S04]  /*47e50*/  LDL.LU R7, [R1+0x3ac] ;  /* 0x0003ac0001077983 */ /* 0x000ea80000300800 */
[----:B------:R-:W-:Y:S04]  /*47e60*/  STL.64 [R1+0xc50], R16 ;  /* 0x000c501001007387 */ /* 0x000fe80000100a00 */
[----:B------:R0:W-:Y:S04]  /*47e70*/  STL.64 [R1+0xc58], R18 ;  /* 0x000c581201007387 */ /* 0x0001e80000100a00 */
[----:B0-----:R-:W4:Y:S01]  /*47e80*/  LDL.LU.64 R18, [R1+0x62b8] ;  /* 0x0062b80001127983 */ /* 0x001f220000300a00 */
[----:B------:R-:W-:-:S02]  /*47e90*/  IMAD.MOV.U32 R28, RZ, RZ, R26 ;  /* 0x000000ffff1c7224 */ /* 0x000fc400078e001a */
[----:B------:R-:W-:Y:S02]  /*47ea0*/  IMAD.MOV.U32 R24, RZ, RZ, R27 ;  /* 0x000000ffff187224 */ /* 0x000fe400078e001b */
[----:B------:R-:W2:Y:S04]  /*47eb0*/  LDL.LU.64 R26, [R1+0x62b0] ;  /* 0x0062b000011a7983 */ /* 0x000ea80000300a00 */
[----:B------:R-:W2:Y:S01]  /*47ec0*/  LDL.LU R25, [R1+0x62a8] ;  /* 0x0062a80001197983 */ /* 0x000ea20000300800 */
[----:B----4-:R-:W-:Y:S01]  /*47ed0*/  HMMA.16816.F32.BF16 R12, R20, R18, R12 ;  /* 0x00000012140c723c */ /* 0x010fe2000004180c */
[----:B------:R-:W-:Y:S02]  /*47ee0*/  IMAD.MOV.U32 R0, RZ, RZ, R18 ;  /* 0x000000ffff007224 */ /* 0x000fe400078e0012 */
[----:B------:R-:W-:-:S15]  /*47ef0*/  IMAD.MOV.U32 R2, RZ, RZ, R19 ;  /* 0x000000ffff027224 */ /* 0x000fde00078e0013 */
[----:B------:R-:W-:Y:S01]  /*47f00*/  NOP ;  /* 0x0000000000007918 */ /* 0x000fe20000000000 */
[----:B------:R-:W-:Y:S04]  /*47f10*/  STL.64 [R1+0xc40], R12 ;  /* 0x000c400c01007387 */ /* 0x000fe80000100a00 */
[----:B------:R0:W-:Y:S04]  /*47f20*/  STL.64 [R1+0xc48], R14 ;  /* 0x000c480e01007387 */ /* 0x0001e80000100a00 */
[----:B0-----:R-:W4:Y:S04]  /*47f30*/  LDL.LU.64 R14, [R1+0x62a0] ;  /* 0x0062a000010e7983 */ /* 0x001f280000300a00 */
[----:B------:R-:W4:Y:S04]  /*47f40*/  LDL.LU.64 R12, [R1+0x6298] ;  /* 0x00629800010c7983 */ /* 0x000f280000300a00 */
[----:B------:R-:W4:Y:S04]  /*47f50*/  LDL.LU.64 R18, [R1+0x6290] ;  /* 0x0062900001127983 */ /* 0x000f280000300a00 */
[----:B------:R-:W2:Y:S01]  /*47f60*/  LDL.LU.64 R16, [R1+0x6288] ;  /* 0x0062880001107983 */ /* 0x000ea20000300a00 */
[----:B----4-:R-:W-:Y:S03]  /*47f70*/  HMMA.16816.F32.BF16 R20, R20, R18, R12 ;  /* 0x000000121414723c */ /* 0x010fe6000004180c */
[----:B------:R-:W2:Y:S04]  /*47f80*/  LDL.LU.64 R14, [R1+0x6280] ;  /* 0x00628000010e7983 */ /* 0x000ea80000300a00 */
[----:B------:R-:W2:-:S12]  /*47f90*/  LDL.LU.64 R12, [R1+0x6278] ;  /* 0x00627800010c7983 */ /* 0x000e980000300a00 */
[----:B------:R0:W-:Y:S04]  /*47fa0*/  STL.64 [R1+0x5a0], R20 ;  /* 0x0005a01401007387 */ /* 0x0001e80000100a00 */
[----:B------:R1:W-:Y:S04]  /*47fb0*/  STL.64 [R1+0x5a8], R22 ;  /* 0x0005a81601007387 */ /* 0x0003e80000100a00 */
[----:B0-----:R-:W4:Y:S04]  /*47fc0*/  LDL.LU R20, [R1+0x350] ;  /* 0x0003500001147983 */ /* 0x001f280000300800 */
[----:B------:R-:W4:Y:S04]  /*47fd0*/  LDL.LU R21, [R1+0x354] ;  /* 0x0003540001157983 */ /* 0x000f280000300800 */
[----:B-1----:R-:W4:Y:S04]  /*47fe0*/  LDL.LU R22, [R1+0x358] ;  /* 0x0003580001167983 */ /* 0x002f280000300800 */
[----:B------:R-:W4:Y:S04]  /*47ff0*/  LDL.LU R23, [R1+0x35c] ;  /* 0x00035c0001177983 */ /* 0x000f280000300800 */
[----:B------:R3:W-:Y:S02]  /*48000*/  STL.64 [R1+0x6128], R18 ;  /* 0x0061281201007387 */ /* 0x0007e40000100a00 */
[----:B---3--:R-:W-:-:S02]  /*48010*/  IMAD.MOV.U32 R19, RZ, RZ, R10 ;  /* 0x000000ffff137224 */ /* 0x008fc400078e000a */
[----:B------:R-:W-:Y:S01]  /*48020*/  IMAD.MOV.U32 R18, RZ, RZ, R11 ;  /* 0x000000ffff127224 */ /* 0x000fe200078e000b */
[----:B--2---:R-:W-:-:S15]  /*48030*/  HMMA.16816.F32.BF16 R4, R12, R10, R4 ;  /* 0x0000000a0c04723c */ /* 0x004fde0000041804 */
[----:B------:R-:W-:-:S04]  /*48040*/  NOP ;  /* 0x0000000000007918 */ /* 0x000fc80000000000 */
        /* <DEDUP_REMOVED lines=20> */
[----:B------:R-:W-:Y:S04]  /*48190*/  STL.64 [R1+0x460], R8 ;  /* 0x0004600801007387 */ /* 0x000fe80000100a00 */
[----:B------:R0:W-:Y:S04]  /*481a0*/  STL.64 [R1+0x468], R10 ;  /* 0x0004680a01007387 */ /* 0x0001e80000100a00 */
[----:B0-----:R-:W2:Y:S04]  /*481b0*/  LDL.LU.64 R10, [R1+0x6220] ;  /* 0x00622000010a7983 */ /* 0x001ea80000300a00 */
[----:B------:R-:W-:Y:S04]  /*481c0*/  STL.64 [R1+0x6180], R26 ;  /* 0x0061801a01007387 */ /* 0x000fe80000100a00 */
[----:B------:R-:W-:Y:S01]  /*481d0*/  STL [R1+0x6178], R25 ;  /* 0x0061781901007387 */ /* 0x000fe20000100800 */
[----:B--2---:R-:W-:-:S15]  /*481e0*/  HMMA.16816.F32.BF16 R4, R12, R10, R4 ;  /* 0x0000000a0c04723c */ /* 0x004fde0000041804 */
[----:B------:R-:W-:-:S04]  /*481f0*/  NOP ;  /* 0x0000000000007918 */ /* 0x000fc80000000000 */
[----:B------:R-:W-:Y:S04]  /*48200*/  STL.64 [R1+0x450], R4 ;  /* 0x0004500401007387 */ /* 0x000fe80000100a00 */
[----:B------:R0:W-:Y:S04]  /*48210*/  STL.64 [R1+0x458], R6 ;  /* 0x0004580601007387 */ /* 0x0001e80000100a00 */
[----:B0-----:R-:W4:Y:S04]  /*48220*/  LDL.LU.64 R6, [R1+0x6218] ;  /* 0x0062180001067983 */ /* 0x001f280000300a00 */
[----:B------:R-:W2:Y:S04]  /*48230*/  LDL.LU.64 R4, [R1+0x6210] ;  /* 0x0062100001047983 */ /* 0x000ea80000300a00 */
[----:B------:R0:W-:Y:S01]  /*48240*/  STL.64 [R1+0x60f0], R10 ;  /* 0x0060f00a01007387 */ /* 0x0001e20000100a00 */
[----:B----4-:R-:W-:Y:S03]  /*48250*/  HMMA.16816.F32.BF16 R20, R12, R6, R20 ;  /* 0x000000060c14723c */ /* 0x010fe60000041814 */
[----:B------:R-:W-:Y:S04]  /*48260*/  STL.64 [R1+0x6198], R6 ;  /* 0x0061980601007387 */ /* 0x000fe80000100a00 */
[----:B------:R-:W3:-:S12]  /*48270*/  LDL.LU R8, [R1+0x310] ;  /* 0x0003100001087983 */ /* 0x000ed80000300800 */
[----:B------:R-:W-:Y:S04]  /*48280*/  STL.64 [R1+0x440], R20 ;  /* 0x0004401401007387 */ /* 0x000fe80000100a00 */
[----:B------:R-:W-:Y:S04]  /*48290*/  STL.64 [R1+0x448], R22 ;  /* 0x0004481601007387 */ /* 0x000fe80000100a00 */
[----:B------:R-:W3:Y:S04]  /*482a0*/  LDL.LU R9, [R1+0x314] ;  /* 0x0003140001097983 */ /* 0x000ee80000300800 */
[----:B0-----:R-:W4:Y:S04]  /*482b0*/  LDL.LU R10, [R1+0x318] ;  /* 0x00031800010a7983 */ /* 0x001f280000300800 */
[----:B------:R-:W4:Y:S04]  /*482c0*/  LDL.LU R11, [R1+0x31c] ;  /* 0x00031c00010b7983 */ /* 0x000f280000300800 */
[----:B----4-:R0:W-:Y:S04]  /*482d0*/  STL.64 [R1+0x6100], R10 ;  /* 0x0061000a01007387 */ /* 0x0101e80000100a00 */
[----:B---3--:R1:W-:Y:S01]  /*482e0*/  STL.64 [R1+0x60f8], R8 ;  /* 0x0060f80801007387 */ /* 0x0083e20000100a00 */
[----:B0-----:R-:W-:-:S02]  /*482f0*/  IMAD.MOV.U32 R10, RZ, RZ, R19 ;  /* 0x000000ffff0a7224 */ /* 0x001fc400078e0013 */
[----:B------:R-:W-:-:S05]  /*48300*/  IMAD.MOV.U32 R11, RZ, RZ, R18 ;  /* 0x000000ffff0b7224 */ /* 0x000fca00078e0012 */
[----:B------:R0:W-:Y:S04]  /*48310*/  STL.64 [R1+0x6120], R10 ;  /* 0x0061200a01007387 */ /* 0x0001e80000100a00 */
[----:B-1----:R-:W3:Y:S04]  /*48320*/  LDL.LU R8, [R1+0x340] ;  /* 0x0003400001087983 */ /* 0x002ee80000300800 */
[----:B------:R-:W3:Y:S04]  /*48330*/  LDL.LU R9, [R1+0x344] ;  /* 0x0003440001097983 */ /* 0x000ee80000300800 */
[----:B0-----:R-:W4:Y:S04]  /*48340*/  LDL.LU R10, [R1+0x348] ;  /* 0x00034800010a7983 */ /* 0x001f280000300800 */
[----:B------:R-:W4:Y:S01]  /*48350*/  LDL.LU R11, [R1+0x34c] ;  /* 0x00034c00010b7983 */ /* 0x000f220000300800 */
[----:B------:R-:W-:-:S02]  /*48360*/  IMAD.MOV.U32 R18, RZ, RZ, R0 ;  /* 0x000000ffff127224 */ /* 0x000fc400078e0000 */
[----:B------:R-:W-:Y:S01]  /*48370*/  IMAD.MOV.U32 R19, RZ, RZ, R2 ;  /* 0x000000ffff137224 */ /* 0x000fe200078e0002 */
[----:B----4-:R-:W-:Y:S04]  /*48380*/  STL.64 [R1+0x6138], R10 ;  /* 0x0061380a01007387 */ /* 0x010fe80000100a00 */
[----:B---3--:R0:W-:Y:S04]  /*48390*/  STL.64 [R1+0x6130], R8 ;  /* 0x0061300801007387 */ /* 0x0081e80000100a00 */
[----:B------:R-:W3:Y:S04]  /*483a0*/  LDL.LU R0, [R1+0x6208] ;  /* 0x0062080001007983 */ /* 0x000ee80000300800 */
[----:B------:R-:W4:Y:S04]  /*483b0*/  LDL.LU R2, [R1+0x6204] ;  /* 0x0062040001027983 */ /* 0x000f280000300800 */
[----:B------:R1:W-:Y:S04]  /*483c0*/  STL.64 [R1+0x6140], R18 ;  /* 0x0061401201007387 */ /* 0x0003e80000100a00 */
[----:B0-----:R-:W2:Y:S04]  /*483d0*/  LDL.LU R8, [R1+0xad0] ;  /* 0x000ad00001087983 */ /* 0x001ea80000300800 */
[----:B------:R-:W2:Y:S04]  /*483e0*/  LDL.LU R9, [R1+0xad4] ;  /* 0x000ad40001097983 */ /* 0x000ea80000300800 */
[----:B------:R-:W2:Y:S04]  /*483f0*/  LDL.LU R10, [R1+0xad8] ;  /* 0x000ad800010a7983 */ /* 0x000ea80000300800 */
[----:B------:R-:W2:Y:S01]  /*48400*/  LDL.LU R11, [R1+0xadc] ;  /* 0x000adc00010b7983 */ /* 0x000ea20000300800 */
[----:B-1----:R-:W-:-:S02]  /*48410*/  IMAD.MOV.U32 R18, RZ, RZ, R28 ;  /* 0x000000ffff127224 */ /* 0x002fc400078e001c */
[----:B------:R-:W-:Y:S01]  /*48420*/  IMAD.MOV.U32 R19, RZ, RZ, R24 ;  /* 0x000000ffff137224 */ /* 0x000fe200078e0018 */
[----:B--2---:R-:W-:Y:S04]  /*48430*/  STL.64 [R1+0x6150], R10 ;  /* 0x0061500a01007387 */ /* 0x004fe80000100a00 */
[----:B------:R0:W-:Y:S04]  /*48440*/  STL.64 [R1+0x6148], R8 ;  /* 0x0061480801007387 */ /* 0x0001e80000100a00 */
[----:B------:R-:W2:Y:S04]  /*48450*/  LDL.LU R28, [R1+0x6200] ;  /* 0x00620000011c7983 */ /* 0x000ea80000300800 */
[----:B------:R1:W-:Y:S04]  /*48460*/  STL.64 [R1+0x6158], R18 ;  /* 0x0061581201007387 */ /* 0x0003e80000100a00 */
[----:B0-----:R-:W3:Y:S04]  /*48470*/  LDL.LU R8, [R1+0xae0] ;  /* 0x000ae00001087983 */ /* 0x001ee80000300800 */
[----:B------:R-:W3:Y:S04]  /*48480*/  LDL.LU R9, [R1+0xae4] ;  /* 0x000ae40001097983 */ /* 0x000ee80000300800 */
[----:B------:R-:W3:Y:S04]  /*48490*/  LDL.LU R10, [R1+0xae8] ;  /* 0x000ae800010a7983 */ /* 0x000ee80000300800 */
[----:B------:R-:W3:Y:S01]  /*484a0*/  LDL.LU R11, [R1+0xaec] ;  /* 0x000aec00010b7983 */ /* 0x000ee20000300800 */
[----:B-1----:R-:W-:-:S02]  /*484b0*/  IMAD.MOV.U32 R19, RZ, RZ, R4 ;  /* 0x000000ffff137224 */ /* 0x002fc400078e0004 */
[----:B------:R-:W-:Y:S01]  /*484c0*/  IMAD.MOV.U32 R18, RZ, RZ, R5 ;  /* 0x000000ffff127224 */ /* 0x000fe200078e0005 */
[----:B--2---:R-:W0:Y:S04]  /*484d0*/  LDSM.16.MT88.4 R20, [R28+UR5+0x4380] ;  /* 0x004380051c14783b */ /* 0x004e280008004200 */
[----:B---3--:R-:W-:Y:S04]  /*484e0*/  STL.64 [R1+0x6168], R10 ;  /* 0x0061680a01007387 */ /* 0x008fe80000100a00 */
[----:B------:R-:W-:Y:S04]  /*484f0*/  STL.64 [R1+0x6160], R8 ;  /* 0x0061600801007387 */ /* 0x000fe80000100a00 */
[----:B------:R-:W2:Y:S04]  /*48500*/  LDL.LU R24, [R1+0xb00] ;  /* 0x000b000001187983 */ /* 0x000ea80000300800 */
[----:B------:R-:W2:Y:S04]  /*48510*/  LDL.LU R25, [R1+0xb04] ;  /* 0x000b040001197983 */ /* 0x000ea80000300800 */
[----:B------:R-:W3:Y:S04]  /*48520*/  LDL.LU R26, [R1+0xb08] ;  /* 0x000b0800011a7983 */ /* 0x000ee80000300800 */
[----:B------:R-:W3:Y:S04]  /*48530*/  LDL.LU R27, [R1+0xb0c] ;  /* 0x000b0c00011b7983 */ /* 0x000ee80000300800 */
[----:B------:R-:W2:Y:S04]  /*48540*/  LDL.LU R4, [R1+0xb10] ;  /* 0x000b100001047983 */ /* 0x000ea80000300800 */
[----:B------:R-:W2:Y:S04]  /*48550*/  LDL.LU R5, [R1+0xb14] ;  /* 0x000b140001057983 */ /* 0x000ea80000300800 */
[----:B------:R-:W2:Y:S04]  /*48560*/  LDL.LU R6, [R1+0xb18] ;  /* 0x000b180001067983 */ /* 0x000ea80000300800 */
[----:B------:R-:W2:Y:S04]  /*48570*/  LDL.LU R7, [R1+0xb1c] ;  /* 0x000b1c0001077983 */ /* 0x000ea80000300800 */
[----:B--2---:R1:W-:Y:S04]  /*48580*/  STL.64 [R1+0x61a8], R6 ;  /* 0x0061a80601007387 */ /* 0x0043e80000100a00 */
[----:B------:R-:W-:Y:S01]  /*48590*/  STL.64 [R1+0x61a0], R4 ;  /* 0x0061a00401007387 */ /* 0x000fe20000100a00 */
[----:B-1----:R-:W-:-:S02]  /*485a0*/  IMAD.MOV.U32 R6, RZ, RZ, R29 ;  /* 0x000000ffff067224 */ /* 0x002fc400078e001d */
[----:B------:R-:W-:-:S05]  /*485b0*/  IMAD.MOV.U32 R7, RZ, RZ, R17 ;  /* 0x000000ffff077224 */ /* 0x000fca00078e0011 */
[----:B------:R1:W-:Y:S02]  /*485c0*/  STL.64 [R1+0x61b8], R6 ;  /* 0x0061b80601007387 */ /* 0x0003e40000100a00 */
[----:B-1----:R-:W-:Y:S02]  /*485d0*/  IMAD.MOV.U32 R6, RZ, RZ, R16 ;  /* 0x000000ffff067224 */ /* 0x002fe400078e0010 */
[----:B------:R-:W-:-:S05]  /*485e0*/  IMAD.MOV.U32 R7, RZ, RZ, R3 ;  /* 0x000000ffff077224 */ /* 0x000fca00078e0003 */
[----:B------:R1:W-:Y:S04]  /*485f0*/  STL.64 [R1+0x61d0], R6 ;  /* 0x0061d00601007387 */ /* 0x0003e80000100a00 */
[----:B-1----:R-:W2:Y:S04]  /*48600*/  LDL.64 R6, [R1+0x158] ;  /* 0x0001580001067983 */ /* 0x002ea80000100a00 */
[----:B--2---:R-:W-:Y:S04]  /*48610*/  STL.64 [R1+0x61e8], R6 ;  /* 0x0061e80601007387 */ /* 0x004fe80000100a00 */
[----:B---3--:R1:W-:Y:S04]  /*48620*/  STL.64 [R1+0x6190], R26 ;  /* 0x0061901a01007387 */ /* 0x0083e80000100a00 */
[----:B------:R2:W-:Y:S04]  /*48630*/  STL.64 [R1+0x6188], R24 ;  /* 0x0061881801007387 */ /* 0x0005e80000100a00 */
[----:B-1----:R-:W3:Y:S04]  /*48640*/  LDL.64 R26, [R1+0x128] ;  /* 0x00012800011a7983 */ /* 0x002ee80000100a00 */
[----:B---3--:R1:W-:Y:S04]  /*48650*/  STL.64 [R1+0x61b0], R26 ;  /* 0x0061b01a01007387 */ /* 0x0083e80000100a00 */
[----:B--2---:R-:W2:Y:S04]  /*48660*/  LDL.LU R24, [R1+0xb20] ;  /* 0x000b200001187983 */ /* 0x004ea80000300800 */
[----:B------:R-:W2:Y:S04]  /*48670*/  LDL.LU R25, [R1+0xb24] ;  /* 0x000b240001197983 */ /* 0x000ea80000300800 */
[----:B-1----:R-:W3:Y:S04]  /*48680*/  LDL.LU R26, [R1+0xb28] ;  /* 0x000b2800011a7983 */ /* 0x002ee80000300800 */
[----:B------:R-:W3:Y:S04]  /*48690*/  LDL.LU R27, [R1+0xb2c] ;  /* 0x000b2c00011b7983 */ /* 0x000ee80000300800 */
[----:B---3--:R-:W-:Y:S04]  /*486a0*/  STL.64 [R1+0x61c8], R26 ;  /* 0x0061c81a01007387 */ /* 0x008fe80000100a00 */
[----:B--2---:R1:W-:Y:S04]  /*486b0*/  STL.64 [R1+0x61c0], R24 ;  /* 0x0061c01801007387 */ /* 0x0043e80000100a00 */
[----:B-1----:R-:W2:Y:S04]  /*486c0*/  LDL.LU R24, [R1+0xb30] ;  /* 0x000b300001187983 */ /* 0x002ea80000300800 */
[----:B------:R-:W2:Y:S04]  /*486d0*/  LDL.LU R25, [R1+0xb34] ;  /* 0x000b340001197983 */ /* 0x000ea80000300800 */
[----:B------:R-:W3:Y:S04]  /*486e0*/  LDL.LU R26, [R1+0xb38] ;  /* 0x000b3800011a7983 */ /* 0x000ee80000300800 */
        /* <DEDUP_REMOVED lines=11> */
[----:B------:R-:W2:Y:S04]  /*487a0*/  LDL.LU R26, [R1+0xb58] ;  /* 0x000b5800011a7983 */ /* 0x000ea80000300800 */
[----:B------:R-:W2:Y:S04]  /*487b0*/  LDL.LU R27, [R1+0xb5c] ;  /* 0x000b5c00011b7983 */ /* 0x000ea80000300800 */
[----:B------:R1:W-:Y:S04]  /*487c0*/  STL.64 [R1+0x6170], R18 ;  /* 0x0061701201007387 */ /* 0x0003e80000100a00 */
[----:B-1----:R-:W3:Y:S04]  /*487d0*/  LDL.64 R18, [R1+0x118] ;  /* 0x0001180001127983 */ /* 0x002ee80000100a00 */
[----:B------:R-:W2:Y:S04]  /*487e0*/  LDL.LU R8, [R1+0xaf0] ;  /* 0x000af00001087983 */ /* 0x000ea80000300800 */
[----:B------:R-:W2:Y:S04]  /*487f0*/  LDL.LU R9, [R1+0xaf4] ;  /* 0x000af40001097983 */ /* 0x000ea80000300800 */
[----:B------:R-:W2:Y:S04]  /*48800*/  LDL.LU R10, [R1+0xaf8] ;  /* 0x000af800010a7983 */ /* 0x000ea80000300800 */
[----:B------:R-:W2:Y:S04]  /*48810*/  LDL.LU R11, [R1+0xafc] ;  /* 0x000afc00010b7983 */ /* 0x000ea80000300800 */
[----:B0-----:R-:W-:Y:S04]  /*48820*/  STL.64 [R1+0x6010], R22 ;  /* 0x0060101601007387 */ /* 0x001fe80000100a00 */
[----:B------:R0:W-:Y:S04]  /*48830*/  STL.64 [R1+0x6008], R20 ;  /* 0x0060081401007387 */ /* 0x0001e80000100a00 */
[----:B0-----:R-:W2:Y:S04]  /*48840*/  LDL.LU R20, [R1+0x300] ;  /* 0x0003000001147983 */ /* 0x001ea80000300800 */
[----:B------:R-:W2:Y:S04]  /*48850*/  LDL.LU R21, [R1+0x304] ;  /* 0x0003040001157983 */ /* 0x000ea80000300800 */
[----:B------:R-:W2:Y:S04]  /*48860*/  LDL.LU R22, [R1+0x308] ;  /* 0x0003080001167983 */ /* 0x000ea80000300800 */
[----:B------:R-:W2:Y:S01]  /*48870*/  LDL.LU R23, [R1+0x30c] ;  /* 0x00030c0001177983 */ /* 0x000ea20000300800 */
[----:B----4-:R-:W-:-:S02]  /*48880*/  IMAD.MOV.U32 R6, RZ, RZ, R2 ;  /* 0x000000ffff067224 */ /* 0x010fc400078e0002 */
[----:B------:R-:W-:Y:S01]  /*48890*/  IMAD.MOV.U32 R7, RZ, RZ, R0 ;  /* 0x000000ffff077224 */ /* 0x000fe200078e0000 */
[----:B--2---:R0:W-:Y:S04]  /*488a0*/  STL.64 [R1+0x60e8], R22 ;  /* 0x0060e81601007387 */ /* 0x0041e80000100a00 */
[----:B------:R1:W-:Y:S04]  /*488b0*/  STL.64 [R1+0x60e0], R20 ;  /* 0x0060e01401007387 */ /* 0x0003e80000100a00 */
[----:B0-----:R-:W2:Y:S01]  /*488c0*/  LDL.64 R22, [R1+0x18] ;  /* 0x0000180001167983 */ /* 0x001ea20000100a00 */
[C---:B------:R-:W-:Y:S03]  /*488d0*/  HMMA.16816.F32.BF16 R4, R12.reuse, R6, R24 ;  /* 0x000000060c04723c */ /* 0x040fe60000041818 */
[----:B--2---:R0:W-:Y:S04]  /*488e0*/  STL.64 [R1+0x6108], R22 ;  /* 0x0061081601007387 */ /* 0x0041e80000100a00 */
[----:B-1----:R-:W2:Y:S04]  /*488f0*/  LDL.LU R20, [R1+0x320] ;  /* 0x0003200001147983 */ /* 0x002ea80000300800 */
[----:B------:R-:W2:Y:S04]  /*48900*/  LDL.LU R21, [R1+0x324] ;  /* 0x0003240001157983 */ /* 0x000ea80000300800 */
[----:B0-----:R-:W2:Y:S04]  /*48910*/  LDL.LU R22, [R1+0x328] ;  /* 0x0003280001167983 */ /* 0x001ea80000300800 */
[----:B------:R-:W2:Y:S04]  /*48920*/  LDL.LU R23, [R1+0x32c] ;  /* 0x00032c0001177983 */ /* 0x000ea80000300800 */
[----:B------:R-:W-:Y:S04]  /*48930*/  STL [R1+0x5664], R28 ;  /* 0x0056641c01007387 */ /* 0x000fe80000100800 */
        /* <DEDUP_REMOVED lines=17> */
[----:B------:R-:W-:Y:S04]  /*48a50*/  STL.64 [R1+0x1200], R4 ;  /* 0x0012000401007387 */ /* 0x000fe80000100a00 */
[----:B------:R0:W-:Y:S04]  /*48a60*/  STL.64 [R1+0x1208], R6 ;  /* 0x0012080601007387 */ /* 0x0001e80000100a00 */
[----:B0-----:R-:W4:Y:S02]  /*48a70*/  LDL.LU.64 R6, [R1+0x61b8] ;  /* 0x0061b80001067983 */ /* 0x001f240000300a00 */
[----:B----4-:R-:W-:Y:S02]  /*48a80*/  HMMA.16816.F32.BF16 R4, R12, R6, R24 ;  /* 0x000000060c04723c */ /* 0x010fe40000041818 */
[----:B------:R-:W4:-:S15]  /*48a90*/  LDL.LU.64 R26, [R1+0x61b0] ;  /* 0x0061b000011a7983 */ /* 0x000f1e0000300a00 */
[----:B------:R-:W-:Y:S02]  /*48aa0*/  NOP ;  /* 0x0000000000007918 */ /* 0x000fe40000000000 */
[----:B------:R-:W-:Y:S04]  /*48ab0*/  STL.64 [R1+0x1030], R4 ;  /* 0x0010300401007387 */ /* 0x000fe80000100a00 */
[----:B------:R0:W-:Y:S04]  /*48ac0*/  STL.64 [R1+0x1038], R6 ;  /* 0x0010380601007387 */ /* 0x0001e80000100a00 */
[----:B0-----:R-:W2:Y:S04]  /*48ad0*/  LDL.LU.64 R6, [R1+0x61a8] ;  /* 0x0061a80001067983 */ /* 0x001ea80000300a00 */
[----:B------:R-:W2:Y:S01]  /*48ae0*/  LDL.LU.64 R4, [R1+0x61a0] ;  /* 0x0061a00001047983 */ /* 0x000ea20000300a00 */
[----:B----4-:R-:W-:Y:S01]  /*48af0*/  IMAD.MOV.U32 R3, RZ, RZ, R27 ;  /* 0x000000ffff037224 */ /* 0x010fe200078e001b */
[----:B--2---:R-:W-:-:S15]  /*48b00*/  HMMA.16816.F32.BF16 R4, R12, R26, R4 ;  /* 0x0000001a0c04723c */ /* 0x004fde0000041804 */
[----:B------:R-:W-:-:S04]  /*48b10*/  NOP ;  /* 0x0000000000007918 */ /* 0x000fc80000000000 */
[----:B------:R0:W-:Y:S04]  /*48b20*/  STL.64 [R1+0x1020], R4 ;  /* 0x0010200401007387 */ /* 0x0001e80000100a00 */
[----:B------:R1:W-:Y:S01]  /*48b30*/  STL.64 [R1+0x1028], R6 ;  /* 0x0010280601007387 */ /* 0x0003e20000100a00 */
[----:B0-----:R-:W-:-:S03]  /*48b40*/  IMAD.MOV.U32 R4, RZ, RZ, R26 ;  /* 0x000000ffff047224 */ /* 0x001fc600078e001a */
[----:B-1----:R-:W2:Y:S04]  /*48b50*/  LDL.LU.64 R6, [R1+0x6198] ;  /* 0x0061980001067983 */ /* 0x002ea80000300a00 */
[----:B------:R-:W4:Y:S04]  /*48b60*/  LDL.LU.64 R26, [R1+0x6190] ;  /* 0x00619000011a7983 */ /* 0x000f280000300a00 */
[----:B------:R-:W4:Y:S01]  /*48b70*/  LDL.LU.64 R24, [R1+0x6188] ;  /* 0x0061880001187983 */ /* 0x000f220000300a00 */
[----:B---3--:R-:W-:Y:S01]  /*48b80*/  IMAD.MOV.U32 R5, RZ, RZ, R19 ;  /* 0x000000ffff057224 */ /* 0x008fe200078e0013 */
[----:B----4-:R-:W-:-:S15]  /*48b90*/  HMMA.16816.F32.BF16 R24, R12, R18, R24 ;  /* 0x000000120c18723c */ /* 0x010fde0000041818 */
[----:B------:R-:W-:-:S04]  /*48ba0*/  NOP ;  /* 0x0000000000007918 */ /* 0x000fc80000000000 */
[----:B------:R0:W-:Y:S04]  /*48bb0*/  STL.64 [R1+0x1010], R24 ;  /* 0x0010101801007387 */ /* 0x0001e80000100a00 */
[----:B------:R1:W-:Y:S01]  /*48bc0*/  STL.64 [R1+0x1018], R26 ;  /* 0x0010181a01007387 */ /* 0x0003e20000100a00 */
[----:B0-----:R-:W-:-:S03]  /*48bd0*/  IMAD.MOV.U32 R24, RZ, RZ, R18 ;  /* 0x000000ffff187224 */ /* 0x001fc600078e0012 */
[----:B-1----:R-:W3:Y:S04]  /*48be0*/  LDL.LU.64 R26, [R1+0x6180] ;  /* 0x00618000011a7983 */ /* 0x002ee80000300a00 */
[----:B------:R-:W4:Y:S04]  /*48bf0*/  LDL.LU R25, [R1+0x6178] ;  /* 0x0061780001197983 */ /* 0x000f280000300800 */
[----:B------:R-:W2:Y:S02]  /*48c00*/  LDL.LU.64 R18, [R1+0x6170] ;  /* 0x0061700001127983 */ /* 0x000ea40000300a00 */
[C---:B--2---:R-:W-:Y:S02]  /*48c10*/  HMMA.16816.F32.BF16 R16, R12.reuse, R18, R8 ;  /* 0x000000120c10723c */ /* 0x044fe40000041808 */
[----:B---3--:R0:W-:Y:S04]  /*48c20*/  STL.64 [R1+0x60d8], R26 ;  /* 0x0060d81a01007387 */ /* 0x0081e80000100a00 */
[----:B----4-:R-:W-:Y:S04]  /*48c30*/  STL.64 [R1+0x60d0], R24 ;  /* 0x0060d01801007387 */ /* 0x010fe80000100a00 */
[----:B0-----:R-:W2:Y:S04]  /*48c40*/  LDL.64 R26, [R1+0x8] ;  /* 0x00000800011a7983 */ /* 0x001ea80000100a00 */
[----:B------:R-:W3:Y:S04]  /*48c50*/  LDL.LU.64 R10, [R1+0x6168] ;  /* 0x00616800010a7983 */ /* 0x000ee80000300a00 */
[----:B------:R-:W3:Y:S04]  /*48c60*/  LDL.LU.64 R8, [R1+0x6160] ;  /* 0x0061600001087983 */ /* 0x000ee80000300a00 */
        /* <DEDUP_REMOVED lines=17> */
[----:B------:R-:W3:Y:S04]  /*48d80*/  LDL.LU.64 R18, [R1+0x6118] ;  /* 0x0061180001127983 */ /* 0x000ee80000300a00 */
[----:B------:R-:W3:Y:S09]  /*48d90*/  LDL.LU.64 R16, [R1+0x6110] ;  /* 0x0061100001107983 */ /* 0x000ef20000300a00 */
[----:B------:R0:W-:Y:S04]  /*48da0*/  STL.64 [R1+0x3a0], R12 ;  /* 0x0003a00c01007387 */ /* 0x0001e80000100a00 */
[----:B------:R1:W-:Y:S04]  /*48db0*/  STL.64 [R1+0x3a8], R14 ;  /* 0x0003a80e01007387 */ /* 0x0003e80000100a00 */
[----:B0-----:R-:W4:Y:S04]  /*48dc0*/  LDL.LU R12, [R1+0x2e0] ;  /* 0x0002e000010c7983 */ /* 0x001f280000300800 */
[----:B------:R-:W4:Y:S04]  /*48dd0*/  LDL.LU R13, [R1+0x2e4] ;  /* 0x0002e400010d7983 */ /* 0x000f280000300800 */
[----:B-1----:R-:W4:Y:S04]  /*48de0*/  LDL.LU R14, [R1+0x2e8] ;  /* 0x0002e800010e7983 */ /* 0x002f280000300800 */
[----:B------:R-:W4:Y:S01]  /*48df0*/  LDL.LU R15, [R1+0x2ec] ;  /* 0x0002ec00010f7983 */ /* 0x000f220000300800 */
[----:B---3--:R-:W-:Y:S03]  /*48e00*/  HMMA.16816.F32.BF16 R8, R16, R10, R20 ;  /* 0x0000000a1008723c */ /* 0x008fe60000041814 */
[----:B------:R-:W3:-:S15]  /*48e10*/  LDL.LU.64 R22, [R1+0x6108] ;  /* 0x0061080001167983 */ /* 0x000ede0000300a00 */
[----:B------:R-:W-:Y:S01]  /*48e20*/  NOP ;  /* 0x0000000000007918 */ /* 0x000fe20000000000 */
[----:B------:R-:W-:Y:S04]  /*48e30*/  STL.64 [R1+0x390], R8 ;  /* 0x0003900801007387 */ /* 0x000fe80000100a00 */
[----:B------:R0:W-:Y:S04]  /*48e40*/  STL.64 [R1+0x398], R10 ;  /* 0x0003980a01007387 */ /* 0x0001e80000100a00 */
[----:B0-----:R-:W3:Y:S04]  /*48e50*/  LDL.LU.64 R10, [R1+0x6100] ;  /* 0x00610000010a7983 */ /* 0x001ee80000300a00 */
[----:B------:R-:W3:Y:S02]  /*48e60*/  LDL.LU.64 R8, [R1+0x60f8] ;  /* 0x0060f80001087983 */ /* 0x000ee40000300a00 */
[----:B---3--:R-:W-:-:S15]  /*48e70*/  HMMA.16816.F32.BF16 R8, R16, R22, R8 ;  /* 0x000000161008723c */ /* 0x008fde0000041808 */
[----:B------:R-:W-:-:S04]  /*48e80*/  NOP ;  /* 0x0000000000007918 */ /* 0x000fc80000000000 */
[----:B------:R0:W-:Y:S04]  /*48e90*/  STL.64 [R1+0x380], R8 ;  /* 0x0003800801007387 */ /* 0x0001e80000100a00 */
[----:B------:R1:W-:Y:S01]  /*48ea0*/  STL.64 [R1+0x388], R10 ;  /* 0x0003880a01007387 */ /* 0x0003e20000100a00 */
[----:B0-----:R-:W-:-:S03]  /*48eb0*/  IMAD.MOV.U32 R9, RZ, RZ, R22 ;  /* 0x000000ffff097224 */ /* 0x001fc600078e0016 */
[----:B-1----:R-:W4:Y:S01]  /*48ec0*/  LDL.LU.64 R10, [R1+0x60f0] ;  /* 0x0060f000010a7983 */ /* 0x002f220000300a00 */
[----:B------:R-:W-:-:S03]  /*48ed0*/  IMAD.MOV.U32 R8, RZ, RZ, R23 ;  /* 0x000000ffff087224 */ /* 0x000fc600078e0017 */
[----:B------:R-:W2:Y:S04]  /*48ee0*/  LDL.LU.64 R22, [R1+0x60e8] ;  /* 0x0060e80001167983 */ /* 0x000ea80000300a00 */
[----:B------:R-:W2:Y:S02]  /*48ef0*/  LDL.LU.64 R20, [R1+0x60e0] ;  /* 0x0060e00001147983 */ /* 0x000ea40000300a00 */
[----:B--2---:R-:W-:-:S15]  /*48f00*/  HMMA.16816.F32.BF16 R20, R16, R26, R20 ;  /* 0x0000001a1014723c */ /* 0x004fde0000041814 */
[----:B------:R-:W-:-:S04]  /*48f10*/  NOP ;  /* 0x0000000000007918 */ /* 0x000fc80000000000 */
[----:B------:R0:W-:Y:S04]  /*48f20*/  STL.64 [R1+0x370], R20 ;  /* 0x0003701401007387 */ /* 0x0001e80000100a00 */
[----:B------:R-:W-:Y:S01]  /*48f30*/  STL.64 [R1+0x378], R22 ;  /* 0x0003781601007387 */ /* 0x000fe20000100a00 */
[----:B0-----:R-:W-:Y:S02]  /*48f40*/  IMAD.MOV.U32 R21, RZ, RZ, R26 ;  /* 0x000000ffff157224 */ /* 0x001fe400078e001a */
[----:B------:R-:W-:Y:S02]  /*48f50*/  IMAD.MOV.U32 R20, RZ, RZ, R27 ;  /* 0x000000ffff147224 */ /* 0x000fe400078e001b */
[----:B------:R-:W2:Y:S04]  /*48f60*/  LDL.LU.64 R26, [R1+0x60d8] ;  /* 0x0060d800011a7983 */ /* 0x000ea80000300a00 */
[----:B------:R-:W3:Y:S04]  /*48f70*/  LDL.LU.64 R24, [R1+0x60d0] ;  /* 0x0060d00001187983 */ /* 0x000ee80000300a00 */
[----:B------:R0:W-:Y:S04]  /*48f80*/  STL.64 [R1+0x6030], R20 ;  /* 0x0060301401007387 */ /* 0x0001e80000100a00 */
[----:B0-----:R-:W2:Y:S04]  /*48f90*/  LDL.LU R20, [R1+0x960] ;  /* 0x0009600001147983 */ /* 0x001ea80000300800 */
[----:B------:R-:W2:Y:S04]  /*48fa0*/  LDL.LU R21, [R1+0x964] ;  /* 0x0009640001157983 */ /* 0x000ea80000300800 */
[----:B------:R-:W2:Y:S04]  /*48fb0*/  LDL.LU R22, [R1+0x968] ;  /* 0x0009680001167983 */ /* 0x000ea80000300800 */
[----:B------:R-:W2:Y:S04]  /*48fc0*/  LDL.LU R23, [R1+0x96c] ;  /* 0x00096c0001177983 */ /* 0x000ea80000300800 */
[----:B--2---:R0:W-:Y:S04]  /*48fd0*/  STL.64 [R1+0x6040], R22 ;  /* 0x0060401601007387 */ /* 0x0041e80000100a00 */
[----:B------:R-:W-:Y:S04]  /*48fe0*/  STL.64 [R1+0x6038], R20 ;  /* 0x0060381401007387 */ /* 0x000fe80000100a00 */
[----:B0-----:R-:W2:Y:S04]  /*48ff0*/  LDL.64 R22, [R1+0x108] ;  /* 0x0001080001167983 */ /* 0x001ea80000100a00 */
[----:B--2---:R3:W-:Y:S02]  /*49000*/  STL.64 [R1+0x6050], R22 ;  /* 0x0060501601007387 */ /* 0x0047e40000100a00 */
[----:B---3--:R-:W-:-:S02]  /*49010*/  IMAD.MOV.U32 R22, RZ, RZ, R24 ;  /* 0x000000ffff167224 */ /* 0x008fc400078e0018 */
[----:B------:R-:W-:-:S05]  /*49020*/  IMAD.MOV.U32 R23, RZ, RZ, R5 ;  /* 0x000000ffff177224 */ /* 0x000fca00078e0005 */
[----:B------:R0:W-:Y:S04]  /*49030*/  STL.64 [R1+0x6068], R22 ;  /* 0x0060681601007387 */ /* 0x0001e80000100a00 */
[----:B------:R-:W2:Y:S04]  /*49040*/  LDL.LU R20, [R1+0x2f0] ;  /* 0x0002f00001147983 */ /* 0x000ea80000300800 */
[----:B------:R-:W2:Y:S04]  /*49050*/  LDL.LU R21, [R1+0x2f4] ;  /* 0x0002f40001157983 */ /* 0x000ea80000300800 */
[----:B0-----:R-:W2:Y:S04]  /*49060*/  LDL.LU R22, [R1+0x2f8] ;  /* 0x0002f80001167983 */ /* 0x001ea80000300800 */
[----:B------:R-:W2:Y:S01]  /*49070*/  LDL.LU R23, [R1+0x2fc] ;  /* 0x0002fc0001177983 */ /* 0x000ea20000300800 */
[C---:B----4-:R-:W-:Y:S08]  /*49080*/  HMMA.16816.F32.BF16 R12, R16.reuse, R10, R12 ;  /* 0x0000000a100c723c */ /* 0x050ff0000004180c */
[----:B--2---:R-:W-:-:S15]  /*49090*/  HMMA.16816.F32.BF16 R20, R16, R26, R20 ;  /* 0x0000001a1014723c */ /* 0x004fde0000041814 */
[----:B------:R-:W-:-:S04]  /*490a0*/  NOP ;  /* 0x0000000000007918 */ /* 0x000fc80000000000 */
[----:B------:R-:W-:Y:S04]  /*490b0*/  STL.64 [R1+0x360], R20 ;  /* 0x0003601401007387 */ /* 0x000fe80000100a00 */
[----:B------:R0:W-:Y:S04]  /*490c0*/  STL.64 [R1+0x368], R22 ;  /* 0x0003681601007387 */ /* 0x0001e80000100a00 */
[----:B------:R-:W-:Y:S04]  /*490d0*/  STL.64 [R1+0x350], R12 ;  /* 0x0003500c01007387 */ /* 0x000fe80000100a00 */
[----:B------:R-:W-:Y:S01]  /*490e0*/  STL.64 [R1+0x358], R14 ;  /* 0x0003580e01007387 */ /* 0x000fe20000100a00 */
[----:B0-----:R-:W-:-:S02]  /*490f0*/  IMAD.MOV.U32 R22, RZ, RZ, R4 ;  /* 0x000000ffff167224 */ /* 0x001fc400078e0004 */
[----:B------:R-:W-:-:S05]  /*49100*/  IMAD.MOV.U32 R23, RZ, RZ, R3 ;  /* 0x000000ffff177224 */ /* 0x000fca00078e0003 */
[----:B------:R0:W-:Y:S04]  /*49110*/  STL.64 [R1+0x6080], R22 ;  /* 0x0060801601007387 */ /* 0x0001e80000100a00 */
[----:B0-----:R-:W2:Y:S04]  /*49120*/  LDL.64 R22, [R1+0x138] ;  /* 0x0001380001167983 */ /* 0x001ea80000100a00 */
[----:B--2---:R0:W-:Y:S04]  /*49130*/  STL.64 [R1+0x6098], R22 ;  /* 0x0060981601007387 */ /* 0x0041e80000100a00 */
[----:B0-----:R-:W2:Y:S04]  /*49140*/  LDL.64 R22, [R1+0x148] ;  /* 0x0001480001167983 */ /* 0x001ea80000100a00 */
[----:B--2---:R-:W-:Y:S04]  /*49150*/  STL.64 [R1+0x60b0], R22 ;  /* 0x0060b01601007387 */ /* 0x004fe80000100a00 */
[----:B------:R-:W-:Y:S04]  /*49160*/  STL.64 [R1+0x6028], R10 ;  /* 0x0060280a01007387 */ /* 0x000fe80000100a00 */
[----:B------:R0:W-:Y:S04]  /*49170*/  STL.64 [R1+0x6048], R8 ;  /* 0x0060480801007387 */ /* 0x0001e80000100a00 */
[----:B0-----:R-:W2:Y:S04]  /*49180*/  LDL.LU R8, [R1+0x970] ;  /* 0x0009700001087983 */ /* 0x001ea80000300800 */
[----:B------:R-:W2:Y:S04]  /*49190*/  LDL.LU R9, [R1+0x974] ;  /* 0x0009740001097983 */ /* 0x000ea80000300800 */
[----:B------:R-:W3:Y:S04]  /*491a0*/  LDL.LU R10, [R1+0x978] ;  /* 0x00097800010a7983 */ /* 0x000ee80000300800 */
[----:B------:R-:W3:Y:S01]  /*491b0*/  LDL.LU R11, [R1+0x97c] ;  /* 0x00097c00010b7983 */ /* 0x000ee20000300800 */
[----:B------:R-:W-:-:S02]  /*491c0*/  IMAD.MOV.U32 R22, RZ, RZ, R2 ;  /* 0x000000ffff167224 */ /* 0x000fc400078e0002 */
[----:B------:R-:W-:Y:S01]  /*491d0*/  IMAD.MOV.U32 R23, RZ, RZ, R0 ;  /* 0x000000ffff177224 */ /* 0x000fe200078e0000 */
[----:B------:R-:W4:Y:S04]  /*491e0*/  LDL.LU R12, [R1+0x2d0] ;  /* 0x0002d000010c7983 */ /* 0x000f280000300800 */
[----:B------:R-:W4:Y:S04]  /*491f0*/  LDL.LU R13, [R1+0x2d4] ;  /* 0x0002d400010d7983 */ /* 0x000f280000300800 */
        /* <DEDUP_REMOVED lines=8> */
[----:B------:R-:W3:Y:S04]  /*49280*/  LDL.LU R11, [R1+0x98c] ;  /* 0x00098c00010b7983 */ /* 0x000ee80000300800 */
[----:B------:R-:W2:Y:S04]  /*49290*/  LDL.64 R22, [R1+0x38] ;  /* 0x0000380001167983 */ /* 0x000ea80000100a00 */
        /* <DEDUP_REMOVED lines=12> */
[----:B----4-:R-:W-:Y:S03]  /*49360*/  HMMA.16816.F32.BF16 R12, R16, R6, R12 ;  /* 0x00000006100c723c */ /* 0x010fe6000004180c */
        /* <DEDUP_REMOVED lines=13> */
[----:B------:R-:W-:Y:S04]  /*49440*/  STL.64 [R1+0x348], R14 ;  /* 0x0003480e01007387 */ /* 0x000fe80000100a00 */
[----:B------:R-:W-:Y:S04]  /*49450*/  STL.64 [R1+0x5fc0], R26 ;  /* 0x005fc01a01007387 */ /* 0x000fe80000100a00 */
[----:B------:R-:W-:Y:S04]  /*49460*/  STL [R1+0x5fb8], R25 ;  /* 0x005fb81901007387 */ /* 0x000fe80000100800 */
[----:B------:R0:W1:Y:S04]  /*49470*/  LDSM.16.MT88.4 R12, [R25+UR5+0x4000] ;  /* 0x00400005190c783b */ /* 0x0000680008004200 */
[----:B------:R-:W3:Y:S04]  /*49480*/  LDL.LU R24, [R1+0x9d0] ;  /* 0x0009d00001187983 */ /* 0x000ee80000300800 */
[----:B0-----:R-:W3:Y:S04]  /*49490*/  LDL.LU R25, [R1+0x9d4] ;  /* 0x0009d40001197983 */ /* 0x001ee80000300800 */
[----:B------:R-:W3:Y:S04]  /*494a0*/  LDL.LU R26, [R1+0x9d8] ;  /* 0x0009d800011a7983 */ /* 0x000ee80000300800 */
[----:B------:R-:W3:Y:S01]  /*494b0*/  LDL.LU R27, [R1+0x9dc] ;  /* 0x0009dc00011b7983 */ /* 0x000ee20000300800 */
[----:B------:R-:W-:-:S03]  /*494c0*/  IMAD.MOV.U32 R3, RZ, RZ, R23 ;  /* 0x000000ffff037224 */ /* 0x000fc600078e0017 */
[----:B-1----:R0:W-:Y:S04]  /*494d0*/  STL.64 [R1+0x5ee0], R14 ;  /* 0x005ee00e01007387 */ /* 0x0021e80000100a00 */
[----:B------:R-:W-:Y:S04]  /*494e0*/  STL.64 [R1+0x5ed8], R12 ;  /* 0x005ed80c01007387 */ /* 0x000fe80000100a00 */
[----:B0-----:R-:W4:Y:S01]  /*494f0*/  LDL.64 R14, [R1+0xd8] ;  /* 0x0000d800010e7983 */ /* 0x001f220000100a00 */
[----:B---3--:R-:W-:-:S15]  /*49500*/  HMMA.16816.F32.BF16 R24, R16, R22, R24 ;  /* 0x000000161018723c */ /* 0x008fde0000041818 */
[----:B------:R-:W-:-:S04]  /*49510*/  NOP ;  /* 0x0000000000007918 */ /* 0x000fc80000000000 */
        /* <DEDUP_REMOVED lines=27> */
[----:B------:R-:W2:Y:S04]  /*496d0*/  LDL.LU.64 R22, [R1+0x6080] ;  /* 0x0060800001167983 */ /* 0x000ea80000300a00 */
[----:B----4-:R0:W-:Y:S04]  /*496e0*/  STL.64 [R1+0x6020], R14 ;  /* 0x0060200e01007387 */ /* 0x0101e80000100a00 */
[----:B------:R-:W-:Y:S04]  /*496f0*/  STL.64 [R1+0x6018], R12 ;  /* 0x0060180c01007387 */ /* 0x000fe80000100a00 */
[----:B0-----:R-:W3:Y:S01]  /*49700*/  LDL.64 R14, [R1+0xf8] ;  /* 0x0000f800010e7983 */ /* 0x001ee20000100a00 */
        /* <DEDUP_REMOVED lines=19> */
[----:B------:R-:W4:Y:S04]  /*49840*/  LDL.LU.64 R22, [R1+0x6040] ;  /* 0x0060400001167983 */ /* 0x000f280000300a00 */
[----:B------:R-:W4:Y:S01]  /*49850*/  LDL.LU.64 R20, [R1+0x6038] ;  /* 0x0060380001147983 */ /* 0x000f220000300a00 */
[----:B---3--:R-:W-:-:S02]  /*49860*/  IMAD.MOV.U32 R5, RZ, RZ, R14 ;  /* 0x000000ffff057224 */ /* 0x008fc400078e000e */
[----:B------:R-:W-:Y:S01]  /*49870*/  IMAD.MOV.U32 R4, RZ, RZ, R15 ;  /* 0x000000ffff047224 */ /* 0x000fe200078e000f */
[----:B----4-:R-:W-:-:S15]  /*49880*/  HMMA.16816.F32.BF16 R20, R16, R14, R20 ;  /* 0x0000000e1014723c */ /* 0x010fde0000041814 */
[----:B------:R-:W-:-:S04]  /*49890*/  NOP ;  /* 0x0000000000007918 */ /* 0x000fc80000000000 */
[----:B------:R0:W-:Y:S04]  /*498a0*/  STL.64 [R1+0x9c0], R20 ;  /* 0x0009c01401007387 */ /* 0x0001e80000100a00 */
[----:B------:R-:W-:Y:S04]  /*498b0*/  STL.64 [R1+0x9c8], R22 ;  /* 0x0009c81601007387 */ /* 0x000fe80000100a00 */
[----:B0-----:R-:W3:Y:S04]  /*498c0*/  LDL.LU.64 R20, [R1+0x6030] ;  /* 0x0060300001147983 */ /* 0x001ee80000300a00 */
[----:B------:R-:W-:Y:S04]  /*498d0*/  STL.64 [R1+0x5fa0], R6 ;  /* 0x005fa00601007387 */ /* 0x000fe80000100a00 */
[----:B------:R0:W-:Y:S04]  /*498e0*/  STL.64 [R1+0x5f98], R4 ;  /* 0x005f980401007387 */ /* 0x0001e80000100a00 */
[----:B0-----:R-:W4:Y:S04]  /*498f0*/  LDL.LU R4, [R1+0x170] ;  /* 0x0001700001047983 */ /* 0x001f280000300800 */
[----:B------:R-:W4:Y:S04]  /*49900*/  LDL.LU R5, [R1+0x174] ;  /* 0x0001740001057983 */ /* 0x000f280000300800 */
[----:B------:R-:W4:Y:S04]  /*49910*/  LDL.LU R6, [R1+0x178] ;  /* 0x0001780001067983 */ /* 0x000f280000300800 */
[----:B------:R-:W4:Y:S01]  /*49920*/  LDL.LU R7, [R1+0x17c] ;  /* 0x00017c0001077983 */ /* 0x000f220000300800 */
[----:B---3--:R-:W-:-:S02]  /*49930*/  IMAD.MOV.U32 R26, RZ, RZ, R21 ;  /* 0x000000ffff1a7224 */ /* 0x008fc400078e0015 */
[----:B------:R-:W-:-:S05]  /*49940*/  IMAD.MOV.U32 R27, RZ, RZ, R20 ;  /* 0x000000ffff1b7224 */ /* 0x000fca00078e0014 */
[----:B------:R2:W-:Y:S02]  /*49950*/  STL.64 [R1+0x5fd8], R26 ;  /* 0x005fd81a01007387 */ /* 0x0005e40000100a00 */
[----:B--2---:R-:W-:Y:S02]  /*49960*/  IMAD.MOV.U32 R27, RZ, RZ, R8 ;  /* 0x000000ffff1b7224 */ /* 0x004fe400078e0008 */
[----:B------:R-:W-:Y:S01]  /*49970*/  IMAD.MOV.U32 R26, RZ, RZ, R9 ;  /* 0x000000ffff1a7224 */ /* 0x000fe200078e0009 */
[----:B------:R-:W2:Y:S04]  /*49980*/  LDL.LU R8, [R1+0x950] ;  /* 0x0009500001087983 */ /* 0x000ea80000300800 */
[----:B------:R-:W2:Y:S04]  /*49990*/  LDL.LU R9, [R1+0x954] ;  /* 0x0009540001097983 */ /* 0x000ea80000300800 */
[----:B------:R-:W2:Y:S04]  /*499a0*/  LDL.LU R10, [R1+0x958] ;  /* 0x00095800010a7983 */ /* 0x000ea80000300800 */
[----:B------:R-:W2:Y:S04]  /*499b0*/  LDL.LU R11, [R1+0x95c] ;  /* 0x00095c00010b7983 */ /* 0x000ea80000300800 */
[----:B------:R-:W2:Y:S04]  /*499c0*/  LDL.64 R14, [R1+0xe8] ;  /* 0x0000e800010e7983 */ /* 0x000ea80000100a00 */
[----:B------:R-:W3:Y:S04]  /*499d0*/  LDL.LU R20, [R1+0x2c0] ;  /* 0x0002c00001147983 */ /* 0x000ee80000300800 */
[----:B------:R-:W3:Y:S04]  /*499e0*/  LDL.LU R21, [R1+0x2c4] ;  /* 0x0002c40001157983 */ /* 0x000ee80000300800 */
[----:B------:R-:W3:Y:S04]  /*499f0*/  LDL.LU R22, [R1+0x2c8] ;  /* 0x0002c80001167983 */ /* 0x000ee80000300800 */
[----:B------:R-:W3:Y:S04]  /*49a00*/  LDL.LU R23, [R1+0x2cc] ;  /* 0x0002cc0001177983 */ /* 0x000ee80000300800 */
[----:B------:R-:W-:Y:S04]  /*49a10*/  STL.64 [R1+0x5ff0], R26 ;  /* 0x005ff01a01007387 */ /* 0x000fe80000100a00 */
[----:B----4-:R-:W-:Y:S04]  /*49a20*/  STL.64 [R1+0x5fb0], R6 ;  /* 0x005fb00601007387 */ /* 0x010fe80000100a00 */
[----:B------:R0:W-:Y:S04]  /*49a30*/  STL.64 [R1+0x5fa8], R4 ;  /* 0x005fa80401007387 */ /* 0x0001e80000100a00 */
[----:B0-----:R-:W4:Y:S04]  /*49a40*/  LDL.LU R4, [R1+0x180] ;  /* 0x0001800001047983 */ /* 0x001f280000300800 */
[----:B------:R-:W4:Y:S04]  /*49a50*/  LDL.LU R5, [R1+0x184] ;  /* 0x0001840001057983 */ /* 0x000f280000300800 */
[----:B------:R-:W2:Y:S04]  /*49a60*/  LDL.LU R6, [R1+0x188] ;  /* 0x0001880001067983 */ /* 0x000ea80000300800 */
[----:B------:R-:W2:Y:S04]  /*49a70*/  LDL.LU R7, [R1+0x18c] ;  /* 0x00018c0001077983 */ /* 0x000ea80000300800 */
[----:B------:R-:W3:Y:S04]  /*49a80*/  LDL R26, [R1+0x28] ;  /* 0x00002800011a7983 */ /* 0x000ee80000100800 */
[----:B------:R-:W3:Y:S04]  /*49a90*/  LDL R27, [R1+0x2c] ;  /* 0x00002c00011b7983 */ /* 0x000ee80000100800 */
[----:B--2---:R-:W-:Y:S04]  /*49aa0*/  STL.64 [R1+0x5fd0], R6 ;  /* 0x005fd00601007387 */ /* 0x004fe80000100a00 */
[----:B----4-:R0:W-:Y:S04]  /*49ab0*/  STL.64 [R1+0x5fc8], R4 ;  /* 0x005fc80401007387 */ /* 0x0101e80000100a00 */
[----:B0-----:R-:W2:Y:S04]  /*49ac0*/  LDL.LU R4, [R1+0x190] ;  /* 0x0001900001047983 */ /* 0x001ea80000300800 */
[----:B------:R-:W2:Y:S04]  /*49ad0*/  LDL.LU R5, [R1+0x194] ;  /* 0x0001940001057983 */ /* 0x000ea80000300800 */
[----:B------:R-:W4:Y:S04]  /*49ae0*/  LDL.LU R6, [R1+0x198] ;  /* 0x0001980001067983 */ /* 0x000f280000300800 */
[----:B------:R-:W4:Y:S01]  /*49af0*/  LDL.LU R7, [R1+0x19c] ;  /* 0x00019c0001077983 */ /* 0x000f220000300800 */
[----:B------:R-:W-:Y:S03]  /*49b00*/  HMMA.16816.F32.BF16 R8, R16, R14, R8 ;  /* 0x0000000e1008723c */ /* 0x000fe60000041808 */
[----:B----4-:R-:W-:Y:S04]  /*49b10*/  STL.64 [R1+0x5fe8], R6 ;  /* 0x005fe80601007387 */ /* 0x010fe80000100a00 */
[----:B--2---:R0:W-:Y:S04]  /*49b20*/  STL.64 [R1+0x5fe0], R4 ;  /* 0x005fe00401007387 */ /* 0x0041e80000100a00 */
        /* <DEDUP_REMOVED lines=10> */
[----:B------:R0:W-:Y:S04]  /*49bd0*/  STL.64 [R1+0x9b0], R8 ;  /* 0x0009b00801007387 */ /* 0x0001e80000100a00 */
[----:B------:R1:W-:Y:S01]  /*49be0*/  STL.64 [R1+0x9b8], R10 ;  /* 0x0009b80a01007387 */ /* 0x0003e20000100a00 */
[----:B0-----:R-:W-:-:S03]  /*49bf0*/  IMAD.MOV.U32 R9, RZ, RZ, R14 ;  /* 0x000000ffff097224 */ /* 0x001fc600078e000e */
[----:B-1----:R-:W4:Y:S01]  /*49c00*/  LDL.LU.64 R10, [R1+0x6028] ;  /* 0x00602800010a7983 */ /* 0x002f220000300a00 */
[----:B------:R-:W-:-:S03]  /*49c10*/  IMAD.MOV.U32 R8, RZ, RZ, R15 ;  /* 0x000000ffff087224 */ /* 0x000fc600078e000f */
[----:B------:R-:W3:Y:S04]  /*49c20*/  LDL.LU.64 R14, [R1+0x6020] ;  /* 0x00602000010e7983 */ /* 0x000ee80000300a00 */
[----:B------:R-:W2:Y:S01]  /*49c30*/  LDL.LU.64 R12, [R1+0x6018] ;  /* 0x00601800010c7983 */ /* 0x000ea20000300a00 */
[----:B---3--:R-:W-:Y:S03]  /*49c40*/  HMMA.16816.F32.BF16 R16, R16, R14, R20 ;  /* 0x0000000e1010723c */ /* 0x008fe60000041814 */
[----:B------:R-:W3:Y:S04]  /*49c50*/  LDL.LU.64 R22, [R1+0x6010] ;  /* 0x0060100001167983 */ /* 0x000ee80000300a00 */
[----:B------:R-:W3:-:S12]  /*49c60*/  LDL.LU.64 R20, [R1+0x6008] ;  /* 0x0060080001147983 */ /* 0x000ed80000300a00 */
[----:B------:R0:W-:Y:S04]  /*49c70*/  STL.64 [R1+0x320], R16 ;  /* 0x0003201001007387 */ /* 0x0001e80000100a00 */
[----:B------:R1:W-:Y:S04]  /*49c80*/  STL.64 [R1+0x328], R18 ;  /* 0x0003281201007387 */ /* 0x0003e80000100a00 */
[----:B0-----:R-:W3:Y:S04]  /*49c90*/  LDL.LU R16, [R1+0x160] ;  /* 0x0001600001107983 */ /* 0x001ee80000300800 */
[----:B------:R-:W3:Y:S04]  /*49ca0*/  LDL.LU R17, [R1+0x164] ;  /* 0x0001640001117983 */ /* 0x000ee80000300800 */
[----:B-1----:R-:W3:Y:S04]  /*49cb0*/  LDL.LU R18, [R1+0x168] ;  /* 0x0001680001127983 */ /* 0x002ee80000300800 */
[----:B------:R-:W3:Y:S04]  /*49cc0*/  LDL.LU R19, [R1+0x16c] ;  /* 0x00016c0001137983 */ /* 0x000ee80000300800 */
[----:B------:R2:W-:Y:S02]  /*49cd0*/  STL.64 [R1+0x5ef0], R14 ;  /* 0x005ef00e01007387 */ /* 0x0005e40000100a00 */
[----:B--2---:R-:W-:-:S02]  /*49ce0*/  IMAD.MOV.U32 R14, RZ, RZ, R13 ;  /* 0x000000ffff0e7224 */ /* 0x004fc400078e000d */
[----:B------:R-:W-:-:S05]  /*49cf0*/  IMAD.MOV.U32 R15, RZ, RZ, R12 ;  /* 0x000000ffff0f7224 */ /* 0x000fca00078e000c */
[----:B------:R0:W-:Y:S04]  /*49d00*/  STL.64 [R1+0x5f60], R14 ;  /* 0x005f600e01007387 */ /* 0x0001e80000100a00 */
[----:B------:R-:W2:Y:S04]  /*49d10*/  LDL.LU R12, [R1+0x920] ;  /* 0x00092000010c7983 */ /* 0x000ea80000300800 */
[----:B------:R-:W2:Y:S04]  /*49d20*/  LDL.LU R13, [R1+0x924] ;  /* 0x00092400010d7983 */ /* 0x000ea80000300800 */
[----:B0-----:R-:W2:Y:S04]  /*49d30*/  LDL.LU R14, [R1+0x928] ;  /* 0x00092800010e7983 */ /* 0x001ea80000300800 */
[----:B------:R-:W2:Y:S04]  /*49d40*/  LDL.LU R15, [R1+0x92c] ;  /* 0x00092c00010f7983 */ /* 0x000ea80000300800 */
[----:B--2---:R0:W-:Y:S04]  /*49d50*/  STL.64 [R1+0x5f70], R14 ;  /* 0x005f700e01007387 */ /* 0x0041e80000100a00 */
[----:B------:R-:W-:Y:S04]  /*49d60*/  STL.64 [R1+0x5f68], R12 ;  /* 0x005f680c01007387 */ /* 0x000fe80000100a00 */
[----:B0-----:R-:W2:Y:S04]  /*49d70*/  LDL.64 R14, [R1+0x158] ;  /* 0x00015800010e7983 */ /* 0x001ea80000100a00 */
[----:B--2---:R0:W-:Y:S02]  /*49d80*/  STL.64 [R1+0x5f80], R14 ;  /* 0x005f800e01007387 */ /* 0x0041e40000100a00 */
[----:B0-----:R-:W-:-:S02]  /*49d90*/  IMAD.MOV.U32 R14, RZ, RZ, R24 ;  /* 0x000000ffff0e7224 */ /* 0x001fc400078e0018 */
[----:B---3--:R-:W-:Y:S01]  /*49da0*/  HMMA.16816.F32.BF16 R24, R20, R26, R4 ;  /* 0x0000001a1418723c */ /* 0x008fe20000041804 */
[----:B------:R-:W2:Y:S04]  /*49db0*/  LDL.LU.64 R6, [R1+0x6000] ;  /* 0x0060000001067983 */ /* 0x000ea80000300a00 */
[----:B------:R-:W2:-:S14]  /*49dc0*/  LDL.LU.64 R4, [R1+0x5ff8] ;  /* 0x005ff80001047983 */ /* 0x000e9c0000300a00 */
        /* <DEDUP_REMOVED lines=15> */
[----:B------:R-:W3:Y:S01]  /*49ec0*/  LDL.LU R25, [R1+0x5fb8] ;  /* 0x005fb80001197983 */ /* 0x000ee20000300800 */
[----:B--2---:R-:W-:-:S15]  /*49ed0*/  HMMA.16816.F32.BF16 R4, R20, R26, R4 ;  /* 0x0000001a1404723c */ /* 0x004fde0000041804 */
[----:B------:R-:W-:-:S04]  /*49ee0*/  NOP ;  /* 0x0000000000007918 */ /* 0x000fc80000000000 */
        /* <DEDUP_REMOVED lines=9> */
[----:B------:R-:W4:Y:S04]  /*49f80*/  LDL.LU.64 R4, [R1+0x5f98] ;  /* 0x005f980001047983 */ /* 0x000f280000300a00 */
[----:B------:R-:W-:Y:S04]  /*49f90*/  STL.64 [R1+0x5f58], R10 ;  /* 0x005f580a01007387 */ /* 0x000fe80000100a00 */
[----:B------:R0:W-:Y:S04]  /*49fa0*/  STL.64 [R1+0x5f78], R8 ;  /* 0x005f780801007387 */ /* 0x0001e80000100a00 */
[----:B0-----:R-:W2:Y:S04]  /*49fb0*/  LDL.LU R8, [R1+0x930] ;  /* 0x0009300001087983 */ /* 0x001ea80000300800 */
[----:B------:R-:W2:Y:S04]  /*49fc0*/  LDL.LU R9, [R1+0x934] ;  /* 0x0009340001097983 */ /* 0x000ea80000300800 */
[----:B------:R-:W2:Y:S04]  /*49fd0*/  LDL.LU R10, [R1+0x938] ;  /* 0x00093800010a7983 */ /* 0x000ea80000300800 */
[----:B------:R-:W2:Y:S01]  /*49fe0*/  LDL.LU R11, [R1+0x93c] ;  /* 0x00093c00010b7983 */ /* 0x000ea20000300800 */
[----:B------:R-:W-:-:S03]  /*49ff0*/  IMAD.MOV.U32 R15, RZ, RZ, R3 ;  /* 0x000000ffff0f7224 */ /* 0x000fc600078e0003 */
[----:B--2---:R-:W-:Y:S04]  /*4a000*/  STL.64 [R1+0x5f90], R10 ;  /* 0x005f900a01007387 */ /* 0x004fe80000100a00 */
[----:B------:R0:W-:Y:S04]  /*4a010*/  STL.64 [R1+0x5f88], R8 ;  /* 0x005f880801007387 */ /* 0x0001e80000100a00 */
[----:B0-----:R-:W2:Y:S04]  /*4a020*/  LDL.LU R8, [R1+0x940] ;  /* 0x0009400001087983 */ /* 0x001ea80000300800 */
[----:B------:R-:W2:Y:S04]  /*4a030*/  LDL.LU R9, [R1+0x944] ;  /* 0x0009440001097983 */ /* 0x000ea80000300800 */
[----:B------:R-:W2:Y:S04]  /*4a040*/  LDL.LU R10, [R1+0x948] ;  /* 0x00094800010a7983 */ /* 0x000ea80000300800 */
[----:B------:R-:W2:Y:S01]  /*4a050*/  LDL.LU R11, [R1+0x94c] ;  /* 0x00094c00010b7983 */ /* 0x000ea20000300800 */
[----:B------:R-:W-:Y:S03]  /*4a060*/  HMMA.16816.F32.BF16 R16, R20, R6, R16 ;  /* 0x000000061410723c */ /* 0x000fe60000041810 */
[----:B------:R-:W-:-:S15]  /*4a070*/  STL.64 [R1+0x5f38], R6 ;  /* 0x005f380601007387 */ /* 0x000fde0000100a00 */
[----:B------:R-:W-:Y:S01]  /*4a080*/  NOP ;  /* 0x0000000000007918 */ /* 0x000fe20000000000 */
[----:B------:R-:W-:Y:S04]  /*4a090*/  STL.64 [R1+0x2d0], R16 ;  /* 0x0002d01001007387 */ /* 0x000fe80000100a00 */
[----:B------:R-:W-:Y:S04]  /*4a0a0*/  STL.64 [R1+0x2d8], R18 ;  /* 0x0002d81201007387 */ /* 0x000fe80000100a00 */
[----:B---3--:R-:W0:Y:S04]  /*4a0b0*/  LDSM.16.MT88.4 R16, [R25+UR5+0x4080] ;  /* 0x004080051910783b */ /* 0x008e280008004200 */
[----:B0-----:R-:W-:Y:S04]  /*4a0c0*/  STL.64 [R1+0x5dd0], R18 ;  /* 0x005dd01201007387 */ /* 0x001fe80000100a00 */
[----:B------:R0:W-:Y:S04]  /*4a0d0*/  STL.64 [R1+0x5dc8], R16 ;  /* 0x005dc81001007387 */ /* 0x0001e80000100a00 */
[----:B0-----:R-:W3:Y:S04]  /*4a0e0*/  LDL.LU R16, [R1+0x910] ;  /* 0x0009100001107983 */ /* 0x001ee80000300800 */
[----:B------:R-:W3:Y:S04]  /*4a0f0*/  LDL.LU R17, [R1+0x914] ;  /* 0x0009140001117983 */ /* 0x000ee80000300800 */
[----:B------:R-:W3:Y:S04]  /*4a100*/  LDL.LU R18, [R1+0x918] ;  /* 0x0009180001127983 */ /* 0x000ee80000300800 */
[----:B------:R-:W3:Y:S01]  /*4a110*/  LDL.LU R19, [R1+0x91c] ;  /* 0x00091c0001137983 */ /* 0x000ee20000300800 */
        /* <DEDUP_REMOVED lines=13> */
[----:B------:R-:W2:Y:S04]  /*4a1f0*/  LDL.LU.64 R14, [R1+0x5f70] ;  /* 0x005f7000010e7983 */ /* 0x000ea80000300a00 */
[----:B------:R-:W2:Y:S04]  /*4a200*/  LDL.LU.64 R12, [R1+0x5f68] ;  /* 0x005f6800010c7983 */ /* 0x000ea80000300a00 */
[----:B------:R0:W-:Y:S04]  /*4a210*/  STL.64 [R1+0x5ea0], R26 ;  /* 0x005ea01a01007387 */ /* 0x0001e80000100a00 */
[----:B------:R-:W-:Y:S04]  /*4a220*/  STL.64 [R1+0x5e98], R24 ;  /* 0x005e981801007387 */ /* 0x000fe80000100a00 */
[----:B0-----:R-:W2:Y:S04]  /*4a230*/  LDL.64 R26, [R1+0x8] ;  /* 0x00000800011a7983 */ /* 0x001ea80000100a00 */
[----:B--2---:R0:W-:Y:S02]  /*4a240*/  STL.64 [R1+0x5eb8], R26 ;  /* 0x005eb81a01007387 */ /* 0x0041e40000100a00 */
[----:B0-----:R-:W-:-:S02]  /*4a250*/  IMAD.MOV.U32 R26, RZ, RZ, R29 ;  /* 0x000000ffff1a7224 */ /* 0x001fc400078e001d */
[----:B------:R-:W-:-:S07]  /*4a260*/  IMAD.MOV.U32 R27, RZ, RZ, R28 ;  /* 0x000000ffff1b7224 */ /* 0x000fce00078e001c */
[C---:B------:R-:W-:Y:S01]  /*4a270*/  HMMA.16816.F32.BF16 R24, R20.reuse, R26, R12 ;  /* 0x0000001a1418723c */ /* 0x040fe2000004180c */
[----:B------:R-:W3:Y:S07]  /*4a280*/  LDL.LU.64 R14, [R1+0x5f60] ;  /* 0x005f6000010e7983 */ /* 0x000eee0000300a00 */
[----:B---3--:R-:W-:Y:S01]  /*4a290*/  HMMA.16816.F32.BF16 R12, R20, R14, R16 ;  /* 0x0000000e140c723c */ /* 0x008fe20000041810 */
[----:B------:R-:W2:Y:S10]  /*4a2a0*/  LDL.LU R16, [R1+0x830] ;  /* 0x0008300001107983 */ /* 0x000eb40000300800 */
[----:B------:R-:W-:Y:S04]  /*4a2b0*/  STL.64 [R1+0x980], R24 ;  /* 0x0009801801007387 */ /* 0x000fe80000100a00 */
[----:B------:R-:W-:Y:S04]  /*4a2c0*/  STL.64 [R1+0x988], R26 ;  /* 0x0009881a01007387 */ /* 0x000fe80000100a00 */
[----:B------:R-:W-:Y:S04]  /*4a2d0*/  STL.64 [R1+0x970], R12 ;  /* 0x0009700c01007387 */ /* 0x000fe80000100a00 */
[----:B------:R0:W-:Y:S04]  /*4a2e0*/  STL.64 [R1+0x978], R14 ;  /* 0x0009780e01007387 */ /* 0x0001e80000100a00 */
[----:B------:R-:W2:Y:S04]  /*4a2f0*/  LDL.LU R17, [R1+0x834] ;  /* 0x0008340001117983 */ /* 0x000ea80000300800 */
[----:B------:R-:W3:Y:S04]  /*4a300*/  LDL.LU R18, [R1+0x838] ;  /* 0x0008380001127983 */ /* 0x000ee80000300800 */
[----:B------:R-:W3:Y:S01]  /*4a310*/  LDL.LU R19, [R1+0x83c] ;  /* 0x00083c0001137983 */ /* 0x000ee20000300800 */
[----:B0-----:R-:W-:-:S02]  /*4a320*/  IMAD.MOV.U32 R14, RZ, RZ, R9 ;  /* 0x000000ffff0e7224 */ /* 0x001fc400078e0009 */
[----:B------:R-:W-:-:S05]  /*4a330*/  IMAD.MOV.U32 R15, RZ, RZ, R8 ;  /* 0x000000ffff0f7224 */ /* 0x000fca00078e0008 */
[----:B------:R-:W-:Y:S04]  /*4a340*/  STL.64 [R1+0x5f08], R14 ;  /* 0x005f080e01007387 */ /* 0x000fe80000100a00 */
[----:B---3--:R0:W-:Y:S04]  /*4a350*/  STL.64 [R1+0x5ec8], R18 ;  /* 0x005ec81201007387 */ /* 0x0081e80000100a00 */
[----:B--2---:R1:W-:Y:S04]  /*4a360*/  STL.64 [R1+0x5ec0], R16 ;  /* 0x005ec01001007387 */ /* 0x0043e80000100a00 */
[----:B0-----:R-:W2:Y:S01]  /*4a370*/  LDL.64 R18, [R1+0x28] ;  /* 0x0000280001127983 */ /* 0x001ea20000100a00 */
[----:B----4-:R-:W-:-:S02]  /*4a380*/  IMAD.MOV.U32 R14, RZ, RZ, R5 ;  /* 0x000000ffff0e7224 */ /* 0x010fc400078e0005 */
[----:B------:R-:W-:Y:S01]  /*4a390*/  IMAD.MOV.U32 R15, RZ, RZ, R4 ;  /* 0x000000ffff0f7224 */ /* 0x000fe200078e0004 */
[----:B--2---:R0:W-:Y:S04]  /*4a3a0*/  STL.64 [R1+0x5ee8], R18 ;  /* 0x005ee81201007387 */ /* 0x0041e80000100a00 */
[----:B-1----:R-:W2:Y:S04]  /*4a3b0*/  LDL.LU R16, [R1+0xc0] ;  /* 0x0000c00001107983 */ /* 0x002ea80000300800 */
[----:B------:R-:W2:Y:S04]  /*4a3c0*/  LDL.LU R17, [R1+0xc4] ;  /* 0x0000c40001117983 */ /* 0x000ea80000300800 */
[----:B0-----:R-:W3:Y:S04]  /*4a3d0*/  LDL.LU R18, [R1+0xc8] ;  /* 0x0000c80001127983 */ /* 0x001ee80000300800 */
[----:B------:R-:W3:Y:S04]  /*4a3e0*/  LDL.LU R19, [R1+0xcc] ;  /* 0x0000cc0001137983 */ /* 0x000ee80000300800 */
[----:B------:R-:W4:Y:S04]  /*4a3f0*/  LDL.LU R8, [R1+0x900] ;  /* 0x0009000001087983 */ /* 0x000f280000300800 */
[----:B------:R-:W4:Y:S04]  /*4a400*/  LDL.LU R9, [R1+0x904] ;  /* 0x0009040001097983 */ /* 0x000f280000300800 */
[----:B------:R-:W4:Y:S04]  /*4a410*/  LDL.LU R10, [R1+0x908] ;  /* 0x00090800010a7983 */ /* 0x000f280000300800 */
[----:B------:R-:W4:Y:S04]  /*4a420*/  LDL.LU R11, [R1+0x90c] ;  /* 0x00090c00010b7983 */ /* 0x000f280000300800 */
[----:B------:R0:W-:Y:S02]  /*4a430*/  STL.64 [R1+0x5f20], R14 ;  /* 0x005f200e01007387 */ /* 0x0001e40000100a00 */
[----:B0-----:R-:W-:-:S02]  /*4a440*/  IMAD.MOV.U32 R14, RZ, RZ, R2 ;  /* 0x000000ffff0e7224 */ /* 0x001fc400078e0002 */
[----:B------:R-:W-:Y:S01]  /*4a450*/  IMAD.MOV.U32 R15, RZ, RZ, R0 ;  /* 0x000000ffff0f7224 */ /* 0x000fe200078e0000 */
[----:B---3--:R-:W-:Y:S04]  /*4a460*/  STL.64 [R1+0x5f00], R18 ;  /* 0x005f001201007387 */ /* 0x008fe80000100a00 */
[----:B--2---:R0:W-:Y:S04]  /*4a470*/  STL.64 [R1+0x5ef8], R16 ;  /* 0x005ef81001007387 */ /* 0x0041e80000100a00 */
[----:B0-----:R-:W2:Y:S04]  /*4a480*/  LDL.LU R16, [R1+0x8c0] ;  /* 0x0008c00001107983 */ /* 0x001ea80000300800 */
[----:B------:R-:W2:Y:S04]  /*4a490*/  LDL.LU R17, [R1+0x8c4] ;  /* 0x0008c40001117983 */ /* 0x000ea80000300800 */
[----:B------:R-:W3:Y:S04]  /*4a4a0*/  LDL.LU R18, [R1+0x8c8] ;  /* 0x0008c80001127983 */ /* 0x000ee80000300800 */
[----:B------:R-:W3:Y:S04]  /*4a4b0*/  LDL.LU R19, [R1+0x8cc] ;  /* 0x0008cc0001137983 */ /* 0x000ee80000300800 */
[----:B------:R0:W-:Y:S04]  /*4a4c0*/  STL.64 [R1+0x5f40], R14 ;  /* 0x005f400e01007387 */ /* 0x0001e80000100a00 */
[----:B------:R-:W2:Y:S04]  /*4a4d0*/  LDL.LU R12, [R1+0x8f0] ;  /* 0x0008f000010c7983 */ /* 0x000ea80000300800 */
[----:B------:R-:W2:Y:S04]  /*4a4e0*/  LDL.LU R13, [R1+0x8f4] ;  /* 0x0008f400010d7983 */ /* 0x000ea80000300800 */
[----:B0-----:R-:W2:Y:S04]  /*4a4f0*/  LDL.LU R14, [R1+0x8f8] ;  /* 0x0008f800010e7983 */ /* 0x001ea80000300800 */
[----:B------:R-:W2:Y:S04]  /*4a500*/  LDL.LU R15, [R1+0x8fc] ;  /* 0x0008fc00010f7983 */ /* 0x000ea80000300800 */
[----:B--2---:R0:W-:Y:S04]  /*4a510*/  STL.64 [R1+0x5f50], R14 ;  /* 0x005f500e01007387 */ /* 0x0041e80000100a00 */
[----:B------:R-:W-:Y:S04]  /*4a520*/  STL.64 [R1+0x5f48], R12 ;  /* 0x005f480c01007387 */ /* 0x000fe80000100a00 */
[----:B------:R-:W2:Y:S04]  /*4a530*/  LDL.64 R6, [R1+0x118] ;  /* 0x0001180001067983 */ /* 0x000ea80000100a00 */
[----:B0-----:R-:W4:Y:S04]  /*4a540*/  LDL.64 R14, [R1+0x128] ;  /* 0x00012800010e7983 */ /* 0x001f280000100a00 */
[----:B---3--:R-:W-:Y:S04]  /*4a550*/  STL.64 [R1+0x5f18], R18 ;  /* 0x005f181201007387 */ /* 0x008fe80000100a00 */
[----:B------:R0:W-:Y:S04]  /*4a560*/  STL.64 [R1+0x5f10], R16 ;  /* 0x005f101001007387 */ /* 0x0001e80000100a00 */
[----:B0-----:R-:W3:Y:S04]  /*4a570*/  LDL.LU R16, [R1+0x8d0] ;  /* 0x0008d00001107983 */ /* 0x001ee80000300800 */
[----:B------:R-:W3:Y:S04]  /*4a580*/  LDL.LU R17, [R1+0x8d4] ;  /* 0x0008d40001117983 */ /* 0x000ee80000300800 */
[----:B------:R-:W2:Y:S04]  /*4a590*/  LDL.LU R18, [R1+0x8d8] ;  /* 0x0008d80001127983 */ /* 0x000ea80000300800 */
[----:B------:R-:W2:Y:S04]  /*4a5a0*/  LDL.LU R19, [R1+0x8dc] ;  /* 0x0008dc0001137983 */ /* 0x000ea80000300800 */
[----:B--2---:R-:W-:Y:S04]  /*4a5b0*/  STL.64 [R1+0x5f30], R18 ;  /* 0x005f301201007387 */ /* 0x004fe80000100a00 */
[----:B---3--:R0:W-:Y:S04]  /*4a5c0*/  STL.64 [R1+0x5f28], R16 ;  /* 0x005f281001007387 */ /* 0x0081e80000100a00 */
[----:B0-----:R-:W2:Y:S04]  /*4a5d0*/  LDL.LU R16, [R1+0x8e0] ;  /* 0x0008e00001107983 */ /* 0x001ea80000300800 */
[----:B------:R-:W2:Y:S04]  /*4a5e0*/  LDL.LU R17, [R1+0x8e4] ;  /* 0x0008e40001117983 */ /* 0x000ea80000300800 */
[----:B------:R-:W2:Y:S04]  /*4a5f0*/  LDL.LU R18, [R1+0x8e8] ;  /* 0x0008e80001127983 */ /* 0x000ea80000300800 */
[----:B------:R-:W2:Y:S04]  /*4a600*/  LDL.LU R19, [R1+0x8ec] ;  /* 0x0008ec0001137983 */ /* 0x000ea80000300800 */
[----:B------:R-:W3:Y:S01]  /*4a610*/  LDL.64 R26, [R1+0x18] ;  /* 0x00001800011a7983 */ /* 0x000ee20000100a00 */
[----:B----4-:R-:W-:Y:S03]  /*4a620*/  HMMA.16816.F32.BF16 R8, R20, R14, R8 ;  /* 0x0000000e1408723c */ /* 0x010fe60000041808 */
[----:B---3--:R0:W-:Y:S04]  /*4a630*/  STL.64 [R1+0x5ed0], R26 ;  /* 0x005ed01a01007387 */ /* 0x0081e80000100a00 */
[----:B------:R-:W3:Y:S04]  /*4a640*/  LDL.LU R24, [R1+0x840] ;  /* 0x0008400001187983 */ /* 0x000ee80000300800 */
[----:B------:R-:W3:Y:S04]  /*4a650*/  LDL.LU R25, [R1+0x844] ;  /* 0x0008440001197983 */ /* 0x000ee80000300800 */
[----:B0-----:R-:W3:Y:S04]  /*4a660*/  LDL.LU R26, [R1+0x848] ;  /* 0x00084800011a7983 */ /* 0x001ee80000300800 */
[----:B------:R-:W3:Y:S04]  /*4a670*/  LDL.LU R27, [R1+0x84c] ;  /* 0x00084c00011b7983 */ /* 0x000ee80000300800 */
[----:B------:R-:W-:Y:S04]  /*4a680*/  STL.64 [R1+0x960], R8 ;  /* 0x0009600801007387 */ /* 0x000fe80000100a00 */
[----:B------:R0:W-:Y:S04]  /*4a690*/  STL.64 [R1+0x968], R10 ;  /* 0x0009680a01007387 */ /* 0x0001e80000100a00 */
[----:B0-----:R-:W4:Y:S01]  /*4a6a0*/  LDL.LU.64 R10, [R1+0x5f58] ;  /* 0x005f5800010a7983 */ /* 0x001f220000300a00 */
[----:B------:R-:W-:-:S02]  /*4a6b0*/  IMAD.MOV.U32 R9, RZ, RZ, R14 ;  /* 0x000000ffff097224 */ /* 0x000fc400078e000e */
[----:B------:R-:W-:Y:S02]  /*4a6c0*/  IMAD.MOV.U32 R8, RZ, RZ, R15 ;  /* 0x000000ffff087224 */ /* 0x000fe400078e000f */
[----:B------:R-:W2:Y:S04]  /*4a6d0*/  LDL.LU.64 R14, [R1+0x5f50] ;  /* 0x005f5000010e7983 */ /* 0x000ea80000300a00 */
[----:B------:R-:W2:Y:S04]  /*4a6e0*/  LDL.LU.64 R12, [R1+0x5f48] ;  /* 0x005f4800010c7983 */ /* 0x000ea80000300a00 */
[----:B----4-:R-:W-:Y:S04]  /*4a6f0*/  STL.64 [R1+0x5e90], R10 ;  /* 0x005e900a01007387 */ /* 0x010fe80000100a00 */
[----:B------:R0:W-:Y:S04]  /*4a700*/  STL.64 [R1+0x5e88], R8 ;  /* 0x005e880801007387 */ /* 0x0001e80000100a00 */
[----:B0-----:R-:W4:Y:S04]  /*4a710*/  LDL.LU R8, [R1+0x810] ;  /* 0x0008100001087983 */ /* 0x001f280000300800 */
[----:B------:R-:W4:Y:S04]  /*4a720*/  LDL.LU R9, [R1+0x814] ;  /* 0x0008140001097983 */ /* 0x000f280000300800 */
[----:B------:R-:W3:Y:S04]  /*4a730*/  LDL.LU R10, [R1+0x818] ;  /* 0x00081800010a7983 */ /* 0x000ee80000300800 */
[----:B------:R-:W3:Y:S01]  /*4a740*/  LDL.LU R11, [R1+0x81c] ;  /* 0x00081c00010b7983 */ /* 0x000ee20000300800 */
[----:B--2---:R-:W-:Y:S03]  /*4a750*/  HMMA.16816.F32.BF16 R12, R20, R6, R12 ;  /* 0x00000006140c723c */ /* 0x004fe6000004180c */
[----:B---3--:R-:W-:Y:S04]  /*4a760*/  STL.64 [R1+0x5eb0], R10 ;  /* 0x005eb00a01007387 */ /* 0x008fe80000100a00 */
[----:B----4-:R0:W-:Y:S04]  /*4a770*/  STL.64 [R1+0x5ea8], R8 ;  /* 0x005ea80801007387 */ /* 0x0101e80000100a00 */
        /* <DEDUP_REMOVED lines=8> */
[----:B------:R-:W-:Y:S02]  /*4a800*/  IMAD.MOV.U32 R4, RZ, RZ, R7 ;  /* 0x000000ffff047224 */ /* 0x000fe400078e0007 */
[----:B------:R-:W4:Y:S01]  /*4a810*/  LDL.LU.64 R6, [R1+0x5f38] ;  /* 0x005f380001067983 */ /* 0x000f220000300a00 */
[----:B---3--:R-:W-:Y:S03]  /*4a820*/  HMMA.16816.F32.BF16 R12, R20, R14, R16 ;  /* 0x0000000e140c723c */ /* 0x008fe60000041810 */
[----:B------:R-:W3:Y:S04]  /*4a830*/  LDL.LU.64 R18, [R1+0x5f30] ;  /* 0x005f300001127983 */ /* 0x000ee80000300a00 */
[----:B------:R-:W3:-:S12]  /*4a840*/  LDL.LU.64 R16, [R1+0x5f28] ;  /* 0x005f280001107983 */ /* 0x000ed80000300a00 */
        /* <DEDUP_REMOVED lines=16> */
[----:B------:R-:W3:Y:S01]  /*4a950*/  LDL.LU.64 R18, [R1+0x5ee8] ;  /* 0x005ee80001127983 */ /* 0x000ee20000300a00 */
[----:B------:R-:W-:-:S02]  /*4a960*/  IMAD.MOV.U32 R2, RZ, RZ, R14 ;  /* 0x000000ffff027224 */ /* 0x000fc400078e000e */
[----:B------:R-:W-:-:S14]  /*4a970*/  IMAD.MOV.U32 R0, RZ, RZ, R15 ;  /* 0x000000ffff007224 */ /* 0x000fdc00078e000f */
[----:B------:R0:W-:Y:S04]  /*4a980*/  STL.64 [R1+0x2c0], R20 ;  /* 0x0002c01401007387 */ /* 0x0001e80000100a00 */
[----:B------:R1:W-:Y:S04]  /*4a990*/  STL.64 [R1+0x2c8], R22 ;  /* 0x0002c81601007387 */ /* 0x0003e80000100a00 */
[----:B------:R-:W2:Y:S04]  /*4a9a0*/  LDL.LU.64 R14, [R1+0x5ee0] ;  /* 0x005ee000010e7983 */ /* 0x000ea80000300a00 */
[----:B------:R-:W2:Y:S04]  /*4a9b0*/  LDL.LU.64 R12, [R1+0x5ed8] ;  /* 0x005ed800010c7983 */ /* 0x000ea80000300a00 */
[----:B0-----:R-:W4:Y:S04]  /*4a9c0*/  LDL.LU R20, [R1+0x7f0] ;  /* 0x0007f00001147983 */ /* 0x001f280000300800 */
[----:B------:R-:W4:Y:S04]  /*4a9d0*/  LDL.LU R21, [R1+0x7f4] ;  /* 0x0007f40001157983 */ /* 0x000f280000300800 */
[----:B-1----:R-:W4:Y:S04]  /*4a9e0*/  LDL.LU R22, [R1+0x7f8] ;  /* 0x0007f80001167983 */ /* 0x002f280000300800 */
[----:B------:R-:W4:Y:S01]  /*4a9f0*/  LDL.LU R23, [R1+0x7fc] ;  /* 0x0007fc0001177983 */ /* 0x000f220000300800 */
[----:B---3--:R-:W-:Y:S01]  /*4aa00*/  IMAD.MOV.U32 R5, RZ, RZ, R19 ;  /* 0x000000ffff057224 */ /* 0x008fe200078e0013 */
[----:B--2---:R-:W-:-:S15]  /*4aa10*/  HMMA.16816.F32.BF16 R24, R12, R18, R24 ;  /* 0x000000120c18723c */ /* 0x004fde0000041818 */
[----:B------:R-:W-:-:S04]  /*4aa20*/  NOP ;  /* 0x0000000000007918 */ /* 0x000fc80000000000 */
        /* <DEDUP_REMOVED lines=20> */
[----:B------:R-:W2:Y:S04]  /*4ab70*/  LDL.LU.64 R26, [R1+0x5ea0] ;  /* 0x005ea000011a7983 */ /* 0x000ea80000300a00 */
[----:B------:R-:W3:Y:S04]  /*4ab80*/  LDL.LU.64 R24, [R1+0x5e98] ;  /* 0x005e980001187983 */ /* 0x000ee80000300a00 */
[----:B------:R0:W-:Y:S04]  /*4ab90*/  STL.64 [R1+0x5df8], R18 ;  /* 0x005df81201007387 */ /* 0x0001e80000100a00 */
[----:B------:R1:W-:Y:S04]  /*4aba0*/  STL.64 [R1+0x5df0], R16 ;  /* 0x005df01001007387 */ /* 0x0003e80000100a00 */
[----:B0-----:R-:W3:Y:S01]  /*4abb0*/  LDL.64 R18, [R1+0x108] ;  /* 0x0001080001127983 */ /* 0x001ee20000100a00 */
[C---:B--2---:R-:W-:Y:S03]  /*4abc0*/  HMMA.16816.F32.BF16 R8, R12.reuse, R26, R8 ;  /* 0x0000001a0c08723c */ /* 0x044fe60000041808 */
[----:B---3--:R0:W-:Y:S04]  /*4abd0*/  STL.64 [R1+0x5e10], R18 ;  /* 0x005e101201007387 */ /* 0x0081e80000100a00 */
[----:B-1----:R-:W2:Y:S04]  /*4abe0*/  LDL.LU R16, [R1+0x800] ;  /* 0x0008000001107983 */ /* 0x002ea80000300800 */
[----:B------:R-:W2:Y:S04]  /*4abf0*/  LDL.LU R17, [R1+0x804] ;  /* 0x0008040001117983 */ /* 0x000ea80000300800 */
[----:B0-----:R-:W2:Y:S04]  /*4ac00*/  LDL.LU R18, [R1+0x808] ;  /* 0x0008080001127983 */ /* 0x001ea80000300800 */
[----:B------:R-:W2:Y:S04]  /*4ac10*/  LDL.LU R19, [R1+0x80c] ;  /* 0x00080c0001137983 */ /* 0x000ea80000300800 */
[----:B------:R-:W-:Y:S04]  /*4ac20*/  STL.64 [R1+0xdf0], R8 ;  /* 0x000df00801007387 */ /* 0x000fe80000100a00 */
[----:B------:R0:W-:Y:S04]  /*4ac30*/  STL.64 [R1+0xdf8], R10 ;  /* 0x000df80a01007387 */ /* 0x0001e80000100a00 */
[----:B0-----:R-:W2:Y:S04]  /*4ac40*/  LDL.LU.64 R10, [R1+0x5e90] ;  /* 0x005e9000010a7983 */ /* 0x001ea80000300a00 */
[----:B------:R-:W3:Y:S01]  /*4ac50*/  LDL.LU.64 R8, [R1+0x5e88] ;  /* 0x005e880001087983 */ /* 0x000ee20000300a00 */
[C---:B----4-:R-:W-:Y:S08]  /*4ac60*/  HMMA.16816.F32.BF16 R20, R12.reuse, R6, R20 ;  /* 0x000000060c14723c */ /* 0x050ff00000041814 */
[----:B--2---:R-:W-:Y:S01]  /*4ac70*/  HMMA.16816.F32.BF16 R16, R12, R10, R16 ;  /* 0x0000000a0c10723c */ /* 0x004fe20000041810 */
[----:B------:R-:W-:-:S15]  /*4ac80*/  STL.64 [R1+0x5e48], R10 ;  /* 0x005e480a01007387 */ /* 0x000fde0000100a00 */
[----:B------:R-:W-:-:S03]  /*4ac90*/  NOP ;  /* 0x0000000000007918 */ /* 0x000fc60000000000 */
[----:B------:R-:W-:Y:S04]  /*4aca0*/  STL.64 [R1+0xde0], R16 ;  /* 0x000de01001007387 */ /* 0x000fe80000100a00 */
[----:B------:R0:W-:Y:S04]  /*4acb0*/  STL.64 [R1+0xde8], R18 ;  /* 0x000de81201007387 */ /* 0x0001e80000100a00 */
[----:B------:R-:W-:Y:S04]  /*4acc0*/  STL.64 [R1+0xdd0], R20 ;  /* 0x000dd01401007387 */ /* 0x000fe80000100a00 */
[----:B------:R-:W-:Y:S04]  /*4acd0*/  STL.64 [R1+0xdd8], R22 ;  /* 0x000dd81601007387 */ /* 0x000fe80000100a00 */
[----:B------:R-:W1:Y:S01]  /*4ace0*/  LDSM.16.MT88.4 R20, [R25+UR5+0x4100] ;  /* 0x004100051914783b */ /* 0x000e620008004200 */
[----:B0-----:R-:W-:-:S02]  /*4acf0*/  IMAD.MOV.U32 R18, RZ, RZ, R28 ;  /* 0x000000ffff127224 */ /* 0x001fc400078e001c */
[----:B------:R-:W-:-:S05]  /*4ad00*/  IMAD.MOV.U32 R19, RZ, RZ, R4 ;  /* 0x000000ffff137224 */ /* 0x000fca00078e0004 */
[----:B------:R-:W-:Y:S04]  /*4ad10*/  STL.64 [R1+0x5e28], R18 ;  /* 0x005e281201007387 */ /* 0x000fe80000100a00 */
[----:B------:R-:W-:Y:S04]  /*4ad20*/  STL.64 [R1+0x5e08], R6 ;  /* 0x005e080601007387 */ /* 0x000fe80000100a00 */
[----:B------:R0:W-:Y:S04]  /*4ad30*/  STL [R1+0x5e00], R5 ;  /* 0x005e000501007387 */ /* 0x0001e80000100800 */
[----:B------:R-:W2:Y:S04]  /*4ad40*/  LDL.LU R4, [R1+0xf70] ;  /* 0x000f700001047983 */ /* 0x000ea80000300800 */
[----:B0-----:R-:W2:Y:S04]  /*4ad50*/  LDL.LU R5, [R1+0xf74] ;  /* 0x000f740001057983 */ /* 0x001ea80000300800 */
[----:B------:R-:W4:Y:S04]  /*4ad60*/  LDL.LU R6, [R1+0xf78] ;  /* 0x000f780001067983 */ /* 0x000f280000300800 */
[----:B------:R-:W4:Y:S01]  /*4ad70*/  LDL.LU R7, [R1+0xf7c] ;  /* 0x000f7c0001077983 */ /* 0x000f220000300800 */
[----:B---3--:R-:W-:-:S02]  /*4ad80*/  IMAD.MOV.U32 R19, RZ, RZ, R8 ;  /* 0x000000ffff137224 */ /* 0x008fc400078e0008 */
[----:B------:R-:W-:Y:S01]  /*4ad90*/  IMAD.MOV.U32 R18, RZ, RZ, R9 ;  /* 0x000000ffff127224 */ /* 0x000fe200078e0009 */
[----:B------:R-:W3:Y:S04]  /*4ada0*/  LDL.LU R8, [R1+0xfa0] ;  /* 0x000fa00001087983 */ /* 0x000ee80000300800 */
[----:B------:R-:W3:Y:S04]  /*4adb0*/  LDL.LU R9, [R1+0xfa4] ;  /* 0x000fa40001097983 */ /* 0x000ee80000300800 */
[----:B------:R-:W2:Y:S04]  /*4adc0*/  LDL.LU R10, [R1+0xfa8] ;  /* 0x000fa800010a7983 */ /* 0x000ea80000300800 */
[----:B------:R-:W2:Y:S04]  /*4add0*/  LDL.LU R11, [R1+0xfac] ;  /* 0x000fac00010b7983 */ /* 0x000ea80000300800 */
[----:B--2---:R0:W-:Y:S04]  /*4ade0*/  STL.64 [R1+0x5e58], R10 ;  /* 0x005e580a01007387 */ /* 0x0041e80000100a00 */
[----:B---3--:R-:W-:Y:S04]  /*4adf0*/  STL.64 [R1+0x5e50], R8 ;  /* 0x005e500801007387 */ /* 0x008fe80000100a00 */
[----:B0-----:R-:W2:Y:S04]  /*4ae00*/  LDL.64 R10, [R1+0x148] ;  /* 0x00014800010a7983 */ /* 0x001ea80000100a00 */
[----:B--2---:R0:W-:Y:S02]  /*4ae10*/  STL.64 [R1+0x5e68], R10 ;  /* 0x005e680a01007387 */ /* 0x0041e40000100a00 */
[----:B0-----:R-:W-:-:S02]  /*4ae20*/  IMAD.MOV.U32 R10, RZ, RZ, R24 ;  /* 0x000000ffff0a7224 */ /* 0x001fc400078e0018 */
[----:B------:R-:W-:-:S05]  /*4ae30*/  IMAD.MOV.U32 R11, RZ, RZ, R3 ;  /* 0x000000ffff0b7224 */ /* 0x000fca00078e0003 */
[----:B------:R0:W-:Y:S04]  /*4ae40*/  STL.64 [R1+0x5e80], R10 ;  /* 0x005e800a01007387 */ /* 0x0001e80000100a00 */
[----:B0-----:R-:W2:Y:S04]  /*4ae50*/  LDL.64 R10, [R1+0x38] ;  /* 0x00003800010a7983 */ /* 0x001ea80000100a00 */
[----:B------:R0:W-:Y:S04]  /*4ae60*/  STL.64 [R1+0x5e40], R18 ;  /* 0x005e401201007387 */ /* 0x0001e80000100a00 */
[----:B0-----:R-:W3:Y:S04]  /*4ae70*/  LDL.64 R18, [R1+0x138] ;  /* 0x0001380001127983 */ /* 0x001ee80000100a00 */
[----:B---3--:R0:W-:Y:S04]  /*4ae80*/  STL.64 [R1+0x5e60], R18 ;  /* 0x005e601201007387 */ /* 0x0081e80000100a00 */
[----:B------:R-:W3:Y:S04]  /*4ae90*/  LDL.LU R16, [R1+0xfb0] ;  /* 0x000fb00001107983 */ /* 0x000ee80000300800 */
[----:B------:R-:W3:Y:S04]  /*4aea0*/  LDL.LU R17, [R1+0xfb4] ;  /* 0x000fb40001117983 */ /* 0x000ee80000300800 */
[----:B0-----:R-:W2:Y:S04]  /*4aeb0*/  LDL.LU R18, [R1+0xfb8] ;  /* 0x000fb80001127983 */ /* 0x001ea80000300800 */
[----:B------:R-:W2:Y:S04]  /*4aec0*/  LDL.LU R19, [R1+0xfbc] ;  /* 0x000fbc0001137983 */ /* 0x000ea80000300800 */
[----:B--2---:R-:W-:Y:S04]  /*4aed0*/  STL.64 [R1+0x5e78], R18 ;  /* 0x005e781201007387 */ /* 0x004fe80000100a00 */
[----:B---3--:R0:W-:Y:S04]  /*4aee0*/  STL.64 [R1+0x5e70], R16 ;  /* 0x005e701001007387 */ /* 0x0081e80000100a00 */
[----:B0-----:R-:W2:Y:S04]  /*4aef0*/  LDL.LU R16, [R1+0xfc0] ;  /* 0x000fc00001107983 */ /* 0x001ea80000300800 */
[----:B------:R-:W2:Y:S04]  /*4af00*/  LDL.LU R17, [R1+0xfc4] ;  /* 0x000fc40001117983 */ /* 0x000ea80000300800 */
[----:B------:R-:W2:Y:S04]  /*4af10*/  LDL.LU R18, [R1+0xfc8] ;  /* 0x000fc80001127983 */ /* 0x000ea80000300800 */
[----:B------:R-:W2:Y:S04]  /*4af20*/  LDL.LU R19, [R1+0xfcc] ;  /* 0x000fcc0001137983 */ /* 0x000ea80000300800 */
[----:B----4-:R-:W-:Y:S04]  /*4af30*/  STL.64 [R1+0x5e20], R6 ;  /* 0x005e200601007387 */ /* 0x010fe80000100a00 */
[----:B------:R0:W-:Y:S04]  /*4af40*/  STL.64 [R1+0x5e18], R4 ;  /* 0x005e180401007387 */ /* 0x0001e80000100a00 */
[----:B0-----:R-:W3:Y:S04]  /*4af50*/  LDL.LU R4, [R1+0xf80] ;  /* 0x000f800001047983 */ /* 0x001ee80000300800 */
[----:B------:R-:W3:Y:S04]  /*4af60*/  LDL.LU R5, [R1+0xf84] ;  /* 0x000f840001057983 */ /* 0x000ee80000300800 */
[----:B------:R-:W4:Y:S04]  /*4af70*/  LDL.LU R6, [R1+0xf88] ;  /* 0x000f880001067983 */ /* 0x000f280000300800 */
[----:B------:R-:W4:Y:S04]  /*4af80*/  LDL.LU R7, [R1+0xf8c] ;  /* 0x000f8c0001077983 */ /* 0x000f280000300800 */
[----:B----4-:R-:W-:Y:S04]  /*4af90*/  STL.64 [R1+0x5e38], R6 ;  /* 0x005e380601007387 */ /* 0x010fe80000100a00 */
[----:B---3--:R0:W-:Y:S04]  /*4afa0*/  STL.64 [R1+0x5e30], R4 ;  /* 0x005e300401007387 */ /* 0x0081e80000100a00 */
[----:B0-----:R-:W3:Y:S04]  /*4afb0*/  LDL.LU R4, [R1+0xf90] ;  /* 0x000f900001047983 */ /* 0x001ee80000300800 */
[----:B------:R-:W3:Y:S04]  /*4afc0*/  LDL.LU R5, [R1+0xf94] ;  /* 0x000f940001057983 */ /* 0x000ee80000300800 */
[----:B------:R-:W3:Y:S04]  /*4afd0*/  LDL.LU R6, [R1+0xf98] ;  /* 0x000f980001067983 */ /* 0x000ee80000300800 */
[----:B------:R-:W3:Y:S04]  /*4afe0*/  LDL.LU R7, [R1+0xf9c] ;  /* 0x000f9c0001077983 */ /* 0x000ee80000300800 */
[----:B------:R-:W-:Y:S04]  /*4aff0*/  STL.64 [R1+0x5d80], R26 ;  /* 0x005d801a01007387 */ /* 0x000fe80000100a00 */
[----:B------:R0:W-:Y:S04]  /*4b000*/  STL [R1+0x5d78], R25 ;  /* 0x005d781901007387 */ /* 0x0001e80000100800 */
[----:B------:R-:W4:Y:S04]  /*4b010*/  LDL.LU R24, [R1+0xfd0] ;  /* 0x000fd00001187983 */ /* 0x000f280000300800 */
[----:B0-----:R-:W4:Y:S04]  /*4b020*/  LDL.LU R25, [R1+0xfd4] ;  /* 0x000fd40001197983 */ /* 0x001f280000300800 */
[----:B------:R-:W4:Y:S04]  /*4b030*/  LDL.LU R26, [R1+0xfd8] ;  /* 0x000fd800011a7983 */ /* 0x000f280000300800 */
[----:B------:R-:W4:Y:S04]  /*4b040*/  LDL.LU R27, [R1+0xfdc] ;  /* 0x000fdc00011b7983 */ /* 0x000f280000300800 */
[----:B-1----:R0:W-:Y:S04]  /*4b050*/  STL.64 [R1+0x5c98], R22 ;  /* 0x005c981601007387 */ /* 0x0021e80000100a00 */
[----:B------:R-:W-:Y:S01]  /*4b060*/  STL.64 [R1+0x5c90], R20 ;  /* 0x005c901401007387 */ /* 0x000fe20000100a00 */
[----:B0-----:R-:W-:-:S02]  /*4b070*/  IMAD.MOV.U32 R22, RZ, RZ, R2 ;  /* 0x000000ffff167224 */ /* 0x001fc400078e0002 */
[----:B------:R-:W-:-:S05]  /*4b080*/  IMAD.MOV.U32 R23, RZ, RZ, R0 ;  /* 0x000000ffff177224 */ /* 0x000fca00078e0000 */
[----:B------:R0:W-:Y:S04]  /*4b090*/  STL.64 [R1+0x5de8], R22 ;  /* 0x005de81601007387 */ /* 0x0001e80000100a00 */
[----:B0-----:R-:W2:Y:S01]  /*4b0a0*/  LDL.64 R22, [R1+0xf8] ;  /* 0x0000f80001167983 */ /* 0x001ea20000100a00 */
        /* <DEDUP_REMOVED lines=27> */
[----:B-1----:R-:W2:Y:S01]  /*4b260*/  LDL.LU.64 R10, [R1+0x5e48] ;  /* 0x005e4800010a7983 */ /* 0x002ea20000300a00 */
[----:B------:R-:W-:-:S03]  /*4b270*/  IMAD.MOV.U32 R8, RZ, RZ, R19 ;  /* 0x000000ffff087224 */ /* 0x000fc600078e0013 */
[----:B------:R-:W3:Y:S02]  /*4b280*/  LDL.LU.64 R18, [R1+0x5e40] ;  /* 0x005e400001127983 */ /* 0x000ee40000300a00 */
[C---:B---3--:R-:W-:Y:S02]  /*4b290*/  HMMA.16816.F32.BF16 R16, R12.reuse, R18, R4 ;  /* 0x000000120c10723c */ /* 0x048fe40000041804 */
[----:B--2---:R-:W-:Y:S04]  /*4b2a0*/  STL.64 [R1+0x5d70], R10 ;  /* 0x005d700a01007387 */ /* 0x004fe80000100a00 */
[----:B------:R0:W-:Y:S04]  /*4b2b0*/  STL.64 [R1+0x5d68], R8 ;  /* 0x005d680801007387 */ /* 0x0001e80000100a00 */
[----:B0-----:R-:W2:Y:S04]  /*4b2c0*/  LDL.LU R8, [R1+0xf60] ;  /* 0x000f600001087983 */ /* 0x001ea80000300800 */
[----:B------:R-:W2:Y:S04]  /*4b2d0*/  LDL.LU R9, [R1+0xf64] ;  /* 0x000f640001097983 */ /* 0x000ea80000300800 */
[----:B------:R-:W2:Y:S04]  /*4b2e0*/  LDL.LU R10, [R1+0xf68] ;  /* 0x000f6800010a7983 */ /* 0x000ea80000300800 */
[----:B------:R-:W2:Y:S04]  /*4b2f0*/  LDL.LU R11, [R1+0xf6c] ;  /* 0x000f6c00010b7983 */ /* 0x000ea80000300800 */
        /* <DEDUP_REMOVED lines=18> */
[----:B------:R-:W4:Y:S04]  /*4b420*/  LDL.LU R5, [R1+0x5e00] ;  /* 0x005e000001057983 */ /* 0x000f280000300800 */
[----:B------:R-:W4:Y:S01]  /*4b430*/  LDL.LU.64 R18, [R1+0x5df8] ;  /* 0x005df80001127983 */ /* 0x000f220000300a00 */
[----:B--2---:R-:W-:Y:S01]  /*4b440*/  HMMA.16816.F32.BF16 R8, R12, R22, R8 ;  /* 0x000000160c08723c */ /* 0x004fe20000041808 */
[----:B------:R-:W-:-:S02]  /*4b450*/  IMAD.MOV.U32 R4, RZ, RZ, R22 ;  /* 0x000000ffff047224 */ /* 0x000fc400078e0016 */
[----:B------:R-:W2:Y:S01]  /*4b460*/  LDL.LU.64 R16, [R1+0x5df0] ;  /* 0x005df00001107983 */ /* 0x000ea20000300a00 */
[----:B------:R-:W-:-:S15]  /*4b470*/  IMAD.MOV.U32 R3, RZ, RZ, R23 ;  /* 0x000000ffff037224 */ /* 0x000fde00078e0017 */
[----:B------:R-:W-:Y:S04]  /*4b480*/  STL.64 [R1+0xfc0], R8 ;  /* 0x000fc00801007387 */ /* 0x000fe80000100a00 */
[----:B------:R-:W-:Y:S04]  /*4b490*/  STL.64 [R1+0xfc8], R10 ;  /* 0x000fc80a01007387 */ /* 0x000fe80000100a00 */
[----:B---3--:R0:W-:Y:S04]  /*4b4a0*/  STL.64 [R1+0x5de0], R6 ;  /* 0x005de00601007387 */ /* 0x0081e80000100a00 */
[----:B------:R-:W-:Y:S01]  /*4b4b0*/  STL [R1+0x5dd8], R4 ;  /* 0x005dd80401007387 */ /* 0x000fe20000100800 */
[----:B----4-:R-:W-:-:S02]  /*4b4c0*/  IMAD.MOV.U32 R26, RZ, RZ, R19 ;  /* 0x000000ffff1a7224 */ /* 0x010fc400078e0013 */
[----:B------:R-:W-:Y:S01]  /*4b4d0*/  IMAD.MOV.U32 R27, RZ, RZ, R18 ;  /* 0x000000ffff1b7224 */ /* 0x000fe200078e0012 */
[----:B------:R-:W3:Y:S04]  /*4b4e0*/  LDL.LU R20, [R1+0xf50] ;  /* 0x000f500001147983 */ /* 0x000ee80000300800 */
[----:B------:R-:W3:Y:S04]  /*4b4f0*/  LDL.LU R21, [R1+0xf54] ;  /* 0x000f540001157983 */ /* 0x000ee80000300800 */
[----:B------:R-:W3:Y:S04]  /*4b500*/  LDL.LU R22, [R1+0xf58] ;  /* 0x000f580001167983 */ /* 0x000ee80000300800 */
[----:B------:R-:W3:Y:S04]  /*4b510*/  LDL.LU R23, [R1+0xf5c] ;  /* 0x000f5c0001177983 */ /* 0x000ee80000300800 */
[----:B0-----:R-:W3:Y:S04]  /*4b520*/  LDL.64 R6, [R1+0xe8] ;  /* 0x0000e80001067983 */ /* 0x001ee80000100a00 */
[----:B------:R2:W-:Y:S04]  /*4b530*/  STL.64 [R1+0x5d98], R26 ;  /* 0x005d981a01007387 */ /* 0x0005e80000100a00 */
[----:B------:R-:W4:Y:S04]  /*4b540*/  LDL.LU R8, [R1+0x730] ;  /* 0x0007300001087983 */ /* 0x000f280000300800 */
[----:B------:R-:W4:Y:S04]  /*4b550*/  LDL.LU R9, [R1+0x734] ;  /* 0x0007340001097983 */ /* 0x000f280000300800 */
[----:B------:R-:W3:Y:S04]  /*4b560*/  LDL.LU R10, [R1+0x738] ;  /* 0x00073800010a7983 */ /* 0x000ee80000300800 */
[----:B------:R-:W3:Y:S01]  /*4b570*/  LDL.LU R11, [R1+0x73c] ;  /* 0x00073c00010b7983 */ /* 0x000ee20000300800 */
[----:B--2---:R-:W-:-:S02]  /*4b580*/  IMAD.MOV.U32 R26, RZ, RZ, R17 ;  /* 0x000000ffff1a7224 */ /* 0x004fc400078e0011 */
[----:B------:R-:W-:Y:S02]  /*4b590*/  IMAD.MOV.U32 R27, RZ, RZ, R16 ;  /* 0x000000ffff1b7224 */ /* 0x000fe400078e0010 */
[----:B------:R-:W2:Y:S04]  /*4b5a0*/  LDL.LU R16, [R1+0x7e0] ;  /* 0x0007e00001107983 */ /* 0x000ea80000300800 */
[----:B------:R-:W2:Y:S04]  /*4b5b0*/  LDL.LU R17, [R1+0x7e4] ;  /* 0x0007e40001117983 */ /* 0x000ea80000300800 */
[----:B------:R-:W2:Y:S04]  /*4b5c0*/  LDL.LU R18, [R1+0x7e8] ;  /* 0x0007e80001127983 */ /* 0x000ea80000300800 */
[----:B------:R-:W2:Y:S04]  /*4b5d0*/  LDL.LU R19, [R1+0x7ec] ;  /* 0x0007ec0001137983 */ /* 0x000ea80000300800 */
[----:B------:R-:W-:Y:S04]  /*4b5e0*/  STL.64 [R1+0x5db0], R26 ;  /* 0x005db01a01007387 */ /* 0x000fe80000100a00 */
[----:B---3--:R-:W-:Y:S04]  /*4b5f0*/  STL.64 [R1+0x5d90], R10 ;  /* 0x005d900a01007387 */ /* 0x008fe80000100a00 */
[----:B----4-:R0:W-:Y:S04]  /*4b600*/  STL.64 [R1+0x5d88], R8 ;  /* 0x005d880801007387 */ /* 0x0101e80000100a00 */
[----:B0-----:R-:W3:Y:S04]  /*4b610*/  LDL.LU R8, [R1+0x740] ;  /* 0x0007400001087983 */ /* 0x001ee80000300800 */
[----:B------:R-:W3:Y:S04]  /*4b620*/  LDL.LU R9, [R1+0x744] ;  /* 0x0007440001097983 */ /* 0x000ee80000300800 */
[----:B------:R-:W4:Y:S04]  /*4b630*/  LDL.LU R10, [R1+0x748] ;  /* 0x00074800010a7983 */ /* 0x000f280000300800 */
[----:B------:R-:W4:Y:S04]  /*4b640*/  LDL.LU R11, [R1+0x74c] ;  /* 0x00074c00010b7983 */ /* 0x000f280000300800 */
[----:B------:R-:W2:Y:S01]  /*4b650*/  LDL R26, [R1+0x28] ;  /* 0x00002800011a7983 */ /* 0x000ea20000100800 */
[----:B------:R-:W-:Y:S03]  /*4b660*/  HMMA.16816.F32.BF16 R20, R12, R6, R20 ;  /* 0x000000060c14723c */ /* 0x000fe60000041814 */
[----:B----4-:R-:W-:Y:S04]  /*4b670*/  STL.64 [R1+0x5da8], R10 ;  /* 0x005da80a01007387 */ /* 0x010fe80000100a00 */
[----:B---3--:R0:W-:Y:S04]  /*4b680*/  STL.64 [R1+0x5da0], R8 ;  /* 0x005da00801007387 */ /* 0x0081e80000100a00 */
[----:B0-----:R-:W3:Y:S04]  /*4b690*/  LDL.LU R8, [R1+0x750] ;  /* 0x0007500001087983 */ /* 0x001ee80000300800 */
[----:B------:R-:W3:Y:S04]  /*4b6a0*/  LDL.LU R9, [R1+0x754] ;  /* 0x0007540001097983 */ /* 0x000ee80000300800 */
[----:B------:R-:W4:Y:S04]  /*4b6b0*/  LDL.LU R10, [R1+0x758] ;  /* 0x00075800010a7983 */ /* 0x000f280000300800 */
[----:B------:R-:W4:Y:S01]  /*4b6c0*/  LDL.LU R11, [R1+0x75c] ;  /* 0x00075c00010b7983 */ /* 0x000f220000300800 */
[----:B------:R-:W-:-:S02]  /*4b6d0*/  IMAD.MOV.U32 R27, RZ, RZ, R5 ;  /* 0x000000ffff1b7224 */ /* 0x000fc400078e0005 */
[----:B------:R-:W-:Y:S01]  /*4b6e0*/  IMAD.MOV.U32 R5, RZ, RZ, R7 ;  /* 0x000000ffff057224 */ /* 0x000fe200078e0007 */
[----:B----4-:R-:W-:Y:S04]  /*4b6f0*/  STL.64 [R1+0x5dc0], R10 ;  /* 0x005dc00a01007387 */ /* 0x010fe80000100a00 */
[----:B---3--:R0:W-:Y:S04]  /*4b700*/  STL.64 [R1+0x5db8], R8 ;  /* 0x005db80801007387 */ /* 0x0081e80000100a00 */
[----:B0-----:R-:W3:Y:S04]  /*4b710*/  LDL.LU R8, [R1+0x760] ;  /* 0x0007600001087983 */ /* 0x001ee80000300800 */
[----:B------:R-:W3:Y:S04]  /*4b720*/  LDL.LU R9, [R1+0x764] ;  /* 0x0007640001097983 */ /* 0x000ee80000300800 */
[----:B------:R-:W3:Y:S04]  /*4b730*/  LDL.LU R10, [R1+0x768] ;  /* 0x00076800010a7983 */ /* 0x000ee80000300800 */
[----:B------:R-:W3:Y:S04]  /*4b740*/  LDL.LU R11, [R1+0x76c] ;  /* 0x00076c00010b7983 */ /* 0x000ee80000300800 */
[----:B------:R-:W-:Y:S04]  /*4b750*/  STL.64 [R1+0xfb0], R20 ;  /* 0x000fb01401007387 */ /* 0x000fe80000100a00 */
[----:B------:R0:W-:Y:S04]  /*4b760*/  STL.64 [R1+0xfb8], R22 ;  /* 0x000fb81601007387 */ /* 0x0001e80000100a00 */
[----:B0-----:R-:W2:Y:S01]  /*4b770*/  LDL.LU.64 R22, [R1+0x5de8] ;  /* 0x005de80001167983 */ /* 0x001ea20000300a00 */
[----:B------:R-:W-:-:S03]  /*4b780*/  IMAD.MOV.U32 R20, RZ, RZ, R6 ;  /* 0x000000ffff147224 */ /* 0x000fc600078e0006 */
[----:B------:R-:W4:Y:S04]  /*4b790*/  LDL.LU.64 R6, [R1+0x5de0] ;  /* 0x005de00001067983 */ /* 0x000f280000300a00 */
[----:B------:R-:W3:Y:S01]  /*4b7a0*/  LDL.LU R4, [R1+0x5dd8] ;  /* 0x005dd80001047983 */ /* 0x000ee20000300800 */
[----:B--2---:R-:W-:Y:S03]  /*4b7b0*/  HMMA.16816.F32.BF16 R12, R12, R22, R16 ;  /* 0x000000160c0c723c */ /* 0x004fe60000041810 */
[----:B----4-:R-:W-:Y:S04]  /*4b7c0*/  STL.64 [R1+0x5d60], R6 ;  /* 0x005d600601007387 */ /* 0x010fe80000100a00 */
[----:B---3--:R0:W-:Y:S04]  /*4b7d0*/  STL.64 [R1+0x5d58], R4 ;  /* 0x005d580401007387 */ /* 0x0081e80000100a00 */
[----:B0-----:R-:W2:Y:S04]  /*4b7e0*/  LDL.LU R4, [R1+0x720] ;  /* 0x0007200001047983 */ /* 0x001ea80000300800 */
[----:B------:R-:W2:Y:S04]  /*4b7f0*/  LDL.LU R5, [R1+0x724] ;  /* 0x0007240001057983 */ /* 0x000ea80000300800 */
[----:B------:R-:W2:Y:S04]  /*4b800*/  LDL.LU R6, [R1+0x728] ;  /* 0x0007280001067983 */ /* 0x000ea80000300800 */
[----:B------:R-:W2:Y:S04]  /*4b810*/  LDL.LU R7, [R1+0x72c] ;  /* 0x00072c0001077983 */ /* 0x000ea80000300800 */
[----:B------:R-:W3:Y:S04]  /*4b820*/  LDL.LU.64 R18, [R1+0x5dd0] ;  /* 0x005dd00001127983 */ /* 0x000ee80000300a00 */
[----:B------:R-:W3:Y:S04]  /*4b830*/  LDL.LU.64 R16, [R1+0x5dc8] ;  /* 0x005dc80001107983 */ /* 0x000ee80000300a00 */
[----:B------:R0:W-:Y:S04]  /*4b840*/  STL.64 [R1+0x840], R12 ;  /* 0x0008400c01007387 */ /* 0x0001e80000100a00 */
[----:B------:R1:W-:Y:S04]  /*4b850*/  STL.64 [R1+0x848], R14 ;  /* 0x0008480e01007387 */ /* 0x0003e80000100a00 */
[----:B0-----:R-:W4:Y:S04]  /*4b860*/  LDL.LU R12, [R1+0x710] ;  /* 0x00071000010c7983 */ /* 0x001f280000300800 */
[----:B------:R-:W4:Y:S04]  /*4b870*/  LDL.LU R13, [R1+0x714] ;  /* 0x00071400010d7983 */ /* 0x000f280000300800 */
[----:B-1----:R-:W4:Y:S04]  /*4b880*/  LDL.LU R14, [R1+0x718] ;  /* 0x00071800010e7983 */ /* 0x002f280000300800 */
[----:B------:R-:W4:Y:S04]  /*4b890*/  LDL.LU R15, [R1+0x71c] ;  /* 0x00071c00010f7983 */ /* 0x000f280000300800 */
[----:B------:R-:W-:Y:S04]  /*4b8a0*/  STL.64 [R1+0x5cb0], R22 ;  /* 0x005cb01601007387 */ /* 0x000fe80000100a00 */
[----:B------:R0:W-:Y:S04]  /*4b8b0*/  STL [R1+0x5d20], R20 ;  /* 0x005d201401007387 */ /* 0x0001e80000100800 */
        /* <DEDUP_REMOVED lines=8> */
[----:B--2---:R0:W-:Y:S02]  /*4b940*/  STL.64 [R1+0x5d40], R22 ;  /* 0x005d401601007387 */ /* 0x0041e40000100a00 */
[----:B0-----:R-:W-:-:S02]  /*4b950*/  IMAD.MOV.U32 R22, RZ, RZ, R25 ;  /* 0x000000ffff167224 */ /* 0x001fc400078e0019 */
[----:B------:R-:W-:Y:S02]  /*4b960*/  IMAD.MOV.U32 R23, RZ, RZ, R24 ;  /* 0x000000ffff177224 */ /* 0x000fe400078e0018 */
        /* <DEDUP_REMOVED lines=23> */
[----:B0-----:R-:W2:Y:S04]  /*4bae0*/  LDL.LU.64 R10, [R1+0x5d70] ;  /* 0x005d7000010a7983 */ /* 0x001ea80000300a00 */
[----:B------:R-:W3:Y:S01]  /*4baf0*/  LDL.LU.64 R8, [R1+0x5d68] ;  /* 0x005d680001087983 */ /* 0x000ee20000300a00 */
[----:B--2---:R-:W-:-:S15]  /*4bb00*/  HMMA.16816.F32.BF16 R4, R16, R10, R4 ;  /* 0x0000000a1004723c */ /* 0x004fde0000041804 */
[----:B------:R-:W-:-:S04]  /*4bb10*/  NOP ;  /* 0x0000000000007918 */ /* 0x000fc80000000000 */
[----:B------:R-:W-:Y:S04]  /*4bb20*/  STL.64 [R1+0xc30], R4 ;  /* 0x000c300401007387 */ /* 0x000fe80000100a00 */
[----:B------:R0:W-:Y:S04]  /*4bb30*/  STL.64 [R1+0xc38], R6 ;  /* 0x000c380601007387 */ /* 0x0001e80000100a00 */
[----:B0-----:R-:W4:Y:S04]  /*4bb40*/  LDL.LU.64 R6, [R1+0x5d60] ;  /* 0x005d600001067983 */ /* 0x001f280000300a00 */
[----:B------:R-:W2:Y:S04]  /*4bb50*/  LDL.LU.64 R4, [R1+0x5d58] ;  /* 0x005d580001047983 */ /* 0x000ea80000300a00 */
[----:B------:R3:W-:Y:S02]  /*4bb60*/  STL.64 [R1+0x5c40], R10 ;  /* 0x005c400a01007387 */ /* 0x0007e40000100a00 */
[----:B---3--:R-:W-:-:S02]  /*4bb70*/  IMAD.MOV.U32 R10, RZ, RZ, R9 ;  /* 0x000000ffff0a7224 */ /* 0x008fc400078e0009 */
[----:B------:R-:W-:-:S05]  /*4bb80*/  IMAD.MOV.U32 R11, RZ, RZ, R8 ;  /* 0x000000ffff0b7224 */ /* 0x000fca00078e0008 */
[----:B------:R0:W-:Y:S04]  /*4bb90*/  STL.64 [R1+0x5d38], R10 ;  /* 0x005d380a01007387 */ /* 0x0001e80000100a00 */
        /* <DEDUP_REMOVED lines=9> */
[----:B------:R-:W2:Y:S01]  /*4bc30*/  LDL.LU R11, [R1+0xebc] ;  /* 0x000ebc00010b7983 */ /* 0x000ea20000300800 */
[----:B----4-:R-:W-:Y:S03]  /*4bc40*/  HMMA.16816.F32.BF16 R12, R16, R6, R12 ;  /* 0x00000006100c723c */ /* 0x010fe6000004180c */
[----:B------:R-:W-:-:S15]  /*4bc50*/  STL.64 [R1+0x5d00], R6 ;  /* 0x005d000601007387 */ /* 0x000fde0000100a00 */
[----:B------:R-:W-:Y:S01]  /*4bc60*/  NOP ;  /* 0x0000000000007918 */ /* 0x000fe20000000000 */
[----:B------:R-:W-:Y:S04]  /*4bc70*/  STL.64 [R1+0xc20], R12 ;  /* 0x000c200c01007387 */ /* 0x000fe80000100a00 */
[----:B------:R-:W-:Y:S04]  /*4bc80*/  STL.64 [R1+0xc28], R14 ;  /* 0x000c280e01007387 */ /* 0x000fe80000100a00 */
[----:B------:R-:W0:Y:S04]  /*4bc90*/  LDSM.16.MT88.4 R12, [R25+UR5+0x4180] ;  /* 0x00418005190c783b */ /* 0x000e280008004200 */
[----:B------:R-:W-:Y:S04]  /*4bca0*/  STL.64 [R1+0x5c78], R26 ;  /* 0x005c781a01007387 */ /* 0x000fe80000100a00 */
[----:B------:R1:W-:Y:S04]  /*4bcb0*/  STL [R1+0x5c74], R25 ;  /* 0x005c741901007387 */ /* 0x0003e80000100800 */
[----:B------:R-:W3:Y:S04]  /*4bcc0*/  LDL.LU R24, [R1+0xe80] ;  /* 0x000e800001187983 */ /* 0x000ee80000300800 */
[----:B-1----:R-:W3:Y:S04]  /*4bcd0*/  LDL.LU R25, [R1+0xe84] ;  /* 0x000e840001197983 */ /* 0x002ee80000300800 */
[----:B------:R-:W3:Y:S04]  /*4bce0*/  LDL.LU R26, [R1+0xe88] ;  /* 0x000e8800011a7983 */ /* 0x000ee80000300800 */
[----:B------:R-:W3:Y:S04]  /*4bcf0*/  LDL.LU R27, [R1+0xe8c] ;  /* 0x000e8c00011b7983 */ /* 0x000ee80000300800 */
[----:B0-----:R-:W-:Y:S04]  /*4bd00*/  STL [R1+0x5b78], R13 ;  /* 0x005b780d01007387 */ /* 0x001fe80000100800 */
        /* <DEDUP_REMOVED lines=9> */
[----:B--2---:R-:W-:Y:S02]  /*4bda0*/  HMMA.16816.F32.BF16 R20, R16, R22, R8 ;  /* 0x000000161014723c */ /* 0x004fe40000041808 */
[----:B------:R-:W3:-:S15]  /*4bdb0*/  LDL.LU.64 R10, [R1+0x5d38] ;  /* 0x005d3800010a7983 */ /* 0x000ede0000300a00 */
[----:B------:R-:W-:Y:S02]  /*4bdc0*/  NOP ;  /* 0x0000000000007918 */ /* 0x000fe40000000000 */
[----:B------:R-:W-:Y:S04]  /*4bdd0*/  STL.64 [R1+0x1490], R20 ;  /* 0x0014901401007387 */ /* 0x000fe80000100a00 */
[----:B------:R0:W-:Y:S04]  /*4bde0*/  STL.64 [R1+0x1498], R22 ;  /* 0x0014981601007387 */ /* 0x0001e80000100a00 */
[----:B0-----:R-:W2:Y:S04]  /*4bdf0*/  LDL.LU.64 R22, [R1+0x5d30] ;  /* 0x005d300001167983 */ /* 0x001ea80000300a00 */
[----:B------:R-:W2:Y:S01]  /*4be00*/  LDL.LU.64 R20, [R1+0x5d28] ;  /* 0x005d280001147983 */ /* 0x000ea20000300a00 */
[----:B------:R-:W-:-:S02]  /*4be10*/  IMAD.MOV.U32 R14, RZ, RZ, R29 ;  /* 0x000000ffff0e7224 */ /* 0x000fc400078e001d */
[----:B------:R-:W-:-:S07]  /*4be20*/  IMAD.MOV.U32 R15, RZ, RZ, R28 ;  /* 0x000000ffff0f7224 */ /* 0x000fce00078e001c */
[----:B--2---:R-:W-:Y:S01]  /*4be30*/  HMMA.16816.F32.BF16 R12, R16, R14, R20 ;  /* 0x0000000e100c723c */ /* 0x004fe20000041814 */
[----:B------:R-:W2:-:S15]  /*4be40*/  LDL.LU R20, [R1+0x5d20] ;  /* 0x005d200001147983 */ /* 0x000e9e0000300800 */
[----:B------:R-:W-:-:S03]  /*4be50*/  NOP ;  /* 0x0000000000007918 */ /* 0x000fc60000000000 */
[----:B------:R-:W-:Y:S04]  /*4be60*/  STL.64 [R1+0x1480], R12 ;  /* 0x0014800c01007387 */ /* 0x000fe80000100a00 */
[----:B------:R3:W-:Y:S04]  /*4be70*/  STL.64 [R1+0x1488], R14 ;  /* 0x0014880e01007387 */ /* 0x0007e80000100a00 */
[----:B------:R-:W4:Y:S01]  /*4be80*/  LDL.LU R8, [R1+0x650] ;  /* 0x0006500001087983 */ /* 0x000f220000300800 */
[----:B---3--:R-:W-:-:S15]  /*4be90*/  HMMA.16816.F32.BF16 R12, R16, R10, R24 ;  /* 0x0000000a100c723c */ /* 0x008fde0000041818 */
[----:B------:R-:W-:-:S04]  /*4bea0*/  NOP ;  /* 0x0000000000007918 */ /* 0x000fc80000000000 */
[----:B------:R0:W-:Y:S04]  /*4beb0*/  STL.64 [R1+0x1470], R12 ;  /* 0x0014700c01007387 */ /* 0x0001e80000100a00 */
[----:B------:R1:W-:Y:S04]  /*4bec0*/  STL.64 [R1+0x1478], R14 ;  /* 0x0014780e01007387 */ /* 0x0003e80000100a00 */
[----:B------:R-:W4:Y:S04]  /*4bed0*/  LDL.LU R9, [R1+0x654] ;  /* 0x0006540001097983 */ /* 0x000f280000300800 */
[----:B------:R-:W3:Y:S04]  /*4bee0*/  LDL.LU R10, [R1+0x658] ;  /* 0x00065800010a7983 */ /* 0x000ee80000300800 */
[----:B------:R-:W3:Y:S04]  /*4bef0*/  LDL.LU R11, [R1+0x65c] ;  /* 0x00065c00010b7983 */ /* 0x000ee80000300800 */
[----:B0-----:R-:W2:Y:S04]  /*4bf00*/  LDL.LU R12, [R1+0x670] ;  /* 0x00067000010c7983 */ /* 0x001ea80000300800 */
[----:B------:R-:W2:Y:S04]  /*4bf10*/  LDL.LU R13, [R1+0x674] ;  /* 0x00067400010d7983 */ /* 0x000ea80000300800 */
[----:B-1----:R-:W2:Y:S04]  /*4bf20*/  LDL.LU R14, [R1+0x678] ;  /* 0x00067800010e7983 */ /* 0x002ea80000300800 */
        /* <DEDUP_REMOVED lines=8> */
[----:B------:R-:W-:-:S05]  /*4bfb0*/  IMAD.MOV.U32 R22, RZ, RZ, R20 ;  /* 0x000000ffff167224 */ /* 0x000fca00078e0014 */
[----:B------:R0:W-:Y:S02]  /*4bfc0*/  STL.64 [R1+0x5cc8], R22 ;  /* 0x005cc81601007387 */ /* 0x0001e40000100a00 */
[----:B0-----:R-:W-:Y:S02]  /*4bfd0*/  IMAD.MOV.U32 R22, RZ, RZ, R4 ;  /* 0x000000ffff167224 */ /* 0x001fe400078e0004 */
[----:B--2---:R-:W-:Y:S04]  /*4bfe0*/  STL.64 [R1+0x5ca8], R14 ;  /* 0x005ca80e01007387 */ /* 0x004fe80000100a00 */
[----:B------:R0:W-:Y:S04]  /*4bff0*/  STL.64 [R1+0x5ca0], R12 ;  /* 0x005ca00c01007387 */ /* 0x0001e80000100a00 */
[----:B0-----:R-:W2:Y:S04]  /*4c000*/  LDL.LU R12, [R1+0x700] ;  /* 0x00070000010c7983 */ /* 0x001ea80000300800 */
[----:B------:R-:W2:Y:S04]  /*4c010*/  LDL.LU R13, [R1+0x704] ;  /* 0x00070400010d7983 */ /* 0x000ea80000300800 */
[----:B------:R-:W2:Y:S04]  /*4c020*/  LDL.LU R14, [R1+0x708] ;  /* 0x00070800010e7983 */ /* 0x000ea80000300800 */
[----:B------:R-:W2:Y:S04]  /*4c030*/  LDL.LU R15, [R1+0x70c] ;  /* 0x00070c00010f7983 */ /* 0x000ea80000300800 */
[----:B------:R-:W2:Y:S04]  /*4c040*/  LDL.LU R4, [R1+0xe60] ;  /* 0x000e600001047983 */ /* 0x000ea80000300800 */
[----:B------:R-:W2:Y:S04]  /*4c050*/  LDL.LU R5, [R1+0xe64] ;  /* 0x000e640001057983 */ /* 0x000ea80000300800 */
[----:B------:R-:W2:Y:S04]  /*4c060*/  LDL.LU R6, [R1+0xe68] ;  /* 0x000e680001067983 */ /* 0x000ea80000300800 */
[----:B------:R-:W2:Y:S01]  /*4c070*/  LDL.LU R7, [R1+0xe6c] ;  /* 0x000e6c0001077983 */ /* 0x000ea20000300800 */
[----:B------:R-:W-:-:S03]  /*4c080*/  IMAD.MOV.U32 R23, RZ, RZ, R3 ;  /* 0x000000ffff177224 */ /* 0x000fc600078e0003 */
[----:B--2---:R0:W-:Y:S04]  /*4c090*/  STL.64 [R1+0x5d10], R6 ;  /* 0x005d100601007387 */ /* 0x0041e80000100a00 */
[----:B------:R-:W-:Y:S04]  /*4c0a0*/  STL.64 [R1+0x5d08], R4 ;  /* 0x005d080401007387 */ /* 0x000fe80000100a00 */
[----:B0-----:R-:W2:Y:S04]  /*4c0b0*/  LDL.64 R6, [R1+0x128] ;  /* 0x0001280001067983 */ /* 0x001ea80000100a00 */
[----:B------:R0:W-:Y:S04]  /*4c0c0*/  STL.64 [R1+0x5ce0], R22 ;  /* 0x005ce01601007387 */ /* 0x0001e80000100a00 */
[----:B------:R-:W-:Y:S04]  /*4c0d0*/  STL.64 [R1+0x5cc0], R14 ;  /* 0x005cc00e01007387 */ /* 0x000fe80000100a00 */
[----:B------:R1:W-:Y:S01]  /*4c0e0*/  STL.64 [R1+0x5cb8], R12 ;  /* 0x005cb80c01007387 */ /* 0x0003e20000100a00 */
[----:B0-----:R-:W-:-:S02]  /*4c0f0*/  IMAD.MOV.U32 R22, RZ, RZ, R2 ;  /* 0x000000ffff167224 */ /* 0x001fc400078e0002 */
[----:B------:R-:W-:Y:S01]  /*4c100*/  IMAD.MOV.U32 R23, RZ, RZ, R0 ;  /* 0x000000ffff177224 */ /* 0x000fe200078e0000 */
[----:B-1----:R-:W2:Y:S04]  /*4c110*/  LDL.LU R12, [R1+0xe30] ;  /* 0x000e3000010c7983 */ /* 0x002ea80000300800 */
[----:B------:R-:W2:Y:S04]  /*4c120*/  LDL.LU R13, [R1+0xe34] ;  /* 0x000e3400010d7983 */ /* 0x000ea80000300800 */
[----:B------:R-:W2:Y:S04]  /*4c130*/  LDL.LU R14, [R1+0xe38] ;  /* 0x000e3800010e7983 */ /* 0x000ea80000300800 */
[----:B------:R-:W2:Y:S04]  /*4c140*/  LDL.LU R15, [R1+0xe3c] ;  /* 0x000e3c00010f7983 */ /* 0x000ea80000300800 */
[----:B------:R0:W-:Y:S04]  /*4c150*/  STL.64 [R1+0x5cf8], R22 ;  /* 0x005cf81601007387 */ /* 0x0001e80000100a00 */
[----:B0-----:R-:W2:Y:S04]  /*4c160*/  LDL.64 R22, [R1+0x118] ;  /* 0x0001180001167983 */ /* 0x001ea80000100a00 */
[----:B--2---:R0:W-:Y:S04]  /*4c170*/  STL.64 [R1+0x5d18], R22 ;  /* 0x005d181601007387 */ /* 0x0041e80000100a00 */
[----:B------:R-:W2:Y:S04]  /*4c180*/  LDL.LU R20, [R1+0xe70] ;  /* 0x000e700001147983 */ /* 0x000ea80000300800 */
[----:B------:R-:W2:Y:S04]  /*4c190*/  LDL.LU R21, [R1+0xe74] ;  /* 0x000e740001157983 */ /* 0x000ea80000300800 */
[----:B0-----:R-:W2:Y:S04]  /*4c1a0*/  LDL.LU R22, [R1+0xe78] ;  /* 0x000e780001167983 */ /* 0x001ea80000300800 */
[----:B------:R-:W2:Y:S04]  /*4c1b0*/  LDL.LU R23, [R1+0xe7c] ;  /* 0x000e7c0001177983 */ /* 0x000ea80000300800 */
        /* <DEDUP_REMOVED lines=12> */
[----:B------:R-:W2:Y:S04]  /*4c280*/  LDL.64 R26, [R1+0x28] ;  /* 0x00002800011a7983 */ /* 0x000ea80000100a00 */
[----:B---3--:R0:W-:Y:S04]  /*4c290*/  STL.64 [R1+0x5c50], R10 ;  /* 0x005c500a01007387 */ /* 0x0081e80000100a00 */
[----:B----4-:R-:W-:Y:S04]  /*4c2a0*/  STL.64 [R1+0x5c48], R8 ;  /* 0x005c480801007387 */ /* 0x010fe80000100a00 */
[----:B0-----:R-:W3:Y:S01]  /*4c2b0*/  LDL.64 R10, [R1+0x8] ;  /* 0x00000800010a7983 */ /* 0x001ee20000100a00 */
[----:B------:R-:W-:Y:S01]  /*4c2c0*/  HMMA.16816.F32.BF16 R20, R16, R6, R20 ;  /* 0x000000061014723c */ /* 0x000fe20000041814 */
[----:B------:R-:W-:-:S02]  /*4c2d0*/  IMAD.MOV.U32 R2, RZ, RZ, R6 ;  /* 0x000000ffff027224 */ /* 0x000fc400078e0006 */
[----:B------:R-:W-:Y:S01]  /*4c2e0*/  IMAD.MOV.U32 R0, RZ, RZ, R7 ;  /* 0x000000ffff007224 */ /* 0x000fe200078e0007 */
[----:B---3--:R0:W-:Y:S04]  /*4c2f0*/  STL.64 [R1+0x5c68], R10 ;  /* 0x005c680a01007387 */ /* 0x0081e80000100a00 */
[----:B0-----:R-:W3:Y:S11]  /*4c300*/  LDL.64 R10, [R1+0x18] ;  /* 0x00001800010a7983 */ /* 0x001ef60000100a00 */
[----:B------:R-:W-:Y:S04]  /*4c310*/  STL.64 [R1+0x1460], R20 ;  /* 0x0014601401007387 */ /* 0x000fe80000100a00 */
[----:B------:R0:W-:Y:S04]  /*4c320*/  STL.64 [R1+0x1468], R22 ;  /* 0x0014681601007387 */ /* 0x0001e80000100a00 */
[----:B0-----:R-:W4:Y:S04]  /*4c330*/  LDL.LU.64 R22, [R1+0x5d18] ;  /* 0x005d180001167983 */ /* 0x001f280000300a00 */
[----:B------:R-:W4:Y:S04]  /*4c340*/  LDL.LU.64 R6, [R1+0x5d10] ;  /* 0x005d100001067983 */ /* 0x000f280000300a00 */
[----:B------:R-:W4:Y:S02]  /*4c350*/  LDL.LU.64 R4, [R1+0x5d08] ;  /* 0x005d080001047983 */ /* 0x000f240000300a00 */
[----:B----4-:R-:W-:-:S15]  /*4c360*/  HMMA.16816.F32.BF16 R4, R16, R22, R4 ;  /* 0x000000161004723c */ /* 0x010fde0000041804 */
[----:B------:R-:W-:-:S04]  /*4c370*/  NOP ;  /* 0x0000000000007918 */ /* 0x000fc80000000000 */
[----:B------:R-:W-:Y:S04]  /*4c380*/  STL.64 [R1+0x1450], R4 ;  /* 0x0014500401007387 */ /* 0x000fe80000100a00 */
[----:B------:R0:W-:Y:S04]  /*4c390*/  STL.64 [R1+0x1458], R6 ;  /* 0x0014580601007387 */ /* 0x0001e80000100a00 */
[----:B0-----:R-:W4:Y:S01]  /*4c3a0*/  LDL.LU.64 R6, [R1+0x5d00] ;  /* 0x005d000001067983 */ /* 0x001f220000300a00 */
[----:B------:R-:W-:Y:S02]  /*4c3b0*/  IMAD.MOV.U32 R4, RZ, RZ, R22 ;  /* 0x000000ffff047224 */ /* 0x000fe400078e0016 */
[----:B------:R-:W-:-:S02]  /*4c3c0*/  IMAD.MOV.U32 R3, RZ, RZ, R23 ;  /* 0x000000ffff037224 */ /* 0x000fc400078e0017 */
[----:B------:R-:W2:Y:S04]  /*4c3d0*/  LDL.LU.64 R22, [R1+0x5cf8] ;  /* 0x005cf80001167983 */ /* 0x000ea80000300a00 */
[----:B----4-:R-:W-:Y:S04]  /*4c3e0*/  STL.64 [R1+0x5c38], R6 ;  /* 0x005c380601007387 */ /* 0x010fe80000100a00 */
[----:B------:R0:W-:Y:S04]  /*4c3f0*/  STL [R1+0x5c34], R4 ;  /* 0x005c340401007387 */ /* 0x0001e80000100800 */
[----:B0-----:R-:W4:Y:S04]  /*4c400*/  LDL.LU R4, [R1+0x640] ;  /* 0x0006400001047983 */ /* 0x001f280000300800 */
[----:B------:R-:W4:Y:S04]  /*4c410*/  LDL.LU R5, [R1+0x644] ;  /* 0x0006440001057983 */ /* 0x000f280000300800 */
[----:B------:R-:W3:Y:S04]  /*4c420*/  LDL.LU R6, [R1+0x648] ;  /* 0x0006480001067983 */ /* 0x000ee80000300800 */
[----:B------:R-:W3:Y:S01]  /*4c430*/  LDL.LU R7, [R1+0x64c] ;  /* 0x00064c0001077983 */ /* 0x000ee20000300800 */
[C---:B--2---:R-:W-:Y:S03]  /*4c440*/  HMMA.16816.F32.BF16 R20, R16.reuse, R22, R12 ;  /* 0x000000161014723c */ /* 0x044fe6000004180c */
[----:B---3--:R-:W-:Y:S04]  /*4c450*/  STL.64 [R1+0x5c60], R6 ;  /* 0x005c600601007387 */ /* 0x008fe80000100a00 */
[----:B----4-:R0:W-:Y:S04]  /*4c460*/  STL.64 [R1+0x5c58], R4 ;  /* 0x005c580401007387 */ /* 0x0101e80000100a00 */
        /* <DEDUP_REMOVED lines=24> */
[----:B------:R-:W3:Y:S04]  /*4c5f0*/  LDL.LU.64 R22, [R1+0x5c98] ;  /* 0x005c980001167983 */ /* 0x000ee80000300a00 */
[----:B------:R-:W3:Y:S05]  /*4c600*/  LDL.LU.64 R20, [R1+0x5c90] ;  /* 0x005c900001147983 */ /* 0x000eea0000300a00 */
[----:B------:R0:W-:Y:S04]  /*4c610*/  STL.64 [R1+0x760], R16 ;  /* 0x0007601001007387 */ /* 0x0001e80000100a00 */
[----:B------:R1:W-:Y:S04]  /*4c620*/  STL.64 [R1+0x768], R18 ;  /* 0x0007681201007387 */ /* 0x0003e80000100a00 */
[----:B0-----:R-:W4:Y:S04]  /*4c630*/  LDL.LU R16, [R1+0x630] ;  /* 0x0006300001107983 */ /* 0x001f280000300800 */
[----:B------:R-:W4:Y:S04]  /*4c640*/  LDL.LU R17, [R1+0x634] ;  /* 0x0006340001117983 */ /* 0x000f280000300800 */
[----:B-1----:R-:W4:Y:S04]  /*4c650*/  LDL.LU R18, [R1+0x638] ;  /* 0x0006380001127983 */ /* 0x002f280000300800 */
[----:B------:R-:W4:Y:S01]  /*4c660*/  LDL.LU R19, [R1+0x63c] ;  /* 0x00063c0001137983 */ /* 0x000f220000300800 */
[----:B---3--:R-:W-:-:S15]  /*4c670*/  HMMA.16816.F32.BF16 R12, R20, R26, R12 ;  /* 0x0000001a140c723c */ /* 0x008fde000004180c */
[----:B------:R-:W-:-:S04]  /*4c680*/  NOP ;  /* 0x0000000000007918 */ /* 0x000fc80000000000 */
[----:B------:R-:W-:Y:S04]  /*4c690*/  STL.64 [R1+0xc10], R12 ;  /* 0x000c100c01007387 */ /* 0x000fe80000100a00 */
[----:B------:R0:W-:Y:S04]  /*4c6a0*/  STL.64 [R1+0xc18], R14 ;  /* 0x000c180e01007387 */ /* 0x0001e80000100a00 */
[----:B0-----:R-:W3:Y:S04]  /*4c6b0*/  LDL.LU.64 R14, [R1+0x5c88] ;  /* 0x005c8800010e7983 */ /* 0x001ee80000300a00 */
[----:B------:R-:W3:Y:S01]  /*4c6c0*/  LDL.LU.64 R12, [R1+0x5c80] ;  /* 0x005c8000010c7983 */ /* 0x000ee20000300a00 */
[----:B------:R-:W-:-:S02]  /*4c6d0*/  IMAD.MOV.U32 R28, RZ, RZ, R26 ;  /* 0x000000ffff1c7224 */ /* 0x000fc400078e001a */
[----:B------:R-:W-:Y:S02]  /*4c6e0*/  IMAD.MOV.U32 R24, RZ, RZ, R27 ;  /* 0x000000ffff187224 */ /* 0x000fe400078e001b */
[----:B------:R-:W2:Y:S04]  /*4c6f0*/  LDL.LU.64 R26, [R1+0x5c78] ;  /* 0x005c7800011a7983 */ /* 0x000ea80000300a00 */
[----:B------:R-:W2:Y:S01]  /*4c700*/  LDL.LU R25, [R1+0x5c74] ;  /* 0x005c740001197983 */ /* 0x000ea20000300800 */
[----:B------:R-:W-:Y:S01]  /*4c710*/  IMAD.MOV.U32 R29, RZ, RZ, R11 ;  /* 0x000000ffff1d7224 */ /* 0x000fe200078e000b */
[----:B---3--:R-:W-:-:S15]  /*4c720*/  HMMA.16816.F32.BF16 R12, R20, R10, R12 ;  /* 0x0000000a140c723c */ /* 0x008fde000004180c */
[----:B------:R-:W-:-:S04]  /*4c730*/  NOP ;  /* 0x0000000000007918 */ /* 0x000fc80000000000 */
[----:B------:R0:W-:Y:S04]  /*4c740*/  STL.64 [R1+0xc00], R12 ;  /* 0x000c000c01007387 */ /* 0x0001e80000100a00 */
[----:B------:R1:W-:Y:S04]  /*4c750*/  STL.64 [R1+0xc08], R14 ;  /* 0x000c080e01007387 */ /* 0x0003e80000100a00 */
[----:B0-----:R-:W3:Y:S01]  /*4c760*/  LDL.LU R12, [R1+0x5c70] ;  /* 0x005c7000010c7983 */ /* 0x001ee20000300800 */
[----:B-1----:R-:W-:-:S03]  /*4c770*/  IMAD.MOV.U32 R15, RZ, RZ, R10 ;  /* 0x000000ffff0f7224 */ /* 0x002fc600078e000a */
[----:B------:R-:W2:Y:S02]  /*4c780*/  LDL.LU.64 R10, [R1+0x5c68] ;  /* 0x005c6800010a7983 */ /* 0x000ea40000300a00 */
[----:B--2---:R-:W-:Y:S01]  /*4c790*/  HMMA.16816.F32.BF16 R4, R20, R10, R4 ;  /* 0x0000000a1404723c */ /* 0x004fe20000041804 */
[----:B------:R-:W-:Y:S02]  /*4c7a0*/  IMAD.MOV.U32 R13, RZ, RZ, R10 ;  /* 0x000000ffff0d7224 */ /* 0x000fe400078e000a */
[----:B------:R-:W-:-:S15]  /*4c7b0*/  IMAD.MOV.U32 R14, RZ, RZ, R11 ;  /* 0x000000ffff0e7224 */ /* 0x000fde00078e000b */
[----:B------:R-:W-:Y:S01]  /*4c7c0*/  NOP ;  /* 0x0000000000007918 */ /* 0x000fe20000000000 */
[----:B------:R-:W-:Y:S04]  /*4c7d0*/  STL.64 [R1+0xbf0], R4 ;  /* 0x000bf00401007387 */ /* 0x000fe80000100a00 */
[----:B------:R0:W-:Y:S04]  /*4c7e0*/  STL.64 [R1+0xbf8], R6 ;  /* 0x000bf80601007387 */ /* 0x0001e80000100a00 */
[----:B0-----:R-:W2:Y:S04]  /*4c7f0*/  LDL.LU.64 R6, [R1+0x5c60] ;  /* 0x005c600001067983 */ /* 0x001ea80000300a00 */
[----:B------:R-:W2:Y:S04]  /*4c800*/  LDL.LU.64 R4, [R1+0x5c58] ;  /* 0x005c580001047983 */ /* 0x000ea80000300a00 */
[----:B------:R-:W2:Y:S04]  /*4c810*/  LDL.LU.64 R10, [R1+0x5c50] ;  /* 0x005c5000010a7983 */ /* 0x000ea80000300a00 */
[----:B------:R-:W2:Y:S04]  /*4c820*/  LDL.LU.64 R8, [R1+0x5c48] ;  /* 0x005c480001087983 */ /* 0x000ea80000300a00 */
[----:B------:R0:W-:Y:S04]  /*4c830*/  STL.64 [R1+0x5b88], R14 ;  /* 0x005b880e01007387 */ /* 0x0001e80000100a00 */
[----:B---3--:R-:W-:Y:S04]  /*4c840*/  STL.64 [R1+0x5b80], R12 ;  /* 0x005b800c01007387 */ /* 0x008fe80000100a00 */
[----:B0-----:R-:W3:Y:S01]  /*4c850*/  LDL.64 R14, [R1+0x38] ;  /* 0x00003800010e7983 */ /* 0x001ee20000100a00 */
[----:B--2---:R-:W-:-:S15]  /*4c860*/  HMMA.16816.F32.BF16 R8, R20, R26, R8 ;  /* 0x0000001a1408723c */ /* 0x004fde0000041808 */
[----:B------:R-:W-:-:S04]  /*4c870*/  NOP ;  /* 0x0000000000007918 */ /* 0x000fc80000000000 */
[----:B------:R-:W-:Y:S04]  /*4c880*/  STL.64 [R1+0xbe0], R8 ;  /* 0x000be00801007387 */ /* 0x000fe80000100a00 */
[----:B------:R0:W-:Y:S04]  /*4c890*/  STL.64 [R1+0xbe8], R10 ;  /* 0x000be80a01007387 */ /* 0x0001e80000100a00 */
[----:B0-----:R-:W2:Y:S02]  /*4c8a0*/  LDL.LU.64 R10, [R1+0x5c40] ;  /* 0x005c4000010a7983 */ /* 0x001ea40000300a00 */
[----:B--2---:R-:W-:-:S15]  /*4c8b0*/  HMMA.16816.F32.BF16 R4, R20, R10, R4 ;  /* 0x0000000a1404723c */ /* 0x004fde0000041804 */
[----:B------:R-:W-:-:S04]  /*4c8c0*/  NOP ;  /* 0x0000000000007918 */ /* 0x000fc80000000000 */
[----:B------:R-:W-:Y:S04]  /*4c8d0*/  STL.64 [R1+0xb20], R4 ;  /* 0x000b200401007387 */ /* 0x000fe80000100a00 */
[----:B------:R0:W-:Y:S04]  /*4c8e0*/  STL.64 [R1+0xb28], R6 ;  /* 0x000b280601007387 */ /* 0x0001e80000100a00 */
[----:B0-----:R-:W4:Y:S04]  /*4c8f0*/  LDL.LU.64 R6, [R1+0x5c38] ;  /* 0x005c380001067983 */ /* 0x001f280000300a00 */
[----:B------:R-:W2:Y:S04]  /*4c900*/  LDL.LU R4, [R1+0x5c34] ;  /* 0x005c340001047983 */ /* 0x000ea80000300800 */
[----:B------:R0:W-:Y:S04]  /*4c910*/  STL.64 [R1+0x5b10], R10 ;  /* 0x005b100a01007387 */ /* 0x0001e80000100a00 */
[----:B------:R-:W2:Y:S04]  /*4c920*/  LDL.LU R8, [R1+0xd90] ;  /* 0x000d900001087983 */ /* 0x000ea80000300800 */
[----:B------:R-:W2:Y:S04]  /*4c930*/  LDL.LU R9, [R1+0xd94] ;  /* 0x000d940001097983 */ /* 0x000ea80000300800 */
[----:B0-----:R-:W2:Y:S04]  /*4c940*/  LDL.LU R10, [R1+0xd98] ;  /* 0x000d9800010a7983 */ /* 0x001ea80000300800 */
[----:B------:R-:W2:Y:S01]  /*4c950*/  LDL.LU R11, [R1+0xd9c] ;  /* 0x000d9c00010b7983 */ /* 0x000ea20000300800 */
[----:B----4-:R-:W-:-:S15]  /*4c960*/  HMMA.16816.F32.BF16 R16, R20, R6, R16 ;  /* 0x000000061410723c */ /* 0x010fde0000041810 */
[----:B------:R-:W-:-:S04]  /*4c970*/  NOP ;  /* 0x0000000000007918 */ /* 0x000fc80000000000 */
[----:B------:R-:W-:Y:S04]  /*4c980*/  STL.64 [R1+0xb10], R16 ;  /* 0x000b101001007387 */ /* 0x000fe80000100a00 */
[----:B------:R-:W-:Y:S04]  /*4c990*/  STL.64 [R1+0xb18], R18 ;  /* 0x000b181201007387 */ /* 0x000fe80000100a00 */
[----:B------:R-:W0:Y:S04]  /*4c9a0*/  LDSM.16.MT88.4 R16, [R25+UR5+0x4200] ;  /* 0x004200051910783b */ /* 0x000e280008004200 */
[----:B------:R-:W-:Y:S04]  /*4c9b0*/  STL.64 [R1+0x5b20], R26 ;  /* 0x005b201a01007387 */ /* 0x000fe80000100a00 */
[----:B------:R-:W-:Y:S04]  /*4c9c0*/  STL [R1+0x5b18], R25 ;  /* 0x005b181901007387 */ /* 0x000fe80000100800 */
[----:B------:R-:W-:Y:S04]  /*4c9d0*/  STL [R1+0x5c18], R24 ;  /* 0x005c181801007387 */ /* 0x000fe80000100800 */
[----:B0-----:R0:W-:Y:S04]  /*4c9e0*/  STL.64 [R1+0x5a38], R18 ;  /* 0x005a381201007387 */ /* 0x0011e80000100a00 */
[----:B------:R-:W-:Y:S04]  /*4c9f0*/  STL.64 [R1+0x5a30], R16 ;  /* 0x005a301001007387 */ /* 0x000fe80000100a00 */
[----:B0-----:R-:W4:Y:S04]  /*4ca00*/  LDL.64 R18, [R1+0xf8] ;  /* 0x0000f80001127983 */ /* 0x001f280000100a00 */
[----:B----4-:R0:W-:Y:S04]  /*4ca10*/  STL.64 [R1+0x5bb0], R18 ;  /* 0x005bb01201007387 */ /* 0x0101e80000100a00 */
[----:B0-----:R-:W4:Y:S01]  /*4ca20*/  LDL.64 R18, [R1+0x108] ;  /* 0x0001080001127983 */ /* 0x001f220000100a00 */
[----:B---3--:R-:W-:-:S03]  /*4ca30*/  IMAD.MOV.U32 R5, RZ, RZ, R15 ;  /* 0x000000ffff057224 */ /* 0x008fc600078e000f */
[----:B----4-:R2:W-:Y:S02]  /*4ca40*/  STL.64 [R1+0x5bc8], R18 ;  /* 0x005bc81201007387 */ /* 0x0105e40000100a00 */
[----:B--2---:R-:W-:Y:S01]  /*4ca50*/  HMMA.16816.F32.BF16 R16, R20, R14, R8 ;  /* 0x0000000e1410723c */ /* 0x004fe20000041808 */
[----:B------:R-:W-:-:S15]  /*4ca60*/  IMAD.MOV.U32 R8, RZ, RZ, R14 ;  /* 0x000000ffff087224 */ /* 0x000fde00078e000e */
[----:B------:R-:W-:-:S03]  /*4ca70*/  NOP ;  /* 0x0000000000007918 */ /* 0x000fc60000000000 */
[----:B------:R-:W-:Y:S04]  /*4ca80*/  STL.64 [R1+0x13e0], R16 ;  /* 0x0013e01001007387 */ /* 0x000fe80000100a00 */
[----:B------:R0:W-:Y:S04]  /*4ca90*/  STL.64 [R1+0x13e8], R18 ;  /* 0x0013e81201007387 */ /* 0x0001e80000100a00 */
[----:B------:R-:W-:Y:S01]  /*4caa0*/  STL [R1+0x5c30], R8 ;  /* 0x005c300801007387 */ /* 0x000fe20000100800 */
[----:B0-----:R-:W-:Y:S02]  /*4cab0*/  IMAD.MOV.U32 R18, RZ, RZ, R4 ;  /* 0x000000ffff127224 */ /* 0x001fe400078e0004 */
[----:B------:R-:W-:-:S05]  /*4cac0*/  IMAD.MOV.U32 R19, RZ, RZ, R3 ;  /* 0x000000ffff137224 */ /* 0x000fca00078e0003 */
[----:B------:R0:W-:Y:S04]  /*4cad0*/  STL.64 [R1+0x5be0], R18 ;  /* 0x005be01201007387 */ /* 0x0001e80000100a00 */
[----:B------:R-:W-:Y:S04]  /*4cae0*/  STL.64 [R1+0x5bc0], R6 ;  /* 0x005bc00601007387 */ /* 0x000fe80000100a00 */
[----:B------:R1:W-:Y:S04]  /*4caf0*/  STL [R1+0x5bb8], R5 ;  /* 0x005bb80501007387 */ /* 0x0003e80000100800 */
[----:B------:R-:W2:Y:S01]  /*4cb00*/  LDL.LU R4, [R1+0xd30] ;  /* 0x000d300001047983 */ /* 0x000ea20000300800 */
[----:B0-----:R-:W-:-:S02]  /*4cb10*/  IMAD.MOV.U32 R18, RZ, RZ, R2 ;  /* 0x000000ffff127224 */ /* 0x001fc400078e0002 */
[----:B------:R-:W-:Y:S01]  /*4cb20*/  IMAD.MOV.U32 R19, RZ, RZ, R0 ;  /* 0x000000ffff137224 */ /* 0x000fe200078e0000 */
[----:B-1----:R-:W2:Y:S04]  /*4cb30*/  LDL.LU R5, [R1+0xd34] ;  /* 0x000d340001057983 */ /* 0x002ea80000300800 */
[----:B------:R-:W3:Y:S04]  /*4cb40*/  LDL.LU R6, [R1+0xd38] ;  /* 0x000d380001067983 */ /* 0x000ee80000300800 */
[----:B------:R-:W3:Y:S04]  /*4cb50*/  LDL.LU R7, [R1+0xd3c] ;  /* 0x000d3c0001077983 */ /* 0x000ee80000300800 */
[----:B------:R0:W-:Y:S04]  /*4cb60*/  STL.64 [R1+0x5bf8], R18 ;  /* 0x005bf81201007387 */ /* 0x0001e80000100a00 */
[----:B0-----:R-:W4:Y:S04]  /*4cb70*/  LDL.64 R18, [R1+0x138] ;  /* 0x0001380001127983 */ /* 0x001f280000100a00 */
[----:B----4-:R-:W-:Y:S04]  /*4cb80*/  STL.64 [R1+0x5c10], R18 ;  /* 0x005c101201007387 */ /* 0x010fe80000100a00 */
[----:B---3--:R-:W-:Y:S04]  /*4cb90*/  STL.64 [R1+0x5bd8], R6 ;  /* 0x005bd80601007387 */ /* 0x008fe80000100a00 */
[----:B--2---:R0:W-:Y:S04]  /*4cba0*/  STL.64 [R1+0x5bd0], R4 ;  /* 0x005bd00401007387 */ /* 0x0041e80000100a00 */
[----:B0-----:R-:W2:Y:S04]  /*4cbb0*/  LDL.LU R4, [R1+0xd40] ;  /* 0x000d400001047983 */ /* 0x001ea80000300800 */
[----:B------:R-:W2:Y:S04]  /*4cbc0*/  LDL.LU R5, [R1+0xd44] ;  /* 0x000d440001057983 */ /* 0x000ea80000300800 */
[----:B------:R-:W3:Y:S04]  /*4cbd0*/  LDL.LU R6, [R1+0xd48] ;  /* 0x000d480001067983 */ /* 0x000ee80000300800 */
[----:B------:R-:W3:Y:S04]  /*4cbe0*/  LDL.LU R7, [R1+0xd4c] ;  /* 0x000d4c0001077983 */ /* 0x000ee80000300800 */
[----:B------:R-:W4:Y:S04]  /*4cbf0*/  LDL.LU R24, [R1+0xd70] ;  /* 0x000d700001187983 */ /* 0x000f280000300800 */
[----:B------:R-:W4:Y:S04]  /*4cc00*/  LDL.LU R25, [R1+0xd74] ;  /* 0x000d740001197983 */ /* 0x000f280000300800 */
[----:B------:R-:W2:Y:S04]  /*4cc10*/  LDL.LU R26, [R1+0xd78] ;  /* 0x000d7800011a7983 */ /* 0x000ea80000300800 */
[----:B------:R-:W2:Y:S04]  /*4cc20*/  LDL.LU R27, [R1+0xd7c] ;  /* 0x000d7c00011b7983 */ /* 0x000ea80000300800 */
[----:B------:R-:W3:Y:S04]  /*4cc30*/  LDL.LU R8, [R1+0xd80] ;  /* 0x000d800001087983 */ /* 0x000ee80000300800 */
[----:B------:R-:W3:Y:S04]  /*4cc40*/  LDL.LU R9, [R1+0xd84] ;  /* 0x000d840001097983 */ /* 0x000ee80000300800 */
[----:B------:R-:W3:Y:S04]  /*4cc50*/  LDL.LU R10, [R1+0xd88] ;  /* 0x000d8800010a7983 */ /* 0x000ee80000300800 */
[----:B------:R-:W3:Y:S04]  /*4cc60*/  LDL.LU R11, [R1+0xd8c] ;  /* 0x000d8c00010b7983 */ /* 0x000ee80000300800 */
[----:B--2---:R0:W-:Y:S04]  /*4cc70*/  STL.64 [R1+0x5c28], R26 ;  /* 0x005c281a01007387 */ /* 0x0041e80000100a00 */
[----:B----4-:R-:W-:Y:S04]  /*4cc80*/  STL.64 [R1+0x5c20], R24 ;  /* 0x005c201801007387 */ /* 0x010fe80000100a00 */
        /* <DEDUP_REMOVED lines=14> */
[----:B------:R-:W3:Y:S04]  /*4cd70*/  LDL.LU R12, [R1+0x620] ;  /* 0x00062000010c7983 */ /* 0x000ee80000300800 */
[----:B------:R-:W3:Y:S04]  /*4cd80*/  LDL.LU R13, [R1+0x624] ;  /* 0x00062400010d7983 */ /* 0x000ee80000300800 */
[----:B------:R-:W2:Y:S04]  /*4cd90*/  LDL.LU R14, [R1+0x628] ;  /* 0x00062800010e7983 */ /* 0x000ea80000300800 */
[----:B------:R-:W2:Y:S01]  /*4cda0*/  LDL.LU R15, [R1+0x62c] ;  /* 0x00062c00010f7983 */ /* 0x000ea20000300800 */
[----:B----4-:R-:W-:Y:S03]  /*4cdb0*/  HMMA.16816.F32.BF16 R8, R20, R26, R8 ;  /* 0x0000001a1408723c */ /* 0x010fe60000041808 */
        /* <DEDUP_REMOVED lines=13> */
[----:B------:R1:W-:Y:S04]  /*4ce90*/  STL.64 [R1+0x13d8], R10 ;  /* 0x0013d80a01007387 */ /* 0x0003e80000100a00 */
[----:B0-----:R-:W3:Y:S01]  /*4cea0*/  LDL.LU R8, [R1+0x5c30] ;  /* 0x005c300001087983 */ /* 0x001ee20000300800 */
[----:B-1----:R-:W-:-:S02]  /*4ceb0*/  IMAD.MOV.U32 R10, RZ, RZ, R26 ;  /* 0x000000ffff0a7224 */ /* 0x002fc400078e001a */
[----:B------:R-:W-:Y:S02]  /*4cec0*/  IMAD.MOV.U32 R9, RZ, RZ, R27 ;  /* 0x000000ffff097224 */ /* 0x000fe400078e001b */
[----:B------:R-:W4:Y:S04]  /*4ced0*/  LDL.LU.64 R26, [R1+0x5c28] ;  /* 0x005c2800011a7983 */ /* 0x000f280000300a00 */
[----:B------:R-:W4:Y:S01]  /*4cee0*/  LDL.LU.64 R24, [R1+0x5c20] ;  /* 0x005c200001187983 */ /* 0x000f220000300a00 */
[----:B------:R-:W-:Y:S01]  /*4cef0*/  IMAD.MOV.U32 R11, RZ, RZ, R19 ;  /* 0x000000ffff0b7224 */ /* 0x000fe200078e0013 */
[----:B----4-:R-:W-:-:S15]  /*4cf00*/  HMMA.16816.F32.BF16 R24, R20, R18, R24 ;  /* 0x000000121418723c */ /* 0x010fde0000041818 */
[----:B------:R-:W-:-:S04]  /*4cf10*/  NOP ;  /* 0x0000000000007918 */ /* 0x000fc80000000000 */
[----:B------:R0:W-:Y:S04]  /*4cf20*/  STL.64 [R1+0x13c0], R24 ;  /* 0x0013c01801007387 */ /* 0x0001e80000100a00 */
[----:B------:R-:W-:Y:S04]  /*4cf30*/  STL.64 [R1+0x13c8], R26 ;  /* 0x0013c81a01007387 */ /* 0x000fe80000100a00 */
[----:B0-----:R-:W4:Y:S01]  /*4cf40*/  LDL.LU R24, [R1+0x5c18] ;  /* 0x005c180001187983 */ /* 0x001f220000300800 */
[----:B------:R-:W-:-:S03]  /*4cf50*/  IMAD.MOV.U32 R25, RZ, RZ, R18 ;  /* 0x000000ffff197224 */ /* 0x000fc600078e0012 */
        /* <DEDUP_REMOVED lines=23> */
[----:B------:R-:W-:-:S15]  /*4d0d0*/  IMAD.MOV.U32 R3, RZ, RZ, R19 ;  /* 0x000000ffff037224 */ /* 0x000fde00078e0013 */
[----:B------:R-:W-:-:S03]  /*4d0e0*/  NOP ;  /* 0x0000000000007918 */ /* 0x000fc60000000000 */
[----:B------:R0:W-:Y:S04]  /*4d0f0*/  STL.64 [R1+0xd90], R4 ;  /* 0x000d900401007387 */ /* 0x0001e80000100a00 */
[----:B------:R1:W-:Y:S01]  /*4d100*/  STL.64 [R1+0xd98], R6 ;  /* 0x000d980601007387 */ /* 0x0003e20000100a00 */
[----:B0-----:R-:W-:-:S03]  /*4d110*/  IMAD.MOV.U32 R4, RZ, RZ, R18 ;  /* 0x000000ffff047224 */ /* 0x001fc600078e0012 */
[----:B-1----:R-:W2:Y:S04]  /*4d120*/  LDL.LU.64 R6, [R1+0x5bc0] ;  /* 0x005bc00001067983 */ /* 0x002ea80000300a00 */
[----:B------:R-:W2:Y:S04]  /*4d130*/  LDL.LU R5, [R1+0x5bb8] ;  /* 0x005bb80001057983 */ /* 0x000ea80000300800 */
[----:B------:R-:W2:Y:S02]  /*4d140*/  LDL.LU.64 R18, [R1+0x5bb0] ;  /* 0x005bb00001127983 */ /* 0x000ea40000300a00 */
[----:B--2---:R-:W-:Y:S02]  /*4d150*/  HMMA.16816.F32.BF16 R12, R20, R18, R12 ;  /* 0x00000012140c723c */ /* 0x004fe4000004180c */
[----:B------:R-:W-:Y:S04]  /*4d160*/  STL.64 [R1+0x5b08], R6 ;  /* 0x005b080601007387 */ /* 0x000fe80000100a00 */
[----:B------:R-:W-:-:S13]  /*4d170*/  STL [R1+0x5b00], R4 ;  /* 0x005b000401007387 */ /* 0x000fda0000100800 */
[----:B------:R-:W-:Y:S04]  /*4d180*/  STL.64 [R1+0xd80], R12 ;  /* 0x000d800c01007387 */ /* 0x000fe80000100a00 */
[----:B------:R0:W-:Y:S04]  /*4d190*/  STL.64 [R1+0xd88], R14 ;  /* 0x000d880e01007387 */ /* 0x0001e80000100a00 */
[----:B0-----:R-:W2:Y:S04]  /*4d1a0*/  LDL.LU.64 R14, [R1+0x5ba8] ;  /* 0x005ba800010e7983 */ /* 0x001ea80000300a00 */
[----:B------:R-:W2:Y:S04]  /*4d1b0*/  LDL.LU.64 R12, [R1+0x5ba0] ;  /* 0x005ba000010c7983 */ /* 0x000ea80000300a00 */
        /* <DEDUP_REMOVED lines=8> */
[----:B--2---:R0:W-:Y:S04]  /*4d240*/  STL.64 [R1+0x5a80], R18 ;  /* 0x005a801201007387 */ /* 0x0041e80000100a00 */
[----:B0-----:R-:W2:Y:S04]  /*4d250*/  LDL.64 R18, [R1+0x128] ;  /* 0x0001280001127983 */ /* 0x001ea80000100a00 */
[----:B--2---:R0:W-:Y:S04]  /*4d260*/  STL.64 [R1+0x5a98], R18 ;  /* 0x005a981201007387 */ /* 0x0041e80000100a00 */
[----:B0-----:R-:W2:Y:S04]  /*4d270*/  LDL R18, [R1+0xe8] ;  /* 0x0000e80001127983 */ /* 0x001ea80000100800 */
[----:B------:R-:W2:Y:S02]  /*4d280*/  LDL R19, [R1+0xec] ;  /* 0x0000ec0001137983 */ /* 0x000ea40000100800 */
[----:B--2---:R-:W-:Y:S02]  /*4d290*/  HMMA.16816.F32.BF16 R16, R20, R18, R12 ;  /* 0x000000121410723c */ /* 0x004fe4000004180c */
[----:B------:R-:W2:Y:S04]  /*4d2a0*/  LDL.LU.64 R14, [R1+0x5b98] ;  /* 0x005b9800010e7983 */ /* 0x000ea80000300a00 */
[----:B------:R-:W2:-:S13]  /*4d2b0*/  LDL.LU.64 R12, [R1+0x5b90] ;  /* 0x005b9000010c7983 */ /* 0x000e9a0000300a00 */
[----:B------:R-:W-:Y:S04]  /*4d2c0*/  STL.64 [R1+0xd70], R16 ;  /* 0x000d701001007387 */ /* 0x000fe80000100a00 */
[----:B------:R0:W-:Y:S02]  /*4d2d0*/  STL.64 [R1+0xd78], R18 ;  /* 0x000d781201007387 */ /* 0x0001e40000100a00 */
[----:B0-----:R-:W-:Y:S02]  /*4d2e0*/  IMAD.MOV.U32 R18, RZ, RZ, R2 ;  /* 0x000000ffff127224 */ /* 0x001fe400078e0002 */
[----:B------:R-:W-:-:S05]  /*4d2f0*/  IMAD.MOV.U32 R19, RZ, RZ, R0 ;  /* 0x000000ffff137224 */ /* 0x000fca00078e0000 */
[----:B------:R0:W-:Y:S04]  /*4d300*/  STL.64 [R1+0x5ab0], R18 ;  /* 0x005ab01201007387 */ /* 0x0001e80000100a00 */
[----:B0-----:R-:W2:Y:S02]  /*4d310*/  LDL.64 R18, [R1+0xd8] ;  /* 0x0000d80001127983 */ /* 0x001ea40000100a00 */
[----:B--2---:R-:W-:Y:S01]  /*4d320*/  HMMA.16816.F32.BF16 R20, R20, R18, R12 ;  /* 0x000000121414723c */ /* 0x004fe2000004180c */
[----:B------:R-:W-:Y:S02]  /*4d330*/  IMAD.MOV.U32 R2, RZ, RZ, R18 ;  /* 0x000000ffff027224 */ /* 0x000fe400078e0012 */
[----:B------:R-:W-:Y:S02]  /*4d340*/  IMAD.MOV.U32 R0, RZ, RZ, R19 ;  /* 0x000000ffff007224 */ /* 0x000fe400078e0013 */
[----:B------:R-:W-:-:S02]  /*4d350*/  IMAD.MOV.U32 R18, RZ, RZ, R25 ;  /* 0x000000ffff127224 */ /* 0x000fc400078e0019 */
[----:B------:R-:W-:Y:S01]  /*4d360*/  IMAD.MOV.U32 R19, RZ, RZ, R11 ;  /* 0x000000ffff137224 */ /* 0x000fe200078e000b */
[----:B------:R-:W2:Y:S04]  /*4d370*/  LDL.LU.64 R14, [R1+0x5b88] ;  /* 0x005b8800010e7983 */ /* 0x000ea80000300a00 */
[----:B------:R-:W2:Y:S07]  /*4d380*/  LDL.LU.64 R12, [R1+0x5b80] ;  /* 0x005b8000010c7983 */ /* 0x000eae0000300a00 */
[----:B------:R0:W-:Y:S04]  /*4d390*/  STL.64 [R1+0x680], R20 ;  /* 0x0006801401007387 */ /* 0x0001e80000100a00 */
[----:B------:R1:W-:Y:S04]  /*4d3a0*/  STL.64 [R1+0x688], R22 ;  /* 0x0006881601007387 */ /* 0x0003e80000100a00 */
[----:B------:R1:W-:Y:S04]  /*4d3b0*/  STL.64 [R1+0x5ac8], R18 ;  /* 0x005ac81201007387 */ /* 0x0003e80000100a00 */
[----:B0-----:R-:W2:Y:S04]  /*4d3c0*/  LDL.LU R20, [R1+0x4c0] ;  /* 0x0004c00001147983 */ /* 0x001ea80000300800 */
[----:B------:R-:W2:Y:S04]  /*4d3d0*/  LDL.LU R21, [R1+0x4c4] ;  /* 0x0004c40001157983 */ /* 0x000ea80000300800 */
[----:B-1----:R-:W2:Y:S04]  /*4d3e0*/  LDL.LU R22, [R1+0x4c8] ;  /* 0x0004c80001167983 */ /* 0x002ea80000300800 */
[----:B------:R-:W2:Y:S01]  /*4d3f0*/  LDL.LU R23, [R1+0x4cc] ;  /* 0x0004cc0001177983 */ /* 0x000ea20000300800 */
[----:B------:R-:W-:-:S02]  /*4d400*/  IMAD.MOV.U32 R18, RZ, RZ, R10 ;  /* 0x000000ffff127224 */ /* 0x000fc400078e000a */
[----:B------:R-:W-:-:S05]  /*4d410*/  IMAD.MOV.U32 R19, RZ, RZ, R9 ;  /* 0x000000ffff137224 */ /* 0x000fca00078e0009 */
[----:B------:R3:W-:Y:S02]  /*4d420*/  STL.64 [R1+0x5ae0], R18 ;  /* 0x005ae01201007387 */ /* 0x0007e40000100a00 */
[----:B---3--:R-:W-:Y:S02]  /*4d430*/  IMAD.MOV.U32 R18, RZ, RZ, R8 ;  /* 0x000000ffff127224 */ /* 0x008fe400078e0008 */
[----:B------:R-:W-:Y:S01]  /*4d440*/  IMAD.MOV.U32 R19, RZ, RZ, R5 ;  /* 0x000000ffff137224 */ /* 0x000fe200078e0005 */
[----:B--2---:R-:W-:Y:S04]  /*4d450*/  STL.64 [R1+0x5a78], R22 ;  /* 0x005a781601007387 */ /* 0x004fe80000100a00 */
[----:B------:R0:W-:Y:S04]  /*4d460*/  STL.64 [R1+0x5a70], R20 ;  /* 0x005a701401007387 */ /* 0x0001e80000100a00 */
        /* <DEDUP_REMOVED lines=9> */
[----:B--2---:R-:W-:Y:S04]  /*4d500*/  STL.64 [R1+0x5b30], R18 ;  /* 0x005b301201007387 */ /* 0x004fe80000100a00 */
[----:B------:R0:W-:Y:S04]  /*4d510*/  STL.64 [R1+0x5b28], R16 ;  /* 0x005b281001007387 */ /* 0x0001e80000100a00 */
[----:B------:R-:W2:Y:S04]  /*4d520*/  LDL.LU R4, [R1+0x550] ;  /* 0x0005500001047983 */ /* 0x000ea80000300800 */
[----:B------:R-:W2:Y:S04]  /*4d530*/  LDL.LU R5, [R1+0x554] ;  /* 0x0005540001057983 */ /* 0x000ea80000300800 */
[----:B------:R-:W2:Y:S04]  /*4d540*/  LDL.LU R6, [R1+0x558] ;  /* 0x0005580001067983 */ /* 0x000ea80000300800 */
[----:B------:R-:W2:Y:S04]  /*4d550*/  LDL.LU R7, [R1+0x55c] ;  /* 0x00055c0001077983 */ /* 0x000ea80000300800 */
[----:B--2---:R1:W-:Y:S04]  /*4d560*/  STL.64 [R1+0x5b40], R6 ;  /* 0x005b400601007387 */ /* 0x0043e80000100a00 */
[----:B------:R-:W-:Y:S04]  /*4d570*/  STL.64 [R1+0x5b38], R4 ;  /* 0x005b380401007387 */ /* 0x000fe80000100a00 */
[----:B------:R-:W2:Y:S04]  /*4d580*/  LDL.LU R8, [R1+0x560] ;  /* 0x0005600001087983 */ /* 0x000ea80000300800 */
[----:B------:R-:W2:Y:S04]  /*4d590*/  LDL.LU R9, [R1+0x564] ;  /* 0x0005640001097983 */ /* 0x000ea80000300800 */
[----:B------:R-:W2:Y:S04]  /*4d5a0*/  LDL.LU R10, [R1+0x568] ;  /* 0x00056800010a7983 */ /* 0x000ea80000300800 */
[----:B------:R-:W2:Y:S01]  /*4d5b0*/  LDL.LU R11, [R1+0x56c] ;  /* 0x00056c00010b7983 */ /* 0x000ea20000300800 */
[----:B------:R-:W-:-:S02]  /*4d5c0*/  IMAD.MOV.U32 R26, RZ, RZ, R13 ;  /* 0x000000ffff1a7224 */ /* 0x000fc400078e000d */
[----:B------:R-:W-:Y:S01]  /*4d5d0*/  IMAD.MOV.U32 R27, RZ, RZ, R14 ;  /* 0x000000ffff1b7224 */ /* 0x000fe200078e000e */
[----:B--2---:R-:W-:Y:S04]  /*4d5e0*/  STL.64 [R1+0x5b50], R10 ;  /* 0x005b500a01007387 */ /* 0x004fe80000100a00 */
[----:B------:R2:W-:Y:S04]  /*4d5f0*/  STL.64 [R1+0x5b48], R8 ;  /* 0x005b480801007387 */ /* 0x0005e80000100a00 */
[----:B------:R-:W2:Y:S04]  /*4d600*/  LDL.LU R13, [R1+0x5b78] ;  /* 0x005b7800010d7983 */ /* 0x000ea80000300800 */
[----:B------:R-:W2:Y:S04]  /*4d610*/  LDL.LU R14, [R1+0x5b74] ;  /* 0x005b7400010e7983 */ /* 0x000ea80000300800 */
[----:B------:R-:W-:Y:S04]  /*4d620*/  STL.64 [R1+0x5b58], R26 ;  /* 0x005b581a01007387 */ /* 0x000fe80000100a00 */
[----:B0-----:R-:W2:Y:S04]  /*4d630*/  LDL.LU R16, [R1+0x570] ;  /* 0x0005700001107983 */ /* 0x001ea80000300800 */
[----:B------:R-:W2:Y:S04]  /*4d640*/  LDL.LU R17, [R1+0x574] ;  /* 0x0005740001117983 */ /* 0x000ea80000300800 */
[----:B------:R-:W2:Y:S04]  /*4d650*/  LDL.LU R18, [R1+0x578] ;  /* 0x0005780001127983 */ /* 0x000ea80000300800 */
[----:B------:R-:W2:Y:S01]  /*4d660*/  LDL.LU R19, [R1+0x57c] ;  /* 0x00057c0001137983 */ /* 0x000ea20000300800 */
[----:B-1----:R-:W-:-:S03]  /*4d670*/  IMAD.MOV.U32 R6, RZ, RZ, R15 ;  /* 0x000000ffff067224 */ /* 0x002fc600078e000f */
[----:B--2---:R-:W-:Y:S04]  /*4d680*/  STL.64 [R1+0x5b68], R18 ;  /* 0x005b681201007387 */ /* 0x004fe80000100a00 */
[----:B------:R0:W-:Y:S04]  /*4d690*/  STL.64 [R1+0x5b60], R16 ;  /* 0x005b601001007387 */ /* 0x0001e80000100a00 */
[----:B------:R-:W2:Y:S04]  /*4d6a0*/  LDL.LU R15, [R1+0x5b70] ;  /* 0x005b7000010f7983 */ /* 0x000ea80000300800 */
[----:B------:R-:W2:Y:S04]  /*4d6b0*/  LDL.LU R8, [R1+0x580] ;  /* 0x0005800001087983 */ /* 0x000ea80000300800 */
[----:B------:R-:W2:Y:S04]  /*4d6c0*/  LDL.LU R9, [R1+0x584] ;  /* 0x0005840001097983 */ /* 0x000ea80000300800 */
[----:B------:R-:W2:Y:S04]  /*4d6d0*/  LDL.LU R10, [R1+0x588] ;  /* 0x00058800010a7983 */ /* 0x000ea80000300800 */
[----:B------:R-:W2:Y:S04]  /*4d6e0*/  LDL.LU R11, [R1+0x58c] ;  /* 0x00058c00010b7983 */ /* 0x000ea80000300800 */
[----:B0-----:R-:W2:Y:S04]  /*4d6f0*/  LDL.LU R16, [R1+0x590] ;  /* 0x0005900001107983 */ /* 0x001ea80000300800 */
[----:B------:R-:W2:Y:S04]  /*4d700*/  LDL.LU R17, [R1+0x594] ;  /* 0x0005940001117983 */ /* 0x000ea80000300800 */
[----:B------:R-:W2:Y:S04]  /*4d710*/  LDL.LU R18, [R1+0x598] ;  /* 0x0005980001127983 */ /* 0x000ea80000300800 */
[----:B------:R-:W2:Y:S04]  /*4d720*/  LDL.LU R19, [R1+0x59c] ;  /* 0x00059c0001137983 */ /* 0x000ea80000300800 */
        /* <DEDUP_REMOVED lines=18> */
[----:B------:R-:W-:-:S02]  /*4d850*/  IMAD.MOV.U32 R26, RZ, RZ, R28 ;  /* 0x000000ffff1a7224 */ /* 0x000fc400078e001c */
[----:B----4-:R-:W-:Y:S01]  /*4d860*/  IMAD.MOV.U32 R27, RZ, RZ, R24 ;  /* 0x000000ffff1b7224 */ /* 0x010fe200078e0018 */
[----:B---3--:R-:W-:Y:S04]  /*4d870*/  STL.64 [R1+0x5ad8], R22 ;  /* 0x005ad81601007387 */ /* 0x008fe80000100a00 */
[----:B--2---:R0:W-:Y:S04]  /*4d880*/  STL.64 [R1+0x5ad0], R20 ;  /* 0x005ad01401007387 */ /* 0x0041e80000100a00 */
[----:B0-----:R-:W2:Y:S04]  /*4d890*/  LDL.LU R20, [R1+0x520] ;  /* 0x0005200001147983 */ /* 0x001ea80000300800 */
[----:B------:R-:W2:Y:S04]  /*4d8a0*/  LDL.LU R21, [R1+0x524] ;  /* 0x0005240001157983 */ /* 0x000ea80000300800 */
[----:B------:R-:W3:Y:S04]  /*4d8b0*/  LDL.LU R22, [R1+0x528] ;  /* 0x0005280001167983 */ /* 0x000ee80000300800 */
[----:B------:R-:W3:Y:S01]  /*4d8c0*/  LDL.LU R23, [R1+0x52c] ;  /* 0x00052c0001177983 */ /* 0x000ee20000300800 */
[----:B------:R-:W-:Y:S01]  /*4d8d0*/  HMMA.16816.F32.BF16 R24, R12, R26, R16 ;  /* 0x0000001a0c18723c */ /* 0x000fe20000041810 */
[----:B------:R-:W-:-:S02]  /*4d8e0*/  IMAD.MOV.U32 R7, RZ, RZ, R29 ;  /* 0x000000ffff077224 */ /* 0x000fc400078e001d */
[----:B---3--:R-:W-:Y:S04]  /*4d8f0*/  STL.64 [R1+0x5af0], R22 ;  /* 0x005af01601007387 */ /* 0x008fe80000100a00 */
[----:B--2---:R0:W-:Y:S04]  /*4d900*/  STL.64 [R1+0x5ae8], R20 ;  /* 0x005ae81401007387 */ /* 0x0041e80000100a00 */
        /* <DEDUP_REMOVED lines=8> */
[----:B0-----:R-:W3:Y:S01]  /*4d990*/  LDL.LU.64 R26, [R1+0x5b58] ;  /* 0x005b5800011a7983 */ /* 0x001ee20000300a00 */
[----:B------:R-:W-:Y:S03]  /*4d9a0*/  HMMA.16816.F32.BF16 R4, R12, R6, R8 ;  /* 0x000000060c04723c */ /* 0x000fe60000041808 */
[----:B------:R-:W4:Y:S04]  /*4d9b0*/  LDL.LU.64 R10, [R1+0x5b50] ;  /* 0x005b5000010a7983 */ /* 0x000f280000300a00 */
[----:B------:R-:W4:-:S12]  /*4d9c0*/  LDL.LU.64 R8, [R1+0x5b48] ;  /* 0x005b480001087983 */ /* 0x000f180000300a00 */
[----:B------:R-:W-:Y:S04]  /*4d9d0*/  STL.64 [R1+0x580], R4 ;  /* 0x0005800401007387 */ /* 0x000fe80000100a00 */
[----:B------:R0:W-:Y:S04]  /*4d9e0*/  STL.64 [R1+0x588], R6 ;  /* 0x0005880601007387 */ /* 0x0001e80000100a00 */
[----:B0-----:R-:W2:Y:S04]  /*4d9f0*/  LDL.LU.64 R6, [R1+0x5b40] ;  /* 0x005b400001067983 */ /* 0x001ea80000300a00 */
[----:B------:R-:W2:Y:S01]  /*4da00*/  LDL.LU.64 R4, [R1+0x5b38] ;  /* 0x005b380001047983 */ /* 0x000ea20000300a00 */
[----:B---3--:R-:W-:Y:S03]  /*4da10*/  HMMA.16816.F32.BF16 R24, R12, R26, R16 ;  /* 0x0000001a0c18723c */ /* 0x008fe60000041810 */
[----:B------:R-:W3:Y:S04]  /*4da20*/  LDL.LU.64 R18, [R1+0x5b30] ;  /* 0x005b300001127983 */ /* 0x000ee80000300a00 */
[----:B------:R-:W3:-:S12]  /*4da30*/  LDL.LU.64 R16, [R1+0x5b28] ;  /* 0x005b280001107983 */ /* 0x000ed80000300a00 */
[----:B------:R-:W-:Y:S04]  /*4da40*/  STL.64 [R1+0x570], R24 ;  /* 0x0005701801007387 */ /* 0x000fe80000100a00 */
[----:B------:R0:W-:Y:S04]  /*4da50*/  STL.64 [R1+0x578], R26 ;  /* 0x0005781a01007387 */ /* 0x0001e80000100a00 */
[----:B0-----:R-:W4:Y:S04]  /*4da60*/  LDL.LU.64 R26, [R1+0x5b20] ;  /* 0x005b2000011a7983 */ /* 0x001f280000300a00 */
[----:B------:R-:W2:Y:S01]  /*4da70*/  LDL.LU R25, [R1+0x5b18] ;  /* 0x005b180001197983 */ /* 0x000ea20000300800 */
[----:B----4-:R-:W-:-:S15]  /*4da80*/  HMMA.16816.F32.BF16 R8, R12, R26, R8 ;  /* 0x0000001a0c08723c */ /* 0x010fde0000041808 */
        /* <DEDUP_REMOVED lines=8> */
[----:B0-----:R-:W3:Y:S04]  /*4db10*/  LDL.LU.64 R6, [R1+0x5b08] ;  /* 0x005b080001067983 */ /* 0x001ee80000300a00 */
[----:B------:R-:W2:Y:S01]  /*4db20*/  LDL.LU R4, [R1+0x5b00] ;  /* 0x005b000001047983 */ /* 0x000ea20000300800 */
[----:B---3--:R-:W-:-:S15]  /*4db30*/  HMMA.16816.F32.BF16 R16, R12, R6, R16 ;  /* 0x000000060c10723c */ /* 0x008fde0000041810 */
[----:B------:R-:W-:-:S04]  /*4db40*/  NOP ;  /* 0x0000000000007918 */ /* 0x000fc80000000000 */
[----:B------:R-:W-:Y:S04]  /*4db50*/  STL.64 [R1+0x540], R16 ;  /* 0x0005401001007387 */ /* 0x000fe80000100a00 */
[----:B------:R0:W-:Y:S04]  /*4db60*/  STL.64 [R1+0x548], R18 ;  /* 0x0005481201007387 */ /* 0x0001e80000100a00 */
[----:B0-----:R-:W3:Y:S04]  /*4db70*/  LDL.LU.64 R18, [R1+0x5af8] ;  /* 0x005af80001127983 */ /* 0x001ee80000300a00 */
[----:B------:R-:W-:Y:S01]  /*4db80*/  STL.64 [R1+0x5a10], R6 ;  /* 0x005a100601007387 */ /* 0x000fe20000100a00 */
        /* <DEDUP_REMOVED lines=32> */
[----:B------:R-:W3:Y:S04]  /*4dd90*/  LDL.LU.64 R18, [R1+0x5a80] ;  /* 0x005a800001127983 */ /* 0x000ee80000300a00 */
[----:B------:R-:W-:Y:S04]  /*4dda0*/  STL [R1+0x59bc], R8 ;  /* 0x0059bc0801007387 */ /* 0x000fe80000100800 */
[----:B------:R-:W-:Y:S01]  /*4ddb0*/  STL [R1+0x59b8], R9 ;  /* 0x0059b80901007387 */ /* 0x000fe20000100800 */
        /* <DEDUP_REMOVED lines=8> */
[----:B------:R-:W4:Y:S04]  /*4de40*/  LDL.LU.64 R18, [R1+0x5a68] ;  /* 0x005a680001127983 */ /* 0x000f280000300a00 */
[----:B------:R-:W4:Y:S01]  /*4de50*/  LDL.LU.64 R16, [R1+0x5a60] ;  /* 0x005a600001107983 */ /* 0x000f220000300a00 */
[----:B--2---:R-:W-:-:S02]  /*4de60*/  IMAD.MOV.U32 R6, RZ, RZ, R4 ;  /* 0x000000ffff067224 */ /* 0x004fc400078e0004 */
[----:B------:R-:W-:-:S07]  /*4de70*/  IMAD.MOV.U32 R7, RZ, RZ, R3 ;  /* 0x000000ffff077224 */ /* 0x000fce00078e0003 */
[----:B----4-:R-:W-:Y:S01]  /*4de80*/  HMMA.16816.F32.BF16 R4, R12, R6, R16 ;  /* 0x000000060c04723c */ /* 0x010fe20000041810 */
[----:B------:R-:W3:-:S15]  /*4de90*/  LDL.LU.64 R18, [R1+0x5a58] ;  /* 0x005a580001127983 */ /* 0x000ede0000300a00 */
[----:B------:R-:W-:-:S03]  /*4dea0*/  NOP ;  /* 0x0000000000007918 */ /* 0x000fc60000000000 */
[----:B------:R-:W-:Y:S04]  /*4deb0*/  STL.64 [R1+0x12c0], R4 ;  /* 0x0012c00401007387 */ /* 0x000fe80000100a00 */
[----:B------:R3:W-:Y:S02]  /*4dec0*/  STL.64 [R1+0x12c8], R6 ;  /* 0x0012c80601007387 */ /* 0x0007e40000100a00 */
[----:B---3--:R-:W-:Y:S01]  /*4ded0*/  HMMA.16816.F32.BF16 R4, R12, R18, R20 ;  /* 0x000000120c04723c */ /* 0x008fe20000041814 */
[----:B------:R-:W-:Y:S02]  /*4dee0*/  IMAD.MOV.U32 R8, RZ, RZ, R18 ;  /* 0x000000ffff087224 */ /* 0x000fe400078e0012 */
[----:B------:R-:W-:Y:S01]  /*4def0*/  IMAD.MOV.U32 R9, RZ, RZ, R19 ;  /* 0x000000ffff097224 */ /* 0x000fe200078e0013 */
[----:B------:R-:W0:-:S15]  /*4df00*/  LDSM.16.MT88.4 R20, [R25+UR5+0x4280] ;  /* 0x004280051914783b */ /* 0x000e1e0008004200 */
[----:B------:R-:W-:Y:S04]  /*4df10*/  STL.64 [R1+0x530], R4 ;  /* 0x0005300401007387 */ /* 0x000fe80000100a00 */
[----:B------:R-:W-:Y:S04]  /*4df20*/  STL.64 [R1+0x538], R6 ;  /* 0x0005380601007387 */ /* 0x000fe80000100a00 */
[----:B------:R-:W-:Y:S04]  /*4df30*/  STL.64 [R1+0x59e0], R10 ;  /* 0x0059e00a01007387 */ /* 0x000fe80000100a00 */
[----:B------:R1:W-:Y:S04]  /*4df40*/  STL.64 [R1+0x59d8], R8 ;  /* 0x0059d80801007387 */ /* 0x0003e80000100a00 */
[----:B-1----:R-:W2:Y:S04]  /*4df50*/  LDL.LU R8, [R1+0x3f0] ;  /* 0x0003f00001087983 */ /* 0x002ea80000300800 */
[----:B------:R-:W2:Y:S04]  /*4df60*/  LDL.LU R9, [R1+0x3f4] ;  /* 0x0003f40001097983 */ /* 0x000ea80000300800 */
[----:B------:R-:W3:Y:S04]  /*4df70*/  LDL.LU R10, [R1+0x3f8] ;  /* 0x0003f800010a7983 */ /* 0x000ee80000300800 */
[----:B------:R-:W3:Y:S04]  /*4df80*/  LDL.LU R11, [R1+0x3fc] ;  /* 0x0003fc00010b7983 */ /* 0x000ee80000300800 */
[----:B------:R-:W4:Y:S04]  /*4df90*/  LDL.LU R16, [R1+0x4b0] ;  /* 0x0004b00001107983 */ /* 0x000f280000300800 */
[----:B------:R-:W4:Y:S04]  /*4dfa0*/  LDL.LU R17, [R1+0x4b4] ;  /* 0x0004b40001117983 */ /* 0x000f280000300800 */
[----:B------:R-:W2:Y:S04]  /*4dfb0*/  LDL.LU R18, [R1+0x4b8] ;  /* 0x0004b80001127983 */ /* 0x000ea80000300800 */
[----:B------:R-:W2:Y:S04]  /*4dfc0*/  LDL.LU R19, [R1+0x4bc] ;  /* 0x0004bc0001137983 */ /* 0x000ea80000300800 */
[----:B--2---:R1:W-:Y:S04]  /*4dfd0*/  STL.64 [R1+0x5a48], R18 ;  /* 0x005a481201007387 */ /* 0x0043e80000100a00 */
[----:B----4-:R-:W-:Y:S04]  /*4dfe0*/  STL.64 [R1+0x5a40], R16 ;  /* 0x005a401001007387 */ /* 0x010fe80000100a00 */
[----:B-1----:R-:W2:Y:S04]  /*4dff0*/  LDL.64 R18, [R1+0xe8] ;  /* 0x0000e80001127983 */ /* 0x002ea80000100a00 */
[----:B------:R-:W4:Y:S04]  /*4e000*/  LDL.LU R4, [R1+0x420] ;  /* 0x0004200001047983 */ /* 0x000f280000300800 */
[----:B------:R-:W4:Y:S04]  /*4e010*/  LDL.LU R5, [R1+0x424] ;  /* 0x0004240001057983 */ /* 0x000f280000300800 */
[----:B------:R-:W2:Y:S04]  /*4e020*/  LDL.LU R6, [R1+0x428] ;  /* 0x0004280001067983 */ /* 0x000ea80000300800 */
[----:B------:R-:W2:Y:S04]  /*4e030*/  LDL.LU R7, [R1+0x42c] ;  /* 0x00042c0001077983 */ /* 0x000ea80000300800 */
[----:B--2---:R1:W-:Y:S04]  /*4e040*/  STL.64 [R1+0x5a20], R6 ;  /* 0x005a200601007387 */ /* 0x0043e80000100a00 */
[----:B----4-:R2:W-:Y:S04]  /*4e050*/  STL.64 [R1+0x5a18], R4 ;  /* 0x005a180401007387 */ /* 0x0105e80000100a00 */
[----:B-1----:R-:W4:Y:S04]  /*4e060*/  LDL.64 R6, [R1+0x28] ;  /* 0x0000280001067983 */ /* 0x002f280000100a00 */
[----:B----4-:R1:W-:Y:S04]  /*4e070*/  STL.64 [R1+0x5a50], R6 ;  /* 0x005a500601007387 */ /* 0x0103e80000100a00 */
[----:B--2---:R-:W2:Y:S04]  /*4e080*/  LDL.LU R4, [R1+0xc70] ;  /* 0x000c700001047983 */ /* 0x004ea80000300800 */
[----:B------:R-:W2:Y:S04]  /*4e090*/  LDL.LU R5, [R1+0xc74] ;  /* 0x000c740001057983 */ /* 0x000ea80000300800 */
[----:B-1----:R-:W2:Y:S04]  /*4e0a0*/  LDL.LU R6, [R1+0xc78] ;  /* 0x000c780001067983 */ /* 0x002ea80000300800 */
[----:B------:R-:W2:Y:S04]  /*4e0b0*/  LDL.LU R7, [R1+0xc7c] ;  /* 0x000c7c0001077983 */ /* 0x000ea80000300800 */
[----:B---3--:R1:W-:Y:S04]  /*4e0c0*/  STL.64 [R1+0x59f0], R10 ;  /* 0x0059f00a01007387 */ /* 0x0083e80000100a00 */
[----:B------:R-:W-:Y:S04]  /*4e0d0*/  STL.64 [R1+0x59e8], R8 ;  /* 0x0059e80801007387 */ /* 0x000fe80000100a00 */
[----:B-1----:R-:W3:Y:S04]  /*4e0e0*/  LDL.64 R10, [R1+0x8] ;  /* 0x00000800010a7983 */ /* 0x002ee80000100a00 */
[----:B---3--:R1:W-:Y:S04]  /*4e0f0*/  STL.64 [R1+0x5a08], R10 ;  /* 0x005a080a01007387 */ /* 0x0083e80000100a00 */
[----:B-1----:R-:W3:Y:S01]  /*4e100*/  LDL.64 R10, [R1+0x18] ;  /* 0x00001800010a7983 */ /* 0x002ee20000100a00 */
[----:B--2---:R-:W-:Y:S03]  /*4e110*/  HMMA.16816.F32.BF16 R4, R12, R18, R4 ;  /* 0x000000120c04723c */ /* 0x004fe60000041804 */
[----:B---3--:R1:W-:Y:S04]  /*4e120*/  STL.64 [R1+0x5a28], R10 ;  /* 0x005a280a01007387 */ /* 0x0083e80000100a00 */
[----:B------:R-:W2:Y:S04]  /*4e130*/  LDL.LU R8, [R1+0x430] ;  /* 0x0004300001087983 */ /* 0x000ea80000300800 */
[----:B------:R-:W2:Y:S04]  /*4e140*/  LDL.LU R9, [R1+0x434] ;  /* 0x0004340001097983 */ /* 0x000ea80000300800 */
[----:B-1----:R-:W2:Y:S04]  /*4e150*/  LDL.LU R10, [R1+0x438] ;  /* 0x00043800010a7983 */ /* 0x002ea80000300800 */
[----:B------:R-:W2:Y:S04]  /*4e160*/  LDL.LU R11, [R1+0x43c] ;  /* 0x00043c00010b7983 */ /* 0x000ea80000300800 */
[----:B------:R-:W-:Y:S04]  /*4e170*/  STL.64 [R1+0x5a00], R26 ;  /* 0x005a001a01007387 */ /* 0x000fe80000100a00 */
[----:B------:R1:W-:Y:S04]  /*4e180*/  STL [R1+0x59f8], R25 ;  /* 0x0059f81901007387 */ /* 0x0003e80000100800 */
[----:B------:R-:W3:Y:S04]  /*4e190*/  LDL.LU R24, [R1+0x400] ;  /* 0x0004000001187983 */ /* 0x000ee80000300800 */
[----:B-1----:R-:W3:Y:S04]  /*4e1a0*/  LDL.LU R25, [R1+0x404] ;  /* 0x0004040001197983 */ /* 0x002ee80000300800 */
[----:B------:R-:W3:Y:S04]  /*4e1b0*/  LDL.LU R26, [R1+0x408] ;  /* 0x00040800011a7983 */ /* 0x000ee80000300800 */
[----:B------:R-:W3:Y:S04]  /*4e1c0*/  LDL.LU R27, [R1+0x40c] ;  /* 0x00040c00011b7983 */ /* 0x000ee80000300800 */
[----:B0-----:R-:W-:Y:S04]  /*4e1d0*/  STL.64 [R1+0x58f8], R22 ;  /* 0x0058f81601007387 */ /* 0x001fe80000100a00 */
[----:B------:R0:W-:Y:S04]  /*4e1e0*/  STL.64 [R1+0x58f0], R20 ;  /* 0x0058f01401007387 */ /* 0x0001e80000100a00 */
[----:B------:R-:W-:Y:S04]  /*4e1f0*/  STL.64 [R1+0x12b0], R4 ;  /* 0x0012b00401007387 */ /* 0x000fe80000100a00 */
[----:B------:R1:W-:Y:S01]  /*4e200*/  STL.64 [R1+0x12b8], R6 ;  /* 0x0012b80601007387 */ /* 0x0003e20000100a00 */
[----:B0-----:R-:W-:-:S02]  /*4e210*/  IMAD.MOV.U32 R21, RZ, RZ, R18 ;  /* 0x000000ffff157224 */ /* 0x001fc400078e0012 */
[----:B------:R-:W-:Y:S01]  /*4e220*/  IMAD.MOV.U32 R20, RZ, RZ, R19 ;  /* 0x000000ffff147224 */ /* 0x000fe200078e0013 */
[----:B-1----:R-:W2:Y:S04]  /*4e230*/  LDL.LU.64 R6, [R1+0x5a50] ;  /* 0x005a500001067983 */ /* 0x002ea80000300a00 */
[----:B------:R-:W4:Y:S04]  /*4e240*/  LDL.LU.64 R18, [R1+0x5a48] ;  /* 0x005a480001127983 */ /* 0x000f280000300a00 */
[----:B------:R-:W4:Y:S01]  /*4e250*/  LDL.LU.64 R16, [R1+0x5a40] ;  /* 0x005a400001107983 */ /* 0x000f220000300a00 */
[----:B------:R-:W-:-:S02]  /*4e260*/  IMAD.MOV.U32 R22, RZ, RZ, R2 ;  /* 0x000000ffff167224 */ /* 0x000fc400078e0002 */
[----:B------:R-:W-:-:S07]  /*4e270*/  IMAD.MOV.U32 R23, RZ, RZ, R0 ;  /* 0x000000ffff177224 */ /* 0x000fce00078e0000 */
[----:B----4-:R-:W-:Y:S01]  /*4e280*/  HMMA.16816.F32.BF16 R12, R12, R22, R16 ;  /* 0x000000160c0c723c */ /* 0x010fe20000041810 */
[----:B------:R-:W2:Y:S04]  /*4e290*/  LDL.LU.64 R18, [R1+0x5a38] ;  /* 0x005a380001127983 */ /* 0x000ea80000300a00 */
[----:B------:R-:W2:-:S14]  /*4e2a0*/  LDL.LU.64 R16, [R1+0x5a30] ;  /* 0x005a300001107983 */ /* 0x000e9c0000300a00 */
[----:B------:R-:W-:Y:S04]  /*4e2b0*/  STL.64 [R1+0x520], R12 ;  /* 0x0005200c01007387 */ /* 0x000fe80000100a00 */
[----:B------:R0:W-:Y:S04]  /*4e2c0*/  STL.64 [R1+0x528], R14 ;  /* 0x0005280e01007387 */ /* 0x0001e80000100a00 */
[----:B0-----:R-:W4:Y:S04]  /*4e2d0*/  LDL.64 R14, [R1+0x38] ;  /* 0x00003800010e7983 */ /* 0x001f280000100a00 */
[----:B----4-:R0:W-:Y:S04]  /*4e2e0*/  STL.64 [R1+0x59c0], R14 ;  /* 0x0059c00e01007387 */ /* 0x0101e80000100a00 */
[----:B------:R-:W4:Y:S04]  /*4e2f0*/  LDL.LU R12, [R1+0x3d0] ;  /* 0x0003d000010c7983 */ /* 0x000f280000300800 */
[----:B------:R-:W4:Y:S04]  /*4e300*/  LDL.LU R13, [R1+0x3d4] ;  /* 0x0003d400010d7983 */ /* 0x000f280000300800 */
[----:B0-----:R-:W3:Y:S04]  /*4e310*/  LDL.LU R14, [R1+0x3d8] ;  /* 0x0003d800010e7983 */ /* 0x001ee80000300800 */
[----:B------:R-:W3:Y:S01]  /*4e320*/  LDL.LU R15, [R1+0x3dc] ;  /* 0x0003dc00010f7983 */ /* 0x000ee20000300800 */
[----:B--2---:R-:W-:Y:S01]  /*4e330*/  HMMA.16816.F32.BF16 R8, R16, R6, R8 ;  /* 0x000000061008723c */ /* 0x004fe20000041808 */
[----:B------:R-:W-:-:S02]  /*4e340*/  IMAD.MOV.U32 R2, RZ, RZ, R6 ;  /* 0x000000ffff027224 */ /* 0x000fc400078e0006 */
[----:B------:R-:W-:Y:S01]  /*4e350*/  IMAD.MOV.U32 R0, RZ, RZ, R7 ;  /* 0x000000ffff007224 */ /* 0x000fe200078e0007 */
[----:B---3--:R-:W-:Y:S04]  /*4e360*/  STL.64 [R1+0x59d0], R14 ;  /* 0x0059d00e01007387 */ /* 0x008fe80000100a00 */
[----:B----4-:R0:W-:Y:S04]  /*4e370*/  STL.64 [R1+0x59c8], R12 ;  /* 0x0059c80c01007387 */ /* 0x0101e80000100a00 */
[----:B0-----:R-:W2:Y:S04]  /*4e380*/  LDL.LU R12, [R1+0x3e0] ;  /* 0x0003e000010c7983 */ /* 0x001ea80000300800 */
[----:B------:R-:W2:Y:S04]  /*4e390*/  LDL.LU R13, [R1+0x3e4] ;  /* 0x0003e400010d7983 */ /* 0x000ea80000300800 */
[----:B------:R-:W2:Y:S04]  /*4e3a0*/  LDL.LU R14, [R1+0x3e8] ;  /* 0x0003e800010e7983 */ /* 0x000ea80000300800 */
[----:B------:R-:W2:Y:S04]  /*4e3b0*/  LDL.LU R15, [R1+0x3ec] ;  /* 0x0003ec00010f7983 */ /* 0x000ea80000300800 */
[----:B------:R-:W-:Y:S04]  /*4e3c0*/  STL.64 [R1+0x5910], R22 ;  /* 0x0059101601007387 */ /* 0x000fe80000100a00 */
[----:B------:R-:W-:Y:S04]  /*4e3d0*/  STL.64 [R1+0x4a0], R8 ;  /* 0x0004a00801007387 */ /* 0x000fe80000100a00 */
[----:B------:R0:W-:Y:S04]  /*4e3e0*/  STL.64 [R1+0x4a8], R10 ;  /* 0x0004a80a01007387 */ /* 0x0001e80000100a00 */
[----:B0-----:R-:W3:Y:S04]  /*4e3f0*/  LDL.LU.64 R10, [R1+0x5a28] ;  /* 0x005a2800010a7983 */ /* 0x001ee80000300a00 */
[----:B------:R-:W3:Y:S04]  /*4e400*/  LDL.LU.64 R6, [R1+0x5a20] ;  /* 0x005a200001067983 */ /* 0x000ee80000300a00 */
[----:B------:R-:W3:Y:S02]  /*4e410*/  LDL.LU.64 R4, [R1+0x5a18] ;  /* 0x005a180001047983 */ /* 0x000ee40000300a00 */
[----:B---3--:R-:W-:Y:S01]  /*4e420*/  HMMA.16816.F32.BF16 R4, R16, R10, R4 ;  /* 0x0000000a1004723c */ /* 0x008fe20000041804 */
[----:B------:R-:W-:-:S15]  /*4e430*/  IMAD.MOV.U32 R3, RZ, RZ, R11 ;  /* 0x000000ffff037224 */ /* 0x000fde00078e000b */
[----:B------:R-:W-:-:S03]  /*4e440*/  NOP ;  /* 0x0000000000007918 */ /* 0x000fc60000000000 */
[----:B------:R0:W-:Y:S04]  /*4e450*/  STL.64 [R1+0x490], R4 ;  /* 0x0004900401007387 */ /* 0x0001e80000100a00 */
[----:B------:R1:W-:Y:S01]  /*4e460*/  STL.64 [R1+0x498], R6 ;  /* 0x0004980601007387 */ /* 0x0003e20000100a00 */
[----:B0-----:R-:W-:-:S03]  /*4e470*/  IMAD.MOV.U32 R4, RZ, RZ, R10 ;  /* 0x000000ffff047224 */ /* 0x001fc600078e000a */
[----:B-1----:R-:W3:Y:S04]  /*4e480*/  LDL.LU.64 R6, [R1+0x5a10] ;  /* 0x005a100001067983 */ /* 0x002ee80000300a00 */
[----:B------:R-:W4:Y:S02]  /*4e490*/  LDL.LU.64 R10, [R1+0x5a08] ;  /* 0x005a0800010a7983 */ /* 0x000f240000300a00 */
[----:B----4-:R-:W-:Y:S01]  /*4e4a0*/  HMMA.16816.F32.BF16 R24, R16, R10, R24 ;  /* 0x0000000a1018723c */ /* 0x010fe20000041818 */
[----:B------:R-:W-:-:S15]  /*4e4b0*/  IMAD.MOV.U32 R5, RZ, RZ, R11 ;  /* 0x000000ffff057224 */ /* 0x000fde00078e000b */
[----:B------:R-:W-:-:S03]  /*4e4c0*/  NOP ;  /* 0x0000000000007918 */ /* 0x000fc60000000000 */
[----:B------:R0:W-:Y:S04]  /*4e4d0*/  STL.64 [R1+0xb00], R24 ;  /* 0x000b001801007387 */ /* 0x0001e80000100a00 */
[----:B------:R1:W-:Y:S01]  /*4e4e0*/  STL.64 [R1+0xb08], R26 ;  /* 0x000b081a01007387 */ /* 0x0003e20000100a00 */
[----:B0-----:R-:W-:-:S03]  /*4e4f0*/  IMAD.MOV.U32 R24, RZ, RZ, R10 ;  /* 0x000000ffff187224 */ /* 0x001fc600078e000a */
[----:B-1----:R-:W4:Y:S04]  /*4e500*/  LDL.LU.64 R26, [R1+0x5a00] ;  /* 0x005a0000011a7983 */ /* 0x002f280000300a00 */
[----:B------:R-:W2:Y:S04]  /*4e510*/  LDL.LU R25, [R1+0x59f8] ;  /* 0x0059f80001197983 */ /* 0x000ea80000300800 */
[----:B------:R-:W4:Y:S04]  /*4e520*/  LDL.LU.64 R10, [R1+0x59f0] ;  /* 0x0059f000010a7983 */ /* 0x000f280000300a00 */
[----:B------:R-:W4:Y:S02]  /*4e530*/  LDL.LU.64 R8, [R1+0x59e8] ;  /* 0x0059e80001087983 */ /* 0x000f240000300a00 */
[----:B----4-:R-:W-:-:S15]  /*4e540*/  HMMA.16816.F32.BF16 R8, R16, R26, R8 ;  /* 0x0000001a1008723c */ /* 0x010fde0000041808 */
[----:B------:R-:W-:-:S04]  /*4e550*/  NOP ;  /* 0x0000000000007918 */ /* 0x000fc80000000000 */
[----:B------:R-:W-:Y:S04]  /*4e560*/  STL.64 [R1+0xaf0], R8 ;  /* 0x000af00801007387 */ /* 0x000fe80000100a00 */
[----:B------:R0:W-:Y:S04]  /*4e570*/  STL.64 [R1+0xaf8], R10 ;  /* 0x000af80a01007387 */ /* 0x0001e80000100a00 */
[----:B0-----:R-:W2:Y:S04]  /*4e580*/  LDL.LU.64 R10, [R1+0x59e0] ;  /* 0x0059e000010a7983 */ /* 0x001ea80000300a00 */
[----:B------:R-:W4:Y:S04]  /*4e590*/  LDL.LU.64 R8, [R1+0x59d8] ;  /* 0x0059d80001087983 */ /* 0x000f280000300a00 */
[----:B------:R-:W-:Y:S01]  /*4e5a0*/  STL.64 [R1+0x58a8], R26 ;  /* 0x0058a81a01007387 */ /* 0x000fe20000100a00 */
[----:B--2---:R-:W-:-:S15]  /*4e5b0*/  HMMA.16816.F32.BF16 R12, R16, R10, R12 ;  /* 0x0000000a100c723c */ /* 0x004fde000004180c */
[----:B------:R-:W-:-:S04]  /*4e5c0*/  NOP ;  /* 0x0000000000007918 */ /* 0x000fc80000000000 */
[----:B------:R-:W-:Y:S04]  /*4e5d0*/  STL.64 [R1+0xae0], R12 ;  /* 0x000ae00c01007387 */ /* 0x000fe80000100a00 */
[----:B------:R0:W-:Y:S04]  /*4e5e0*/  STL.64 [R1+0xae8], R14 ;  /* 0x000ae80e01007387 */ /* 0x0001e80000100a00 */
[----:B0-----:R-:W3:Y:S04]  /*4e5f0*/  LDL.LU.64 R14, [R1+0x59d0] ;  /* 0x0059d000010e7983 */ /* 0x001ee80000300a00 */
[----:B------:R-:W3:Y:S01]  /*4e600*/  LDL.LU.64 R12, [R1+0x59c8] ;  /* 0x0059c800010c7983 */ /* 0x000ee20000300a00 */
[----:B------:R-:W-:-:S02]  /*4e610*/  IMAD.MOV.U32 R22, RZ, RZ, R21 ;  /* 0x000000ffff167224 */ /* 0x000fc400078e0015 */
[----:B------:R-:W-:Y:S01]  /*4e620*/  IMAD.MOV.U32 R23, RZ, RZ, R20 ;  /* 0x000000ffff177224 */ /* 0x000fe200078e0014 */
[----:B------:R-:W-:Y:S01]  /*4e630*/  STL.64 [R1+0x58a0], R10 ;  /* 0x0058a00a01007387 */ /* 0x000fe20000100a00 */
[----:B---3--:R-:W-:-:S15]  /*4e640*/  HMMA.16816.F32.BF16 R12, R16, R6, R12 ;  /* 0x00000006100c723c */ /* 0x008fde000004180c */
[----:B------:R-:W-:-:S04]  /*4e650*/  NOP ;  /* 0x0000000000007918 */ /* 0x000fc80000000000 */
[----:B------:R-:W-:Y:S04]  /*4e660*/  STL.64 [R1+0xad0], R12 ;  /* 0x000ad00c01007387 */ /* 0x000fe80000100a00 */
[----:B------:R0:W-:Y:S04]  /*4e670*/  STL.64 [R1+0xad8], R14 ;  /* 0x000ad80e01007387 */ /* 0x0001e80000100a00 */
[----:B0-----:R-:W2:Y:S04]  /*4e680*/  LDL.LU.64 R14, [R1+0x59c0] ;  /* 0x0059c000010e7983 */ /* 0x001ea80000300a00 */
[----:B------:R0:W-:Y:S04]  /*4e690*/  STL.64 [R1+0x5928], R22 ;  /* 0x0059281601007387 */ /* 0x0001e80000100a00 */
[----:B------:R-:W2:Y:S04]  /*4e6a0*/  LDL.LU R20, [R1+0x3c0] ;  /* 0x0003c00001147983 */ /* 0x000ea80000300800 */
[----:B------:R-:W2:Y:S04]  /*4e6b0*/  LDL.LU R21, [R1+0x3c4] ;  /* 0x0003c40001157983 */ /* 0x000ea80000300800 */
[----:B0-----:R-:W2:Y:S04]  /*4e6c0*/  LDL.LU R22, [R1+0x3c8] ;  /* 0x0003c80001167983 */ /* 0x001ea80000300800 */
[----:B------:R-:W2:Y:S04]  /*4e6d0*/  LDL.LU R23, [R1+0x3cc] ;  /* 0x0003cc0001177983 */ /* 0x000ea80000300800 */
[----:B------:R-:W-:Y:S01]  /*4e6e0*/  STL.64 [R1+0x5898], R6 ;  /* 0x0058980601007387 */ /* 0x000fe20000100a00 */
[----:B--2---:R-:W-:-:S15]  /*4e6f0*/  HMMA.16816.F32.BF16 R20, R16, R14, R20 ;  /* 0x0000000e1014723c */ /* 0x004fde0000041814 */
[----:B------:R-:W-:-:S04]  /*4e700*/  NOP ;  /* 0x0000000000007918 */ /* 0x000fc80000000000 */
[----:B------:R-:W-:Y:S04]  /*4e710*/  STL.64 [R1+0x1290], R20 ;  /* 0x0012901401007387 */ /* 0x000fe80000100a00 */
[----:B------:R4:W-:Y:S02]  /*4e720*/  STL.64 [R1+0x1298], R22 ;  /* 0x0012981601007387 */ /* 0x0009e40000100a00 */
[----:B----4-:R-:W-:Y:S02]  /*4e730*/  IMAD.MOV.U32 R22, RZ, RZ, R8 ;  /* 0x000000ffff167224 */ /* 0x010fe400078e0008 */
[----:B------:R-:W-:Y:S01]  /*4e740*/  IMAD.MOV.U32 R23, RZ, RZ, R9 ;  /* 0x000000ffff177224 */ /* 0x000fe200078e0009 */
[----:B------:R-:W2:Y:S04]  /*4e750*/  LDL.LU R8, [R1+0x59bc] ;  /* 0x0059bc0001087983 */ /* 0x000ea80000300800 */
[----:B------:R-:W3:Y:S04]  /*4e760*/  LDL.LU R9, [R1+0x59b8] ;  /* 0x0059b80001097983 */ /* 0x000ee80000300800 */
[----:B------:R0:W-:Y:S04]  /*4e770*/  STL.64 [R1+0x5940], R22 ;  /* 0x0059401601007387 */ /* 0x0001e80000100a00 */
[----:B------:R-:W4:Y:S04]  /*4e780*/  LDL.LU R20, [R1+0xb80] ;  /* 0x000b800001147983 */ /* 0x000f280000300800 */
[----:B------:R-:W4:Y:S04]  /*4e790*/  LDL.LU R21, [R1+0xb84] ;  /* 0x000b840001157983 */ /* 0x000f280000300800 */
[----:B0-----:R-:W2:Y:S04]  /*4e7a0*/  LDL.LU R22, [R1+0xb88] ;  /* 0x000b880001167983 */ /* 0x001ea80000300800 */
[----:B------:R-:W2:Y:S01]  /*4e7b0*/  LDL.LU R23, [R1+0xb8c] ;  /* 0x000b8c0001177983 */ /* 0x000ea20000300800 */
[----:B------:R-:W-:-:S02]  /*4e7c0*/  IMAD.MOV.U32 R7, RZ, RZ, R14 ;  /* 0x000000ffff077224 */ /* 0x000fc400078e000e */
[----:B------:R-:W-:Y:S02]  /*4e7d0*/  IMAD.MOV.U32 R6, RZ, RZ, R15 ;  /* 0x000000ffff067224 */ /* 0x000fe400078e000f */
[----:B------:R-:W0:Y:S04]  /*4e7e0*/  LDSM.16.MT88.4 R12, [R25+UR5+0x4300] ;  /* 0x00430005190c783b */ /* 0x000e280008004200 */
[----:B--2---:R1:W-:Y:S04]  /*4e7f0*/  STL.64 [R1+0x5950], R22 ;  /* 0x0059501601007387 */ /* 0x0043e80000100a00 */
[----:B----4-:R-:W-:Y:S01]  /*4e800*/  STL.64 [R1+0x5948], R20 ;  /* 0x0059481401007387 */ /* 0x010fe20000100a00 */
[----:B-1----:R-:W-:-:S02]  /*4e810*/  IMAD.MOV.U32 R22, RZ, RZ, R29 ;  /* 0x000000ffff167224 */ /* 0x002fc400078e001d */
[----:B------:R-:W-:-:S05]  /*4e820*/  IMAD.MOV.U32 R23, RZ, RZ, R28 ;  /* 0x000000ffff177224 */ /* 0x000fca00078e001c */
[----:B------:R3:W-:Y:S04]  /*4e830*/  STL.64 [R1+0x5968], R22 ;  /* 0x0059681601007387 */ /* 0x0007e80000100a00 */
[----:B------:R-:W-:Y:S04]  /*4e840*/  STL.64 [R1+0x5908], R6 ;  /* 0x0059080601007387 */ /* 0x000fe80000100a00 */
[----:B------:R1:W-:Y:S01]  /*4e850*/  STL.64 [R1+0x5900], R4 ;  /* 0x0059000401007387 */ /* 0x0003e20000100a00 */
[----:B---3--:R-:W-:Y:S02]  /*4e860*/  IMAD.MOV.U32 R22, RZ, RZ, R9 ;  /* 0x000000ffff167224 */ /* 0x008fe400078e0009 */
[----:B------:R-:W-:Y:S01]  /*4e870*/  IMAD.MOV.U32 R23, RZ, RZ, R8 ;  /* 0x000000ffff177224 */ /* 0x000fe200078e0008 */
[----:B-1----:R-:W2:Y:S04]  /*4e880*/  LDL.LU R4, [R1+0x3b0] ;  /* 0x0003b00001047983 */ /* 0x002ea80000300800 */
[----:B------:R-:W2:Y:S04]  /*4e890*/  LDL.LU R5, [R1+0x3b4] ;  /* 0x0003b40001057983 */ /* 0x000ea80000300800 */
[----:B------:R-:W3:Y:S04]  /*4e8a0*/  LDL.LU R6, [R1+0x3b8] ;  /* 0x0003b80001067983 */ /* 0x000ee80000300800 */
[----:B------:R-:W3:Y:S04]  /*4e8b0*/  LDL.LU R7, [R1+0x3bc] ;  /* 0x0003bc0001077983 */ /* 0x000ee80000300800 */
[----:B------:R1:W-:Y:S04]  /*4e8c0*/  STL.64 [R1+0x5980], R22 ;  /* 0x0059801601007387 */ /* 0x0003e80000100a00 */
[----:B-1----:R-:W4:Y:S04]  /*4e8d0*/  LDL.64 R22, [R1+0x138] ;  /* 0x0001380001167983 */ /* 0x002f280000100a00 */
[----:B----4-:R-:W-:Y:S04]  /*4e8e0*/  STL.64 [R1+0x5998], R22 ;  /* 0x0059981601007387 */ /* 0x010fe80000100a00 */
[----:B---3--:R-:W-:Y:S04]  /*4e8f0*/  STL.64 [R1+0x5920], R6 ;  /* 0x0059200601007387 */ /* 0x008fe80000100a00 */
[----:B--2---:R1:W-:Y:S04]  /*4e900*/  STL.64 [R1+0x5918], R4 ;  /* 0x0059180401007387 */ /* 0x0043e80000100a00 */
[----:B-1----:R-:W2:Y:S04]  /*4e910*/  LDL.LU R4, [R1+0xb60] ;  /* 0x000b600001047983 */ /* 0x002ea80000300800 */
[----:B------:R-:W2:Y:S04]  /*4e920*/  LDL.LU R5, [R1+0xb64] ;  /* 0x000b640001057983 */ /* 0x000ea80000300800 */
[----:B------:R-:W3:Y:S04]  /*4e930*/  LDL.LU R6, [R1+0xb68] ;  /* 0x000b680001067983 */ /* 0x000ee80000300800 */
[----:B------:R-:W3:Y:S04]  /*4e940*/  LDL.LU R7, [R1+0xb6c] ;  /* 0x000b6c0001077983 */ /* 0x000ee80000300800 */
[----:B------:R-:W4:Y:S04]  /*4e950*/  LDL.LU R8, [R1+0xbd0] ;  /* 0x000bd00001087983 */ /* 0x000f280000300800 */
[----:B------:R-:W4:Y:S04]  /*4e960*/  LDL.LU R9, [R1+0xbd4] ;  /* 0x000bd40001097983 */ /* 0x000f280000300800 */
[----:B------:R-:W4:Y:S04]  /*4e970*/  LDL.LU R10, [R1+0xbd8] ;  /* 0x000bd800010a7983 */ /* 0x000f280000300800 */
[----:B------:R-:W4:Y:S04]  /*4e980*/  LDL.LU R11, [R1+0xbdc] ;  /* 0x000bdc00010b7983 */ /* 0x000f280000300800 */
[----:B------:R-:W2:Y:S04]  /*4e990*/  LDL.64 R22, [R1+0x148] ;  /* 0x0001480001167983 */ /* 0x000ea80000100a00 */
[----:B--2---:R1:W-:Y:S04]  /*4e9a0*/  STL.64 [R1+0x59b0], R22 ;  /* 0x0059b01601007387 */ /* 0x0043e80000100a00 */
[----:B-1----:R-:W4:Y:S04]  /*4e9b0*/  LDL.64 R22, [R1+0x158] ;  /* 0x0001580001167983 */ /* 0x002f280000100a00 */
[----:B---3--:R-:W-:Y:S04]  /*4e9c0*/  STL.64 [R1+0x5938], R6 ;  /* 0x0059380601007387 */ /* 0x008fe80000100a00 */
[----:B------:R1:W-:Y:S04]  /*4e9d0*/  STL.64 [R1+0x5930], R4 ;  /* 0x0059300401007387 */ /* 0x0003e80000100a00 */
        /* <DEDUP_REMOVED lines=15> */
[----:B------:R-:W3:Y:S01]  /*4ead0*/  LDL.LU R7, [R1+0xbac] ;  /* 0x000bac0001077983 */ /* 0x000ee20000300800 */
[----:B----4-:R-:W-:Y:S03]  /*4eae0*/  HMMA.16816.F32.BF16 R8, R16, R22, R8 ;  /* 0x000000161008723c */ /* 0x010fe60000041808 */
        /* <DEDUP_REMOVED lines=12> */
[----:B0-----:R0:W-:Y:S04]  /*4ebb0*/  STL.64 [R1+0x57e8], R14 ;  /* 0x0057e80e01007387 */ /* 0x0011e80000100a00 */
[----:B------:R-:W-:Y:S04]  /*4ebc0*/  STL.64 [R1+0x57e0], R12 ;  /* 0x0057e00c01007387 */ /* 0x000fe80000100a00 */
[----:B0-----:R-:W3:Y:S04]  /*4ebd0*/  LDL.64 R14, [R1+0x108] ;  /* 0x00010800010e7983 */ /* 0x001ee80000100a00 */
[----:B------:R0:W-:Y:S04]  /*4ebe0*/  STL.64 [R1+0x1280], R8 ;  /* 0x0012800801007387 */ /* 0x0001e80000100a00 */
[----:B------:R1:W-:Y:S01]  /*4ebf0*/  STL.64 [R1+0x1288], R10 ;  /* 0x0012880a01007387 */ /* 0x0003e20000100a00 */
[----:B0-----:R-:W-:-:S02]  /*4ec00*/  IMAD.MOV.U32 R9, RZ, RZ, R22 ;  /* 0x000000ffff097224 */ /* 0x001fc400078e0016 */
[----:B------:R-:W-:Y:S02]  /*4ec10*/  IMAD.MOV.U32 R8, RZ, RZ, R23 ;  /* 0x000000ffff087224 */ /* 0x000fe400078e0017 */
        /* <DEDUP_REMOVED lines=37> */
[----:B------:R0:W-:Y:S04]  /*4ee70*/  STL.64 [R1+0x5800], R14 ;  /* 0x0058000e01007387 */ /* 0x0001e80000100a00 */
[----:B0-----:R-:W3:Y:S04]  /*4ee80*/  LDL.64 R14, [R1+0x118] ;  /* 0x00011800010e7983 */ /* 0x001ee80000100a00 */
[----:B---3--:R0:W-:Y:S04]  /*4ee90*/  STL.64 [R1+0x5818], R14 ;  /* 0x0058180e01007387 */ /* 0x0081e80000100a00 */
[----:B0-----:R-:W3:Y:S01]  /*4eea0*/  LDL.64 R14, [R1+0x128] ;  /* 0x00012800010e7983 */ /* 0x001ee20000100a00 */
[C---:B--2---:R-:W-:Y:S03]  /*4eeb0*/  HMMA.16816.F32.BF16 R20, R16.reuse, R22, R4 ;  /* 0x000000161014723c */ /* 0x044fe60000041804 */
[----:B---3--:R-:W-:Y:S04]  /*4eec0*/  STL.64 [R1+0x5830], R14 ;  /* 0x0058300e01007387 */ /* 0x008fe80000100a00 */
[----:B------:R-:W2:Y:S04]  /*4eed0*/  LDL.LU.64 R6, [R1+0x5938] ;  /* 0x0059380001067983 */ /* 0x000ea80000300a00 */
[----:B------:R-:W2:Y:S08]  /*4eee0*/  LDL.LU.64 R4, [R1+0x5930] ;  /* 0x0059300001047983 */ /* 0x000eb00000300a00 */
        /* <DEDUP_REMOVED lines=9> */
[----:B------:R-:W-:Y:S02]  /*4ef80*/  IMAD.MOV.U32 R14, RZ, RZ, R13 ;  /* 0x000000ffff0e7224 */ /* 0x000fe400078e000d */
[----:B------:R-:W-:Y:S01]  /*4ef90*/  IMAD.MOV.U32 R15, RZ, RZ, R12 ;  /* 0x000000ffff0f7224 */ /* 0x000fe200078e000c */
[----:B--2---:R-:W-:Y:S01]  /*4efa0*/  HMMA.16816.F32.BF16 R16, R16, R22, R4 ;  /* 0x000000161010723c */ /* 0x004fe20000041804 */
[----:B------:R-:W2:Y:S04]  /*4efb0*/  LDL.LU.64 R6, [R1+0x5908] ;  /* 0x0059080001067983 */ /* 0x000ea80000300a00 */
[----:B------:R-:W3:Y:S04]  /*4efc0*/  LDL.LU.64 R4, [R1+0x5900] ;  /* 0x0059000001047983 */ /* 0x000ee80000300a00 */
[----:B------:R-:W4:Y:S04]  /*4efd0*/  LDL.LU.64 R22, [R1+0x58f8] ;  /* 0x0058f80001167983 */ /* 0x000f280000300a00 */
[----:B------:R-:W4:Y:S06]  /*4efe0*/  LDL.LU.64 R20, [R1+0x58f0] ;  /* 0x0058f00001147983 */ /* 0x000f2c0000300a00 */
[----:B------:R-:W-:Y:S04]  /*4eff0*/  STL.64 [R1+0x430], R16 ;  /* 0x0004301001007387 */ /* 0x000fe80000100a00 */
[----:B------:R-:W-:Y:S04]  /*4f000*/  STL.64 [R1+0x438], R18 ;  /* 0x0004381201007387 */ /* 0x000fe80000100a00 */
[----:B------:R-:W0:Y:S04]  /*4f010*/  LDSM.16.MT88.4 R16, [R25+UR5+0x4380] ;  /* 0x004380051910783b */ /* 0x000e280008004200 */
[----:B------:R1:W-:Y:S02]  /*4f020*/  STL.64 [R1+0x5848], R14 ;  /* 0x0058480e01007387 */ /* 0x0003e40000100a00 */
[----:B-1----:R-:W-:-:S02]  /*4f030*/  IMAD.MOV.U32 R14, RZ, RZ, R11 ;  /* 0x000000ffff0e7224 */ /* 0x002fc400078e000b */
[----:B------:R-:W-:-:S05]  /*4f040*/  IMAD.MOV.U32 R15, RZ, RZ, R10 ;  /* 0x000000ffff0f7224 */ /* 0x000fca00078e000a */
[----:B------:R-:W-:Y:S04]  /*4f050*/  STL.64 [R1+0x5860], R14 ;  /* 0x0058600e01007387 */ /* 0x000fe80000100a00 */
[----:B0-----:R0:W-:Y:S04]  /*4f060*/  STL.64 [R1+0x5670], R18 ;  /* 0x0056701201007387 */ /* 0x0011e80000100a00 */
[----:B------:R1:W-:Y:S04]  /*4f070*/  STL.64 [R1+0x5668], R16 ;  /* 0x0056681001007387 */ /* 0x0003e80000100a00 */
[----:B0-----:R-:W2:Y:S01]  /*4f080*/  LDL.LU.64 R18, [R1+0xd8] ;  /* 0x0000d80001127983 */ /* 0x001ea20000300a00 */
[----:B------:R-:W-:-:S02]  /*4f090*/  IMAD.MOV.U32 R14, RZ, RZ, R9 ;  /* 0x000000ffff0e7224 */ /* 0x000fc400078e0009 */
[----:B------:R-:W-:Y:S01]  /*4f0a0*/  IMAD.MOV.U32 R15, RZ, RZ, R8 ;  /* 0x000000ffff0f7224 */ /* 0x000fe200078e0008 */
[----:B--2---:R0:W-:Y:S04]  /*4f0b0*/  STL.64 [R1+0x57f8], R18 ;  /* 0x0057f81201007387 */ /* 0x0041e80000100a00 */
[----:B-1----:R-:W2:Y:S04]  /*4f0c0*/  LDL.LU R16, [R1+0xa00] ;  /* 0x000a000001107983 */ /* 0x002ea80000300800 */
[----:B------:R-:W2:Y:S04]  /*4f0d0*/  LDL.LU R17, [R1+0xa04] ;  /* 0x000a040001117983 */ /* 0x000ea80000300800 */
[----:B0-----:R-:W2:Y:S04]  /*4f0e0*/  LDL.LU R18, [R1+0xa08] ;  /* 0x000a080001127983 */ /* 0x001ea80000300800 */
[----:B------:R-:W2:Y:S04]  /*4f0f0*/  LDL.LU R19, [R1+0xa0c] ;  /* 0x000a0c0001137983 */ /* 0x000ea80000300800 */
[----:B------:R-:W-:Y:S04]  /*4f100*/  STL.64 [R1+0x5878], R14 ;  /* 0x0058780e01007387 */ /* 0x000fe80000100a00 */
[----:B--2---:R-:W-:Y:S04]  /*4f110*/  STL.64 [R1+0x5810], R18 ;  /* 0x0058101201007387 */ /* 0x004fe80000100a00 */
[----:B------:R0:W-:Y:S04]  /*4f120*/  STL.64 [R1+0x5808], R16 ;  /* 0x0058081001007387 */ /* 0x0001e80000100a00 */
[----:B0-----:R-:W2:Y:S04]  /*4f130*/  LDL.LU R16, [R1+0xa10] ;  /* 0x000a100001107983 */ /* 0x001ea80000300800 */
[----:B------:R-:W2:Y:S04]  /*4f140*/  LDL.LU R17, [R1+0xa14] ;  /* 0x000a140001117983 */ /* 0x000ea80000300800 */
[----:B------:R-:W2:Y:S04]  /*4f150*/  LDL.LU R18, [R1+0xa18] ;  /* 0x000a180001127983 */ /* 0x000ea80000300800 */
[----:B------:R-:W2:Y:S01]  /*4f160*/  LDL.LU R19, [R1+0xa1c] ;  /* 0x000a1c0001137983 */ /* 0x000ea20000300800 */
[----:B------:R-:W-:-:S02]  /*4f170*/  IMAD.MOV.U32 R14, RZ, RZ, R7 ;  /* 0x000000ffff0e7224 */ /* 0x000fc400078e0007 */
[----:B------:R-:W-:-:S05]  /*4f180*/  IMAD.MOV.U32 R15, RZ, RZ, R6 ;  /* 0x000000ffff0f7224 */ /* 0x000fca00078e0006 */
[----:B------:R-:W-:Y:S04]  /*4f190*/  STL.64 [R1+0x5890], R14 ;  /* 0x0058900e01007387 */ /* 0x000fe80000100a00 */
        /* <DEDUP_REMOVED lines=9> */
[----:B------:R-:W2:Y:S04]  /*4f230*/  LDL.LU R15, [R1+0xa7c] ;  /* 0x000a7c00010f7983 */ /* 0x000ea80000300800 */
[----:B--2---:R-:W-:Y:S04]  /*4f240*/  STL.64 [R1+0x58b8], R14 ;  /* 0x0058b80e01007387 */ /* 0x004fe80000100a00 */
[----:B------:R-:W-:Y:S04]  /*4f250*/  STL.64 [R1+0x58b0], R12 ;  /* 0x0058b00c01007387 */ /* 0x000fe80000100a00 */
[----:B------:R-:W2:Y:S04]  /*4f260*/  LDL.LU R8, [R1+0xa90] ;  /* 0x000a900001087983 */ /* 0x000ea80000300800 */
[----:B------:R-:W2:Y:S04]  /*4f270*/  LDL.LU R9, [R1+0xa94] ;  /* 0x000a940001097983 */ /* 0x000ea80000300800 */
[----:B------:R-:W2:Y:S04]  /*4f280*/  LDL.LU R10, [R1+0xa98] ;  /* 0x000a9800010a7983 */ /* 0x000ea80000300800 */
[----:B------:R-:W2:Y:S01]  /*4f290*/  LDL.LU R11, [R1+0xa9c] ;  /* 0x000a9c00010b7983 */ /* 0x000ea20000300800 */
[----:B------:R-:W-:-:S02]  /*4f2a0*/  IMAD.MOV.U32 R26, RZ, RZ, R24 ;  /* 0x000000ffff1a7224 */ /* 0x000fc400078e0018 */
[----:B---3--:R-:W-:Y:S01]  /*4f2b0*/  IMAD.MOV.U32 R27, RZ, RZ, R5 ;  /* 0x000000ffff1b7224 */ /* 0x008fe200078e0005 */
[----:B--2---:R0:W-:Y:S04]  /*4f2c0*/  STL.64 [R1+0x58c8], R10 ;  /* 0x0058c80a01007387 */ /* 0x0041e80000100a00 */
[----:B------:R-:W-:Y:S04]  /*4f2d0*/  STL.64 [R1+0x58c0], R8 ;  /* 0x0058c00801007387 */ /* 0x000fe80000100a00 */
[----:B------:R1:W-:Y:S01]  /*4f2e0*/  STL.64 [R1+0x58d0], R26 ;  /* 0x0058d01a01007387 */ /* 0x0003e20000100a00 */
[----:B0-----:R-:W-:-:S02]  /*4f2f0*/  IMAD.MOV.U32 R10, RZ, RZ, R4 ;  /* 0x000000ffff0a7224 */ /* 0x001fc400078e0004 */
[----:B------:R-:W-:-:S05]  /*4f300*/  IMAD.MOV.U32 R11, RZ, RZ, R3 ;  /* 0x000000ffff0b7224 */ /* 0x000fca00078e0003 */
[----:B------:R-:W-:Y:S04]  /*4f310*/  STL.64 [R1+0x58d8], R10 ;  /* 0x0058d80a01007387 */ /* 0x000fe80000100a00 */
[----:B------:R-:W2:Y:S04]  /*4f320*/  LDL.LU R24, [R1+0xab0] ;  /* 0x000ab00001187983 */ /* 0x000ea80000300800 */
[----:B------:R-:W2:Y:S04]  /*4f330*/  LDL.LU R25, [R1+0xab4] ;  /* 0x000ab40001197983 */ /* 0x000ea80000300800 */
[----:B-1----:R-:W3:Y:S04]  /*4f340*/  LDL.LU R26, [R1+0xab8] ;  /* 0x000ab800011a7983 */ /* 0x002ee80000300800 */
        /* <DEDUP_REMOVED lines=9> */
[----:B------:R-:W2:Y:S04]  /*4f3e0*/  LDL.LU R14, [R1+0xaa8] ;  /* 0x000aa800010e7983 */ /* 0x000ea80000300800 */
[----:B------:R-:W2:Y:S04]  /*4f3f0*/  LDL.LU R15, [R1+0xaac] ;  /* 0x000aac00010f7983 */ /* 0x000ea80000300800 */
[----:B------:R-:W3:Y:S04]  /*4f400*/  LDL.LU R4, [R1+0xa80] ;  /* 0x000a800001047983 */ /* 0x000ee80000300800 */
        /* <DEDUP_REMOVED lines=15> */
[----:B------:R-:W-:-:S02]  /*4f500*/  IMAD.MOV.U32 R10, RZ, RZ, R2 ;  /* 0x000000ffff0a7224 */ /* 0x000fc400078e0002 */
[----:B------:R-:W-:Y:S01]  /*4f510*/  IMAD.MOV.U32 R11, RZ, RZ, R0 ;  /* 0x000000ffff0b7224 */ /* 0x000fe200078e0000 */
[----:B--2---:R-:W-:Y:S04]  /*4f520*/  STL.64 [R1+0x5870], R18 ;  /* 0x0058701201007387 */ /* 0x004fe80000100a00 */
[----:B------:R0:W-:Y:S04]  /*4f530*/  STL.64 [R1+0x5868], R16 ;  /* 0x0058681001007387 */ /* 0x0001e80000100a00 */
[----:B0-----:R-:W2:Y:S04]  /*4f540*/  LDL.LU R16, [R1+0xa50] ;  /* 0x000a500001107983 */ /* 0x001ea80000300800 */
[----:B------:R-:W2:Y:S04]  /*4f550*/  LDL.LU R17, [R1+0xa54] ;  /* 0x000a540001117983 */ /* 0x000ea80000300800 */
[----:B------:R-:W2:Y:S04]  /*4f560*/  LDL.LU R18, [R1+0xa58] ;  /* 0x000a580001127983 */ /* 0x000ea80000300800 */
[----:B------:R-:W2:Y:S01]  /*4f570*/  LDL.LU R19, [R1+0xa5c] ;  /* 0x000a5c0001137983 */ /* 0x000ea20000300800 */
[C---:B----4-:R-:W-:Y:S03]  /*4f580*/  HMMA.16816.F32.BF16 R8, R20.reuse, R10, R24 ;  /* 0x0000000a1408723c */ /* 0x050fe60000041818 */
[----:B--2---:R-:W-:Y:S04]  /*4f590*/  STL.64 [R1+0x5888], R18 ;  /* 0x0058881201007387 */ /* 0x004fe80000100a00 */
[----:B------:R0:W-:Y:S04]  /*4f5a0*/  STL.64 [R1+0x5880], R16 ;  /* 0x0058801001007387 */ /* 0x0001e80000100a00 */
[----:B0-----:R-:W2:Y:S04]  /*4f5b0*/  LDL.LU R16, [R1+0xa60] ;  /* 0x000a600001107983 */ /* 0x001ea80000300800 */
[----:B------:R-:W2:Y:S04]  /*4f5c0*/  LDL.LU R17, [R1+0xa64] ;  /* 0x000a640001117983 */ /* 0x000ea80000300800 */
[----:B------:R-:W2:Y:S04]  /*4f5d0*/  LDL.LU R18, [R1+0xa68] ;  /* 0x000a680001127983 */ /* 0x000ea80000300800 */
[----:B------:R-:W2:Y:S04]  /*4f5e0*/  LDL.LU R19, [R1+0xa6c] ;  /* 0x000a6c0001137983 */ /* 0x000ea80000300800 */
[----:B------:R-:W4:Y:S04]  /*4f5f0*/  LDL.LU.64 R26, [R1+0x58e8] ;  /* 0x0058e800011a7983 */ /* 0x000f280000300a00 */
[----:B------:R-:W4:Y:S04]  /*4f600*/  LDL.LU.64 R24, [R1+0x58e0] ;  /* 0x0058e00001187983 */ /* 0x000f280000300a00 */
        /* <DEDUP_REMOVED lines=10> */
[----:B----4-:R-:W-:Y:S03]  /*4f6b0*/  HMMA.16816.F32.BF16 R24, R20, R26, R12 ;  /* 0x0000001a1418723c */ /* 0x010fe6000004180c */
[----:B------:R-:W4:Y:S04]  /*4f6c0*/  LDL.LU.64 R14, [R1+0x58b8] ;  /* 0x0058b800010e7983 */ /* 0x000f280000300a00 */
[----:B------:R-:W4:-:S12]  /*4f6d0*/  LDL.LU.64 R12, [R1+0x58b0] ;  /* 0x0058b000010c7983 */ /* 0x000f180000300a00 */
        /* <DEDUP_REMOVED lines=8> */
[----:B------:R0:W-:Y:S04]  /*4f760*/  STL.64 [R1+0x5798], R26 ;  /* 0x0057981a01007387 */ /* 0x0001e80000100a00 */
[----:B0-----:R-:W2:Y:S01]  /*4f770*/  LDL.64 R26, [R1+0xf8] ;  /* 0x0000f800011a7983 */ /* 0x001ea20000100a00 */
[----:B---3--:R-:W-:-:S15]  /*4f780*/  HMMA.16816.F32.BF16 R4, R20, R10, R4 ;  /* 0x0000000a1404723c */ /* 0x008fde0000041804 */
[----:B------:R-:W-:-:S04]  /*4f790*/  NOP ;  /* 0x0000000000007918 */ /* 0x000fc80000000000 */
[----:B------:R-:W-:Y:S04]  /*4f7a0*/  STL.64 [R1+0xa80], R4 ;  /* 0x000a800401007387 */ /* 0x000fe80000100a00 */
[----:B------:R0:W-:Y:S04]  /*4f7b0*/  STL.64 [R1+0xa88], R6 ;  /* 0x000a880601007387 */ /* 0x0001e80000100a00 */
[----:B0-----:R-:W4:Y:S02]  /*4f7c0*/  LDL.LU.64 R6, [R1+0x5898] ;  /* 0x0058980001067983 */ /* 0x001f240000300a00 */
[----:B----4-:R-:W-:-:S15]  /*4f7d0*/  HMMA.16816.F32.BF16 R12, R20, R6, R12 ;  /* 0x00000006140c723c */ /* 0x010fde000004180c */
[----:B------:R-:W-:-:S04]  /*4f7e0*/  NOP ;  /* 0x0000000000007918 */ /* 0x000fc80000000000 */
        /* <DEDUP_REMOVED lines=47> */
[----:B------:R0:W-:Y:S04]  /*4fae0*/  STL [R1+0x573c], R4 ;  /* 0x00573c0401007387 */ /* 0x0001e80000100800 */
[----:B------:R1:W-:Y:S04]  /*4faf0*/  STL [R1+0x5738], R5 ;  /* 0x0057380501007387 */ /* 0x0003e80000100800 */
[----:B------:R4:W-:Y:S04]  /*4fb00*/  STL.64 [R1+0x57f0], R6 ;  /* 0x0057f00601007387 */ /* 0x0009e80000100a00 */
[----:B0-----:R-:W3:Y:S04]  /*4fb10*/  LDL.LU R4, [R1+0x9f0] ;  /* 0x0009f00001047983 */ /* 0x001ee80000300800 */
[----:B-1----:R-:W3:Y:S04]  /*4fb20*/  LDL.LU R5, [R1+0x9f4] ;  /* 0x0009f40001057983 */ /* 0x002ee80000300800 */
[----:B----4-:R-:W4:Y:S04]  /*4fb30*/  LDL.LU R6, [R1+0x9f8] ;  /* 0x0009f80001067983 */ /* 0x010f280000300800 */
[----:B------:R-:W4:Y:S01]  /*4fb40*/  LDL.LU R7, [R1+0x9fc] ;  /* 0x0009fc0001077983 */ /* 0x000f220000300800 */
[----:B--2---:R-:W-:Y:S01]  /*4fb50*/  IMAD.MOV.U32 R2, RZ, RZ, R26 ;  /* 0x000000ffff027224 */ /* 0x004fe200078e001a */
[----:B---3--:R-:W-:Y:S01]  /*4fb60*/  HMMA.16816.F32.BF16 R16, R20, R14, R16 ;  /* 0x0000000e1410723c */ /* 0x008fe20000041810 */
[----:B------:R-:W-:-:S07]  /*4fb70*/  IMAD.MOV.U32 R9, RZ, RZ, R15 ;  /* 0x000000ffff097224 */ /* 0x000fce00078e000f */
[----:B----4-:R-:W-:Y:S11]  /*4fb80*/  HMMA.16816.F32.BF16 R4, R20, R26, R4 ;  /* 0x0000001a1404723c */ /* 0x010ff60000041804 */
[----:B------:R-:W-:Y:S04]  /*4fb90*/  STL.64 [R1+0xa60], R16 ;  /* 0x000a601001007387 */ /* 0x000fe80000100a00 */
[----:B------:R0:W-:Y:S04]  /*4fba0*/  STL.64 [R1+0xa68], R18 ;  /* 0x000a681201007387 */ /* 0x0001e80000100a00 */
[----:B0-----:R-:W2:Y:S04]  /*4fbb0*/  LDL.LU.64 R18, [R1+0x57f8] ;  /* 0x0057f80001127983 */ /* 0x001ea80000300a00 */
[----:B------:R-:W2:Y:S01]  /*4fbc0*/  LDL.LU R12, [R1+0x330] ;  /* 0x00033000010c7983 */ /* 0x000ea20000300800 */
[----:B------:R-:W-:-:S03]  /*4fbd0*/  IMAD.MOV.U32 R16, RZ, RZ, R14 ;  /* 0x000000ffff107224 */ /* 0x000fc600078e000e */
[----:B------:R-:W2:Y:S04]  /*4fbe0*/  LDL.LU R13, [R1+0x334] ;  /* 0x00033400010d7983 */ /* 0x000ea80000300800 */
[----:B------:R-:W2:Y:S04]  /*4fbf0*/  LDL.LU R14, [R1+0x338] ;  /* 0x00033800010e7983 */ /* 0x000ea80000300800 */
[----:B------:R-:W2:Y:S04]  /*4fc00*/  LDL.LU R15, [R1+0x33c] ;  /* 0x00033c00010f7983 */ /* 0x000ea80000300800 */
[----:B------:R0:W-:Y:S04]  /*4fc10*/  STL.64 [R1+0x57d0], R10 ;  /* 0x0057d00a01007387 */ /* 0x0001e80000100a00 */
[----:B------:R-:W-:Y:S01]  /*4fc20*/  STL [R1+0x57c8], R9 ;  /* 0x0057c80901007387 */ /* 0x000fe20000100800 */
[----:B------:R-:W-:-:S03]  /*4fc30*/  IMAD.MOV.U32 R17, RZ, RZ, R27 ;  /* 0x000000ffff117224 */ /* 0x000fc600078e001b */
[----:B0-----:R-:W3:Y:S04]  /*4fc40*/  LDL.64 R10, [R1+0xe8] ;  /* 0x0000e800010a7983 */ /* 0x001ee80000100a00 */
[----:B------:R-:W-:Y:S04]  /*4fc50*/  STL [R1+0x5740], R16 ;  /* 0x0057401001007387 */ /* 0x000fe80000100800 */
[----:B------:R-:W-:Y:S04]  /*4fc60*/  STL.64 [R1+0xa50], R4 ;  /* 0x000a500401007387 */ /* 0x000fe80000100a00 */
[----:B------:R0:W-:Y:S04]  /*4fc70*/  STL.64 [R1+0xa58], R6 ;  /* 0x000a580601007387 */ /* 0x0001e80000100a00 */
[----:B0-----:R-:W4:Y:S04]  /*4fc80*/  LDL.LU.64 R6, [R1+0x57f0] ;  /* 0x0057f00001067983 */ /* 0x001f280000300a00 */
[----:B------:R-:W2:Y:S04]  /*4fc90*/  LDL.LU.64 R26, [R1+0x8] ;  /* 0x00000800011a7983 */ /* 0x000ea80000300a00 */
[----:B--2---:R0:W-:Y:S04]  /*4fca0*/  STL.64 [R1+0x57b0], R26 ;  /* 0x0057b01a01007387 */ /* 0x0041e80000100a00 */
[----:B------:R-:W2:Y:S04]  /*4fcb0*/  LDL.LU R24, [R1+0x9e0] ;  /* 0x0009e00001187983 */ /* 0x000ea80000300800 */
[----:B------:R-:W2:Y:S04]  /*4fcc0*/  LDL.LU R25, [R1+0x9e4] ;  /* 0x0009e40001197983 */ /* 0x000ea80000300800 */
[----:B0-----:R-:W2:Y:S04]  /*4fcd0*/  LDL.LU R26, [R1+0x9e8] ;  /* 0x0009e800011a7983 */ /* 0x001ea80000300800 */
[----:B------:R-:W2:Y:S01]  /*4fce0*/  LDL.LU R27, [R1+0x9ec] ;  /* 0x0009ec00011b7983 */ /* 0x000ea20000300800 */
[----:B---3--:R-:W-:-:S02]  /*4fcf0*/  IMAD.MOV.U32 R5, RZ, RZ, R10 ;  /* 0x000000ffff057224 */ /* 0x008fc400078e000a */
[----:B------:R-:W-:Y:S01]  /*4fd00*/  IMAD.MOV.U32 R0, RZ, RZ, R11 ;  /* 0x000000ffff007224 */ /* 0x000fe200078e000b */
[----:B--2---:R-:W-:-:S15]  /*4fd10*/  HMMA.16816.F32.BF16 R24, R20, R10, R24 ;  /* 0x0000000a1418723c */ /* 0x004fde0000041818 */
[----:B------:R-:W-:-:S04]  /*4fd20*/  NOP ;  /* 0x0000000000007918 */ /* 0x000fc80000000000 */
[----:B------:R-:W-:Y:S04]  /*4fd30*/  STL.64 [R1+0xa40], R24 ;  /* 0x000a401801007387 */ /* 0x000fe80000100a00 */
[----:B------:R0:W-:Y:S04]  /*4fd40*/  STL.64 [R1+0xa48], R26 ;  /* 0x000a481a01007387 */ /* 0x0001e80000100a00 */
[----:B------:R-:W2:Y:S04]  /*4fd50*/  LDL.LU.64 R10, [R1+0x28] ;  /* 0x00002800010a7983 */ /* 0x000ea80000300a00 */
[----:B0-----:R-:W3:Y:S01]  /*4fd60*/  LDL.LU.64 R26, [R1+0x18] ;  /* 0x00001800011a7983 */ /* 0x001ee20000300a00 */
[----:B------:R-:W-:Y:S03]  /*4fd70*/  HMMA.16816.F32.BF16 R20, R20, R18, R12 ;  /* 0x000000121414723c */ /* 0x000fe6000004180c */
[----:B---3--:R0:W-:Y:S04]  /*4fd80*/  STL.64 [R1+0x57d8], R26 ;  /* 0x0057d81a01007387 */ /* 0x0081e80000100a00 */
[----:B------:R-:W2:Y:S04]  /*4fd90*/  LDL.LU R24, [R1+0x2b0] ;  /* 0x0002b00001187983 */ /* 0x000ea80000300800 */
[----:B------:R-:W2:Y:S04]  /*4fda0*/  LDL.LU R25, [R1+0x2b4] ;  /* 0x0002b40001197983 */ /* 0x000ea80000300800 */
[----:B0-----:R-:W2:Y:S04]  /*4fdb0*/  LDL.LU R26, [R1+0x2b8] ;  /* 0x0002b800011a7983 */ /* 0x001ea80000300800 */
[----:B------:R-:W2:Y:S04]  /*4fdc0*/  LDL.LU R27, [R1+0x2bc] ;  /* 0x0002bc00011b7983 */ /* 0x000ea80000300800 */
[----:B----4-:R-:W-:Y:S04]  /*4fdd0*/  STL.64 [R1+0x57a8], R6 ;  /* 0x0057a80601007387 */ /* 0x010fe80000100a00 */
[----:B------:R0:W-:Y:S04]  /*4fde0*/  STL [R1+0x57a0], R5 ;  /* 0x0057a00501007387 */ /* 0x0001e80000100800 */
[----:B------:R-:W3:Y:S04]  /*4fdf0*/  LDL.LU R4, [R1+0x290] ;  /* 0x0002900001047983 */ /* 0x000ee80000300800 */
[----:B0-----:R-:W3:Y:S04]  /*4fe00*/  LDL.LU R5, [R1+0x294] ;  /* 0x0002940001057983 */ /* 0x001ee80000300800 */
        /* <DEDUP_REMOVED lines=8> */
[----:B------:R-:W2:Y:S04]  /*4fe90*/  LDL.LU.64 R14, [R1+0x57e8] ;  /* 0x0057e800010e7983 */ /* 0x000ea80000300a00 */
[----:B------:R-:W2:Y:S04]  /*4fea0*/  LDL.LU.64 R12, [R1+0x57e0] ;  /* 0x0057e000010c7983 */ /* 0x000ea80000300a00 */
[----:B------:R-:W-:Y:S04]  /*4feb0*/  STL.64 [R1+0x330], R20 ;  /* 0x0003301401007387 */ /* 0x000fe80000100a00 */
[----:B------:R0:W-:Y:S04]  /*4fec0*/  STL.64 [R1+0x338], R22 ;  /* 0x0003381601007387 */ /* 0x0001e80000100a00 */
[----:B0-----:R-:W4:Y:S04]  /*4fed0*/  LDL.LU.64 R22, [R1+0x158] ;  /* 0x0001580001167983 */ /* 0x001f280000300a00 */
[----:B----4-:R0:W-:Y:S04]  /*4fee0*/  STL.64 [R1+0x5758], R22 ;  /* 0x0057581601007387 */ /* 0x0101e80000100a00 */
[----:B0-----:R-:W4:Y:S04]  /*4fef0*/  LDL.LU.64 R22, [R1+0x38] ;  /* 0x0000380001167983 */ /* 0x001f280000300a00 */
[----:B----4-:R0:W-:Y:S04]  /*4ff00*/  STL.64 [R1+0x5770], R22 ;  /* 0x0057701601007387 */ /* 0x0101e80000100a00 */
[----:B------:R-:W4:Y:S04]  /*4ff10*/  LDL.LU R20, [R1+0x260] ;  /* 0x0002600001147983 */ /* 0x000f280000300800 */
[----:B------:R-:W4:Y:S04]  /*4ff20*/  LDL.LU R21, [R1+0x264] ;  /* 0x0002640001157983 */ /* 0x000f280000300800 */
[----:B0-----:R-:W3:Y:S04]  /*4ff30*/  LDL.LU R22, [R1+0x268] ;  /* 0x0002680001167983 */ /* 0x001ee80000300800 */
[----:B------:R-:W3:Y:S01]  /*4ff40*/  LDL.LU R23, [R1+0x26c] ;  /* 0x00026c0001177983 */ /* 0x000ee20000300800 */
[----:B--2---:R-:W-:Y:S03]  /*4ff50*/  HMMA.16816.F32.BF16 R24, R12, R10, R24 ;  /* 0x0000000a0c18723c */ /* 0x004fe60000041818 */
[----:B---3--:R-:W-:Y:S04]  /*4ff60*/  STL.64 [R1+0x5780], R22 ;  /* 0x0057801601007387 */ /* 0x008fe80000100a00 */
[----:B----4-:R0:W-:Y:S04]  /*4ff70*/  STL.64 [R1+0x5778], R20 ;  /* 0x0057781401007387 */ /* 0x0101e80000100a00 */
        /* <DEDUP_REMOVED lines=12> */
[----:B------:R0:W-:Y:S04]  /*50040*/  STL.64 [R1+0x2b8], R26 ;  /* 0x0002b81a01007387 */ /* 0x0001e80000100a00 */
[----:B0-----:R-:W3:Y:S01]  /*50050*/  LDL.LU.64 R26, [R1+0x57d8] ;  /* 0x0057d800011a7983 */ /* 0x001ee20000300a00 */
[----:B------:R-:W-:-:S02]  /*50060*/  IMAD.MOV.U32 R28, RZ, RZ, R10 ;  /* 0x000000ffff1c7224 */ /* 0x000fc400078e000a */
[----:B------:R-:W-:Y:S02]  /*50070*/  IMAD.MOV.U32 R8, RZ, RZ, R11 ;  /* 0x000000ffff087224 */ /* 0x000fe400078e000b */
[----:B------:R-:W4:Y:S04]  /*50080*/  LDL.LU.64 R10, [R1+0x57d0] ;  /* 0x0057d000010a7983 */ /* 0x000f280000300a00 */
[----:B------:R-:W2:Y:S01]  /*50090*/  LDL.LU R9, [R1+0x57c8] ;  /* 0x0057c80001097983 */ /* 0x000ea20000300800 */
[----:B---3--:R-:W-:Y:S01]  /*500a0*/  HMMA.16816.F32.BF16 R4, R12, R26, R4 ;  /* 0x0000001a0c04723c */ /* 0x008fe20000041804 */
[----:B------:R-:W-:Y:S02]  /*500b0*/  IMAD.MOV.U32 R19, RZ, RZ, R26 ;  /* 0x000000ffff137224 */ /* 0x000fe400078e001a */
[----:B------:R-:W-:-:S15]  /*500c0*/  IMAD.MOV.U32 R18, RZ, RZ, R27 ;  /* 0x000000ffff127224 */ /* 0x000fde00078e001b */
[----:B------:R-:W-:Y:S01]  /*500d0*/  NOP ;  /* 0x0000000000007918 */ /* 0x000fe20000000000 */
        /* <DEDUP_REMOVED lines=12> */
[----:B------:R-:W2:Y:S04]  /*501a0*/  LDL.LU R5, [R1+0x57a0] ;  /* 0x0057a00001057983 */ /* 0x000ea80000300800 */
[----:B------:R-:W2:Y:S04]  /*501b0*/  LDL.LU.64 R26, [R1+0x5798] ;  /* 0x00579800011a7983 */ /* 0x000ea80000300a00 */
[----:B------:R-:W-:Y:S04]  /*501c0*/  STL.64 [R1+0x5750], R18 ;  /* 0x0057501201007387 */ /* 0x000fe80000100a00 */
[----:B------:R0:W-:Y:S04]  /*501d0*/  STL.64 [R1+0x5748], R16 ;  /* 0x0057481001007387 */ /* 0x0001e80000100a00 */
[----:B0-----:R-:W3:Y:S04]  /*501e0*/  LDL.LU R16, [R1+0x240] ;  /* 0x0002400001107983 */ /* 0x001ee80000300800 */
[----:B------:R-:W3:Y:S04]  /*501f0*/  LDL.LU R17, [R1+0x244] ;  /* 0x0002440001117983 */ /* 0x000ee80000300800 */
[----:B------:R-:W3:Y:S04]  /*50200*/  LDL.LU R18, [R1+0x248] ;  /* 0x0002480001127983 */ /* 0x000ee80000300800 */
[----:B------:R-:W3:Y:S01]  /*50210*/  LDL.LU R19, [R1+0x24c] ;  /* 0x00024c0001137983 */ /* 0x000ee20000300800 */
[C---:B--2---:R-:W-:Y:S03]  /*50220*/  HMMA.16816.F32.BF16 R20, R12.reuse, R26, R20 ;  /* 0x0000001a0c14723c */ /* 0x044fe60000041814 */
[----:B---3--:R-:W-:Y:S04]  /*50230*/  STL.64 [R1+0x5768], R18 ;  /* 0x0057681201007387 */ /* 0x008fe80000100a00 */
        /* <DEDUP_REMOVED lines=13> */
[----:B0-----:R-:W3:Y:S04]  /*50310*/  LDL.LU.64 R22, [R1+0x5780] ;  /* 0x0057800001167983 */ /* 0x001ee80000300a00 */
[----:B------:R-:W3:Y:S04]  /*50320*/  LDL.LU.64 R20, [R1+0x5778] ;  /* 0x0057780001147983 */ /* 0x000ee80000300a00 */
[----:B------:R-:W-:Y:S04]  /*50330*/  STL.64 [R1+0x5708], R10 ;  /* 0x0057080a01007387 */ /* 0x000fe80000100a00 */
[----:B------:R-:W-:Y:S01]  /*50340*/  STL [R1+0x5700], R8 ;  /* 0x0057000801007387 */ /* 0x000fe20000100800 */
[----:B---3--:R-:W-:-:S15]  /*50350*/  HMMA.16816.F32.BF16 R20, R12, R6, R20 ;  /* 0x000000060c14723c */ /* 0x008fde0000041814 */
[----:B------:R-:W-:-:S04]  /*50360*/  NOP ;  /* 0x0000000000007918 */ /* 0x000fc80000000000 */
[----:B------:R-:W-:Y:S04]  /*50370*/  STL.64 [R1+0x260], R20 ;  /* 0x0002601401007387 */ /* 0x000fe80000100a00 */
[----:B------:R0:W-:Y:S04]  /*50380*/  STL.64 [R1+0x268], R22 ;  /* 0x0002681601007387 */ /* 0x0001e80000100a00 */
[----:B0-----:R-:W2:Y:S04]  /*50390*/  LDL.LU.64 R22, [R1+0x5770] ;  /* 0x0057700001167983 */ /* 0x001ea80000300a00 */
[----:B------:R-:W-:Y:S01]  /*503a0*/  STL.64 [R1+0x5728], R6 ;  /* 0x0057280601007387 */ /* 0x000fe20000100a00 */
        /* <DEDUP_REMOVED lines=13> */
[----:B0-----:R-:W2:Y:S04]  /*50480*/  LDL.LU.64 R18, [R1+0x5750] ;  /* 0x0057500001127983 */ /* 0x001ea80000300a00 */
[----:B------:R-:W3:Y:S01]  /*50490*/  LDL.LU.64 R16, [R1+0x5748] ;  /* 0x0057480001107983 */ /* 0x000ee20000300a00 */
[----:B------:R-:W-:-:S02]  /*504a0*/  IMAD.MOV.U32 R25, RZ, RZ, R22 ;  /* 0x000000ffff197224 */ /* 0x000fc400078e0016 */
[----:B------:R-:W-:Y:S01]  /*504b0*/  IMAD.MOV.U32 R24, RZ, RZ, R23 ;  /* 0x000000ffff187224 */ /* 0x000fe200078e0017 */
[----:B------:R0:W-:Y:S04]  /*504c0*/  STL.64 [R1+0x5628], R26 ;  /* 0x0056281a01007387 */ /* 0x0001e80000100a00 */
[----:B------:R-:W-:Y:S04]  /*504d0*/  STL.64 [R1+0x5620], R24 ;  /* 0x0056201801007387 */ /* 0x000fe80000100a00 */
[----:B------:R-:W4:Y:S04]  /*504e0*/  LDL.LU R20, [R1+0x50] ;  /* 0x0000500001147983 */ /* 0x000f280000300800 */
[----:B------:R-:W4:Y:S04]  /*504f0*/  LDL.LU R21, [R1+0x54] ;  /* 0x0000540001157983 */ /* 0x000f280000300800 */
[----:B------:R-:W2:Y:S04]  /*50500*/  LDL.LU R22, [R1+0x58] ;  /* 0x0000580001167983 */ /* 0x000ea80000300800 */
[----:B------:R-:W4:Y:S01]  /*50510*/  LDL.LU R23, [R1+0x5c] ;  /* 0x00005c0001177983 */ /* 0x000f220000300800 */
[----:B0-----:R-:W-:-:S02]  /*50520*/  IMAD.MOV.U32 R27, RZ, RZ, R4 ;  /* 0x000000ffff1b7224 */ /* 0x001fc400078e0004 */
[----:B---3--:R-:W-:Y:S02]  /*50530*/  IMAD.MOV.U32 R26, RZ, RZ, R16 ;  /* 0x000000ffff1a7224 */ /* 0x008fe400078e0010 */
[----:B------:R-:W3:Y:S04]  /*50540*/  LDL.LU R16, [R1+0x5740] ;  /* 0x0057400001107983 */ /* 0x000ee80000300800 */
        /* <DEDUP_REMOVED lines=8> */
[----:B------:R-:W2:Y:S01]  /*505d0*/  LDL.LU R27, [R1+0xac] ;  /* 0x0000ac00011b7983 */ /* 0x000ea20000300800 */
[----:B------:R-:W-:-:S02]  /*505e0*/  IMAD.MOV.U32 R18, RZ, RZ, R5 ;  /* 0x000000ffff127224 */ /* 0x000fc400078e0005 */
[----:B------:R-:W-:Y:S01]  /*505f0*/  IMAD.MOV.U32 R19, RZ, RZ, R0 ;  /* 0x000000ffff137224 */ /* 0x000fe200078e0000 */
[----:B------:R-:W3:Y:S04]  /*50600*/  LDL.LU R5, [R1+0x5738] ;  /* 0x0057380001057983 */ /* 0x000ee80000300800 */
[----:B------:R-:W3:Y:S04]  /*50610*/  LDL.LU R0, [R1+0x5734] ;  /* 0x0057340001007983 */ /* 0x000ee80000300800 */
        /* <DEDUP_REMOVED lines=17> */
[----:B---3--:R-:W-:-:S02]  /*50730*/  IMAD.MOV.U32 R18, RZ, RZ, R16 ;  /* 0x000000ffff127224 */ /* 0x008fc400078e0010 */
[----:B------:R-:W-:-:S05]  /*50740*/  IMAD.MOV.U32 R19, RZ, RZ, R9 ;  /* 0x000000ffff137224 */ /* 0x000fca00078e0009 */
[----:B------:R-:W-:Y:S04]  /*50750*/  STL.64 [R1+0x56d0], R18 ;  /* 0x0056d01201007387 */ /* 0x000fe80000100a00 */
[----:B--2---:R-:W-:Y:S04]  /*50760*/  STL.64 [R1+0x56b0], R26 ;  /* 0x0056b01a01007387 */ /* 0x004fe80000100a00 */
[----:B------:R0:W-:Y:S04]  /*50770*/  STL.64 [R1+0x56a8], R24 ;  /* 0x0056a81801007387 */ /* 0x0001e80000100a00 */
[----:B0-----:R-:W2:Y:S04]  /*50780*/  LDL.LU R24, [R1+0x1d0] ;  /* 0x0001d00001187983 */ /* 0x001ea80000300800 */
[----:B------:R-:W2:Y:S04]  /*50790*/  LDL.LU R25, [R1+0x1d4] ;  /* 0x0001d40001197983 */ /* 0x000ea80000300800 */
[----:B------:R-:W3:Y:S04]  /*507a0*/  LDL.LU R26, [R1+0x1d8] ;  /* 0x0001d800011a7983 */ /* 0x000ee80000300800 */
[----:B------:R-:W3:Y:S01]  /*507b0*/  LDL.LU R27, [R1+0x1dc] ;  /* 0x0001dc00011b7983 */ /* 0x000ee20000300800 */
[----:B------:R-:W-:-:S02]  /*507c0*/  IMAD.MOV.U32 R18, RZ, RZ, R5 ;  /* 0x000000ffff127224 */ /* 0x000fc400078e0005 */
[----:B------:R-:W-:-:S05]  /*507d0*/  IMAD.MOV.U32 R19, RZ, RZ, R4 ;  /* 0x000000ffff137224 */ /* 0x000fca00078e0004 */
[----:B------:R0:W-:Y:S02]  /*507e0*/  STL.64 [R1+0x56e8], R18 ;  /* 0x0056e81201007387 */ /* 0x0001e40000100a00 */
[----:B0-----:R-:W-:Y:S02]  /*507f0*/  IMAD.MOV.U32 R18, RZ, RZ, R2 ;  /* 0x000000ffff127224 */ /* 0x001fe400078e0002 */
        /* <DEDUP_REMOVED lines=16> */
[----:B--2---:R0:W-:Y:S04]  /*50900*/  STL.64 [R1+0x5720], R18 ;  /* 0x0057201201007387 */ /* 0x0041e80000100a00 */
[----:B------:R-:W-:Y:S04]  /*50910*/  STL.64 [R1+0x5718], R16 ;  /* 0x0057181001007387 */ /* 0x000fe80000100a00 */
[----:B0-----:R-:W2:Y:S04]  /*50920*/  LDL.LU.64 R18, [R1+0x148] ;  /* 0x0001480001127983 */ /* 0x001ea80000300a00 */
[----:B------:R-:W2:Y:S04]  /*50930*/  LDL.64 R10, [R1+0x138] ;  /* 0x00013800010a7983 */ /* 0x000ea80000100a00 */
        /* <DEDUP_REMOVED lines=17> */
[----:B------:R-:W4:Y:S01]  /*50a50*/  LDL.LU R23, [R1+0x7c] ;  /* 0x00007c0001177983 */ /* 0x000f220000300800 */
[----:B------:R-:W-:Y:S03]  /*50a60*/  HMMA.16816.F32.BF16 R4, R12, R18, R4 ;  /* 0x000000120c04723c */ /* 0x000fe60000041804 */
[----:B----4-:R-:W-:Y:S04]  /*50a70*/  STL.64 [R1+0x5638], R22 ;  /* 0x0056381601007387 */ /* 0x010fe80000100a00 */
[----:B---3--:R0:W-:Y:S04]  /*50a80*/  STL.64 [R1+0x5630], R20 ;  /* 0x0056301401007387 */ /* 0x0081e80000100a00 */
        /* <DEDUP_REMOVED lines=19> */
[----:B------:R-:W-:Y:S04]  /*50bc0*/  STL.64 [R1+0x1180], R16 ;  /* 0x0011801001007387 */ /* 0x000fe80000100a00 */
[----:B------:R0:W-:Y:S04]  /*50bd0*/  STL.64 [R1+0x1188], R18 ;  /* 0x0011881201007387 */ /* 0x0001e80000100a00 */
[----:B0-----:R-:W2:Y:S01]  /*50be0*/  LDL.LU.64 R18, [R1+0x5710] ;  /* 0x0057100001127983 */ /* 0x001ea20000300a00 */
[----:B------:R-:W-:-:S03]  /*50bf0*/  IMAD.MOV.U32 R9, RZ, RZ, R11 ;  /* 0x000000ffff097224 */ /* 0x000fc600078e000b */
[----:B------:R-:W3:Y:S04]  /*50c00*/  LDL.LU.64 R10, [R1+0x5708] ;  /* 0x00570800010a7983 */ /* 0x000ee80000300a00 */
        /* <DEDUP_REMOVED lines=33> */
[----:B------:R-:W2:Y:S01]  /*50e20*/  LDL.LU.64 R24, [R1+0x5678] ;  /* 0x0056780001187983 */ /* 0x000ea20000300a00 */
[----:B------:R-:W-:-:S02]  /*50e30*/  IMAD.MOV.U32 R0, RZ, RZ, R18 ;  /* 0x000000ffff007224 */ /* 0x000fc400078e0012 */
[----:B------:R-:W-:-:S10]  /*50e40*/  IMAD.MOV.U32 R2, RZ, RZ, R19 ;  /* 0x000000ffff027224 */ /* 0x000fd400078e0013 */
[----:B------:R-:W-:Y:S04]  /*50e50*/  STL.64 [R1+0x1d0], R12 ;  /* 0x0001d00c01007387 */ /* 0x000fe80000100a00 */
[----:B------:R0:W-:Y:S04]  /*50e60*/  STL.64 [R1+0x1d8], R14 ;  /* 0x0001d80e01007387 */ /* 0x0001e80000100a00 */
[----:B------:R-:W2:Y:S04]  /*50e70*/  LDL.LU.64 R18, [R1+0x5670] ;  /* 0x0056700001127983 */ /* 0x000ea80000300a00 */
[----:B------:R-:W2:Y:S01]  /*50e80*/  LDL.LU.64 R16, [R1+0x5668] ;  /* 0x0056680001107983 */ /* 0x000ea20000300a00 */
[----:B0-----:R-:W-:-:S02]  /*50e90*/  IMAD.MOV.U32 R14, RZ, RZ, R28 ;  /* 0x000000ffff0e7224 */ /* 0x001fc400078e001c */
[----:B---3--:R-:W-:Y:S01]  /*50ea0*/  IMAD.MOV.U32 R15, RZ, RZ, R8 ;  /* 0x000000ffff0f7224 */ /* 0x008fe200078e0008 */
[----:B------:R-:W3:Y:S04]  /*50eb0*/  LDL.LU R28, [R1+0x5664] ;  /* 0x00566400011c7983 */ /* 0x000ee80000300800 */
[----:B------:R-:W3:Y:S04]  /*50ec0*/  LDL.LU R8, [R1+0x5660] ;  /* 0x0056600001087983 */ /* 0x000ee80000300800 */
[----:B------:R-:W-:Y:S04]  /*50ed0*/  STL [R1+0x55cc], R2 ;  /* 0x0055cc0201007387 */ /* 0x000fe80000100800 */
[----:B------:R-:W-:Y:S01]  /*50ee0*/  STL [R1+0x55c8], R0 ;  /* 0x0055c80001007387 */ /* 0x000fe20000100800 */
[----:B--2---:R-:W-:Y:S03]  /*50ef0*/  HMMA.16816.F32.BF16 R12, R16, R14, R24 ;  /* 0x0000000e100c723c */ /* 0x004fe60000041818 */
[----:B------:R-:W2:-:S15]  /*50f00*/  LDL.LU.64 R26, [R1+0x5658] ;  /* 0x00565800011a7983 */ /* 0x000e9e0000300a00 */
[----:B------:R-:W-:Y:S01]  /*50f10*/  NOP ;  /* 0x0000000000007918 */ /* 0x000fe20000000000 */
[----:B------:R-:W-:Y:S04]  /*50f20*/  STL.64 [R1+0x1c0], R12 ;  /* 0x0001c00c01007387 */ /* 0x000fe80000100a00 */
[----:B------:R0:W-:Y:S02]  /*50f30*/  STL.64 [R1+0x1c8], R14 ;  /* 0x0001c80e01007387 */ /* 0x0001e40000100a00 */
[----:B0-----:R-:W-:Y:S02]  /*50f40*/  IMAD.MOV.U32 R14, RZ, RZ, R29 ;  /* 0x000000ffff0e7224 */ /* 0x001fe400078e001d */
[----:B------:R-:W-:-:S05]  /*50f50*/  IMAD.MOV.U32 R15, RZ, RZ, R3 ;  /* 0x000000ffff0f7224 */ /* 0x000fca00078e0003 */
[----:B------:R0:W-:Y:S04]  /*50f60*/  STL.64 [R1+0x5608], R14 ;  /* 0x0056080e01007387 */ /* 0x0001e80000100a00 */
[----:B------:R-:W3:Y:S04]  /*50f70*/  LDL.LU R12, [R1+0x60] ;  /* 0x00006000010c7983 */ /* 0x000ee80000300800 */
[----:B------:R-:W3:Y:S04]  /*50f80*/  LDL.LU R13, [R1+0x64] ;  /* 0x00006400010d7983 */ /* 0x000ee80000300800 */
[----:B0-----:R-:W3:Y:S01]  /*50f90*/  LDL.LU R14, [R1+0x68] ;  /* 0x00006800010e7983 */ /* 0x001ee20000300800 */
        /* <DEDUP_REMOVED lines=12> */
[----:B------:R-:W4:Y:S01]  /*51060*/  LDL.LU.64 R24, [R1+0x5620] ;  /* 0x0056200001187983 */ /* 0x000f220000300a00 */
[----:B---3--:R-:W-:-:S02]  /*51070*/  IMAD.MOV.U32 R15, RZ, RZ, R8 ;  /* 0x000000ffff0f7224 */ /* 0x008fc400078e0008 */
[----:B------:R-:W0:Y:S01]  /*51080*/  S2R R8, SR_TID.X ;  /* 0x0000000000087919 */ /* 0x000e220000002100 */
[----:B--2---:R-:W-:-:S15]  /*51090*/  HMMA.16816.F32.BF16 R20, R16, R26, R20 ;  /* 0x0000001a1014723c */ /* 0x004fde0000041814 */
[----:B------:R-:W-:-:S04]  /*510a0*/  NOP ;  /* 0x0000000000007918 */ /* 0x000fc80000000000 */
[----:B------:R-:W-:Y:S04]  /*510b0*/  STL.64 [R1+0x190], R20 ;  /* 0x0001901401007387 */ /* 0x000fe80000100a00 */
[----:B------:R1:W-:Y:S04]  /*510c0*/  STL.64 [R1+0x198], R22 ;  /* 0x0001981601007387 */ /* 0x0003e80000100a00 */
[----:B-1----:R-:W2:Y:S04]  /*510d0*/  LDL.LU.64 R22, [R1+0x5618] ;  /* 0x0056180001167983 */ /* 0x002ea80000300a00 */
[----:B------:R-:W2:Y:S01]  /*510e0*/  LDL.LU.64 R20, [R1+0x5610] ;  /* 0x0056100001147983 */ /* 0x000ea20000300a00 */
[----:B------:R-:W1:Y:S01]  /*510f0*/  S2R R3, SR_TID.X ;  /* 0x0000000000037919 */ /* 0x000e620000002100 */
[----:B------:R-:W-:Y:S02]  /*51100*/  HMMA.16816.F32.BF16 R12, R16, R10, R12 ;  /* 0x0000000a100c723c */ /* 0x000fe4000004180c */
[----:B----4-:R3:W-:Y:S01]  /*51110*/  STL.64 [R1+0x5600], R24 ;  /* 0x0056001801007387 */ /* 0x0107e20000100a00 */
[----:B0-----:R-:W-:-:S03]  /*51120*/  LOP3.LUT R8, R8, 0x7, RZ, 0xc0, !PT ;  /* 0x0000000708087812 */ /* 0x001fc600078ec0ff */
[----:B---3--:R-:W3:Y:S04]  /*51130*/  LDL.LU R24, [R1+0x1070] ;  /* 0x0010700001187983 */ /* 0x008ee80000300800 */
[----:B------:R-:W3:Y:S04]  /*51140*/  LDL.LU R25, [R1+0x1074] ;  /* 0x0010740001197983 */ /* 0x000ee80000300800 */
[----:B------:R-:W3:Y:S04]  /*51150*/  LDL.LU R26, [R1+0x1078] ;  /* 0x00107800011a7983 */ /* 0x000ee80000300800 */
[----:B------:R-:W3:Y:S04]  /*51160*/  LDL.LU R27, [R1+0x107c] ;  /* 0x00107c00011b7983 */ /* 0x000ee80000300800 */
[----:B------:R-:W-:Y:S04]  /*51170*/  STL.64 [R1+0x180], R12 ;  /* 0x0001800c01007387 */ /* 0x000fe80000100a00 */
[----:B------:R2:W-:Y:S01]  /*51180*/  STL.64 [R1+0x188], R14 ;  /* 0x0001880e01007387 */ /* 0x0005e20000100a00 */
[----:B------:R-:W-:-:S02]  /*51190*/  IMAD R8, R8, 0x90, RZ ;  /* 0x0000009008087824 */ /* 0x000fc400078e02ff */
[----:B-1----:R-:W-:-:S05]  /*511a0*/  IMAD.SHL.U32 R3, R3, 0x2, RZ ;  /* 0x0000000203037824 */ /* 0x002fca00078e00ff */
[----:B------:R-:W-:-:S04]  /*511b0*/  LOP3.LUT R8, R8, 0x30, R3, 0x78, !PT ;  /* 0x0000003008087812 */ /* 0x000fc800078e7803 */
[----:B------:R-:W-:Y:S01]  /*511c0*/  LOP3.LUT R8, R8, 0x40, RZ, 0x3c, !PT ;  /* 0x0000004008087812 */ /* 0x000fe200078e3cff */
[----:B--2---:R-:W-:Y:S01]  /*511d0*/  HMMA.16816.F32.BF16 R12, R16, R6, R20 ;  /* 0x00000006100c723c */ /* 0x004fe20000041814 */
[----:B------:R-:W0:-:S15]  /*511e0*/  LDSM.16.MT88.4 R20, [R28+UR5+0x8000] ;  /* 0x008000051c14783b */ /* 0x000e1e0008004200 */
[----:B------:R-:W-:-:S03]  /*511f0*/  NOP ;  /* 0x0000000000007918 */ /* 0x000fc60000000000 */
[----:B------:R-:W-:Y:S04]  /*51200*/  STL.64 [R1+0x170], R12 ;  /* 0x0001700c01007387 */ /* 0x000fe80000100a00 */
[----:B------:R-:W-:Y:S04]  /*51210*/  STL.64 [R1+0x178], R14 ;  /* 0x0001780e01007387 */ /* 0x000fe80000100a00 */
[----:B------:R-:W1:Y:S04]  /*51220*/  LDSM.16.M88.4 R12, [R8+UR5+0x10000] ;  /* 0x01000005080c783b */ /* 0x000e680008000200 */
[----:B0-----:R-:W-:Y:S04]  /*51230*/  STL.64 [R1+0x5548], R22 ;  /* 0x0055481601007387 */ /* 0x001fe80000100a00 */
[----:B------:R-:W-:Y:S04]  /*51240*/  STL.64 [R1+0x5540], R20 ;  /* 0x0055401401007387 */ /* 0x000fe80000100a00 */
[----:B-1----:R-:W-:Y:S01]  /*51250*/  STL.64 [R1+0xc0], R12 ;  /* 0x0000c00c01007387 */ /* 0x002fe20000100a00 */
[----:B------:R-:W-:-:S03]  /*51260*/  IMAD.MOV.U32 R3, RZ, RZ, R12 ;  /* 0x000000ffff037224 */ /* 0x000fc600078e000c */
[----:B------:R-:W-:Y:S01]  /*51270*/  STL.64 [R1+0xc8], R14 ;  /* 0x0000c80e01007387 */ /* 0x000fe20000100a00 */
[----:B------:R-:W-:-:S03]  /*51280*/  IMAD.MOV.U32 R29, RZ, RZ, R13 ;  /* 0x000000ffff1d7224 */ /* 0x000fc600078e000d */
[----:B------:R-:W0:Y:S04]  /*51290*/  LDSM.16.M88.4 R12, [R8+UR5+0x10400] ;  /* 0x01040005080c783b */ /* 0x000e280008000200 */
[----:B------:R-:W-:Y:S04]  /*512a0*/  STL [R1+0x55d4], R29 ;  /* 0x0055d41d01007387 */ /* 0x000fe80000100800 */
[----:B------:R-:W-:Y:S04]  /*512b0*/  STL [R1+0x55d0], R3 ;  /* 0x0055d00301007387 */ /* 0x000fe80000100800 */
[----:B0-----:R-:W-:Y:S01]  /*512c0*/  STL.64 [R1+0xb0], R12 ;  /* 0x0000b00c01007387 */ /* 0x001fe20000100a00 */
        /* <DEDUP_REMOVED lines=22> */
[----:B------:R0:W-:Y:S04]  /*51430*/  STL.64 [R1+0x78], R14 ;  /* 0x0000780e01007387 */ /* 0x0001e80000100a00 */
[----:B0-----:R-:W3:Y:S02]  /*51440*/  LDL.LU.64 R14, [R1+0x5608] ;  /* 0x00560800010e7983 */ /* 0x001ee40000300a00 */
[----:B---3--:R-:W-:Y:S02]  /*51450*/  HMMA.16816.F32.BF16 R12, R16, R14, R24 ;  /* 0x0000000e100c723c */ /* 0x008fe40000041818 */
[----:B------:R-:W2:-:S15]  /*51460*/  LDL.LU.64 R24, [R1+0x5600] ;  /* 0x0056000001187983 */ /* 0x000e9e0000300a00 */
[----:B------:R-:W-:Y:S02]  /*51470*/  NOP ;  /* 0x0000000000007918 */ /* 0x000fe40000000000 */
[----:B------:R-:W-:Y:S04]  /*51480*/  STL.64 [R1+0x160], R12 ;  /* 0x0001600c01007387 */ /* 0x000fe80000100a00 */
[----:B------:R-:W-:Y:S04]  /*51490*/  STL.64 [R1+0x168], R14 ;  /* 0x0001680e01007387 */ /* 0x000fe80000100a00 */
[----:B------:R-:W0:Y:S04]  /*514a0*/  LDSM.16.M88.4 R12, [R8+UR5+0x11800] ;  /* 0x01180005080c783b */ /* 0x000e280008000200 */
[----:B0-----:R-:W-:Y:S01]  /*514b0*/  STL.64 [R1+0x60], R12 ;  /* 0x0000600c01007387 */ /* 0x001fe20000100a00 */
[----:B------:R-:W-:-:S03]  /*514c0*/  IMAD.MOV.U32 R21, RZ, RZ, R12 ;  /* 0x000000ffff157224 */ /* 0x000fc600078e000c */
[----:B------:R-:W-:Y:S01]  /*514d0*/  STL.64 [R1+0x68], R14 ;  /* 0x0000680e01007387 */ /* 0x000fe20000100a00 */
[----:B------:R-:W-:-:S03]  /*514e0*/  IMAD.MOV.U32 R20, RZ, RZ, R13 ;  /* 0x000000ffff147224 */ /* 0x000fc600078e000d */
[----:B------:R-:W0:Y:S04]  /*514f0*/  LDSM.16.M88.4 R12, [R8+UR5+0x11c00] ;  /* 0x011c0005080c783b */ /* 0x000e280008000200 */
[----:B------:R-:W-:Y:S04]  /*51500*/  STL.64 [R1+0x55e8], R22 ;  /* 0x0055e81601007387 */ /* 0x000fe80000100a00 */
[----:B------:R-:W-:Y:S04]  /*51510*/  STL.64 [R1+0x55e0], R20 ;  /* 0x0055e01401007387 */ /* 0x000fe80000100a00 */
[----:B------:R-:W1:Y:S04]  /*51520*/  LDSM.16.M88.4 R20, [R8+UR5+0x12000] ;  /* 0x012000050814783b */ /* 0x000e680008000200 */
[----:B0-----:R-:W-:Y:S04]  /*51530*/  STL.64 [R1+0x50], R12 ;  /* 0x0000500c01007387 */ /* 0x001fe80000100a00 */
[----:B------:R-:W-:Y:S04]  /*51540*/  STL.64 [R1+0x58], R14 ;  /* 0x0000580e01007387 */ /* 0x000fe80000100a00 */
[----:B------:R-:W0:Y:S04]  /*51550*/  LDSM.16.M88.4 R12, [R8+UR5+0x12400] ;  /* 0x01240005080c783b */ /* 0x000e280008000200 */
[----:B-1----:R-:W-:Y:S04]  /*51560*/  STL.64 [R1+0x40], R20 ;  /* 0x0000401401007387 */ /* 0x002fe80000100a00 */
[----:B------:R-:W-:Y:S04]  /*51570*/  STL.64 [R1+0x48], R22 ;  /* 0x0000481601007387 */ /* 0x000fe80000100a00 */
[----:B0-----:R-:W-:Y:S04]  /*51580*/  STL.64 [R1+0x30], R12 ;  /* 0x0000300c01007387 */ /* 0x001fe80000100a00 */
[----:B------:R-:W-:Y:S04]  /*51590*/  STL.64 [R1+0x38], R14 ;  /* 0x0000380e01007387 */ /* 0x000fe80000100a00 */
[----:B------:R-:W0:Y:S04]  /*515a0*/  LDSM.16.M88.4 R12, [R8+UR5+0x12800] ;  /* 0x01280005080c783b */ /* 0x000e280008000200 */
[----:B0-----:R-:W-:Y:S04]  /*515b0*/  STL.64 [R1+0x20], R12 ;  /* 0x0000200c01007387 */ /* 0x001fe80000100a00 */
[----:B------:R-:W-:Y:S04]  /*515c0*/  STL.64 [R1+0x28], R14 ;  /* 0x0000280e01007387 */ /* 0x000fe80000100a00 */
[----:B------:R-:W-:Y:S01]  /*515d0*/  LDSM.16.M88.4 R12, [R8+UR5+0x13000] ;  /* 0x01300005080c783b */ /* 0x000fe20008000200 */
[----:B--2---:R-:W-:-:S02]  /*515e0*/  IMAD.MOV.U32 R22, RZ, RZ, R25 ;  /* 0x000000ffff167224 */ /* 0x004fc400078e0019 */
[----:B------:R-:W-:Y:S02]  /*515f0*/  IMAD.MOV.U32 R23, RZ, RZ, R24 ;  /* 0x000000ffff177224 */ /* 0x000fe400078e0018 */
[----:B------:R-:W0:Y:S04]  /*51600*/  LDSM.16.M88.4 R24, [R8+UR5+0x12c00] ;  /* 0x012c00050818783b */ /* 0x000e280008000200 */
[----:B0-----:R-:W-:Y:S04]  /*51610*/  STL.64 [R1+0x10], R24 ;  /* 0x0000101801007387 */ /* 0x001fe80000100a00 */
[----:B------:R-:W-:Y:S04]  /*51620*/  STL.64 [R1+0x18], R26 ;  /* 0x0000181a01007387 */ /* 0x000fe80000100a00 */
[----:B------:R-:W0:Y:S04]  /*51630*/  LDSM.16.M88.4 R24, [R8+UR5+0x13400] ;  /* 0x013400050818783b */ /* 0x000e280008000200 */
[----:B0-----:R0:W-:Y:S04]  /*51640*/  STL [R1+0x50e4], R26 ;  /* 0x0050e41a01007387 */ /* 0x0011e80000100800 */
[----:B------:R-:W-:Y:S04]  /*51650*/  STL.64 [R1], R12 ;  /* 0x0000000c01007387 */ /* 0x000fe80000100a00 */
[----:B------:R-:W-:Y:S04]  /*51660*/  STL.64 [R1+0x8], R14 ;  /* 0x0000080e01007387 */ /* 0x000fe80000100a00 */
[----:B------:R1:W-:Y:S04]  /*51670*/  STL [R1+0x50e0], R27 ;  /* 0x0050e01b01007387 */ /* 0x0003e80000100800 */
[----:B------:R2:W-:Y:S04]  /*51680*/  STL.64 [R1+0x5448], R24 ;  /* 0x0054481801007387 */ /* 0x0005e80000100a00 */
[----:B------:R-:W3:Y:S04]  /*51690*/  LDSM.16.M88.4 R12, [R8+UR5+0x13800] ;  /* 0x01380005080c783b */ /* 0x000ee80008000200 */
[----:B0-----:R-:W4:Y:S01]  /*516a0*/  LDL.LU R26, [R1+0x138] ;  /* 0x00013800011a7983 */ /* 0x001f220000300800 */
[----:B-1----:R-:W-:-:S03]  /*516b0*/  IMAD.MOV.U32 R27, RZ, RZ, R9 ;  /* 0x000000ffff1b7224 */ /* 0x002fc600078e0009 */
[----:B------:R-:W2:Y:S04]  /*516c0*/  LDL.LU R9, [R1+0x55f8] ;  /* 0x0055f80001097983 */ /* 0x000ea80000300800 */
[----:B----4-:R0:W-:Y:S04]  /*516d0*/  STL.64 [R1+0x55f0], R26 ;  /* 0x0055f01a01007387 */ /* 0x0101e80000100a00 */
[----:B--2---:R-:W2:Y:S04]  /*516e0*/  LDL.LU R24, [R1+0x1080] ;  /* 0x0010800001187983 */ /* 0x004ea80000300800 */
[----:B------:R-:W2:Y:S04]  /*516f0*/  LDL.LU R25, [R1+0x1084] ;  /* 0x0010840001197983 */ /* 0x000ea80000300800 */
[----:B0-----:R-:W2:Y:S04]  /*51700*/  LDL.LU R26, [R1+0x1088] ;  /* 0x00108800011a7983 */ /* 0x001ea80000300800 */
[----:B------:R-:W2:Y:S04]  /*51710*/  LDL.LU R27, [R1+0x108c] ;  /* 0x00108c00011b7983 */ /* 0x000ea80000300800 */
[----:B---3--:R-:W-:Y:S04]  /*51720*/  STL [R1+0x421c], R14 ;  /* 0x00421c0e01007387 */ /* 0x008fe80000100800 */
[----:B------:R0:W-:Y:S02]  /*51730*/  STL [R1+0x4218], R15 ;  /* 0x0042180f01007387 */ /* 0x0001e40000100800 */
[----:B0-----:R-:W-:-:S02]  /*51740*/  IMAD.MOV.U32 R15, RZ, RZ, R9 ;  /* 0x000000ffff0f7224 */ /* 0x001fc400078e0009 */
[----:B------:R-:W0:Y:S04]  /*51750*/  LDSM.16.M88.4 R8, [R8+UR5+0x13c00] ;  /* 0x013c00050808783b */ /* 0x000e280008000200 */
[----:B------:R1:W-:Y:S04]  /*51760*/  STL.64 [R1+0x5440], R12 ;  /* 0x0054400c01007387 */ /* 0x0003e80000100a00 */
[----:B-1----:R-:W3:Y:S04]  /*51770*/  LDL.LU R12, [R1+0x10a0] ;  /* 0x0010a000010c7983 */ /* 0x002ee80000300800 */
[----:B------:R-:W3:Y:S04]  /*51780*/  LDL.LU R13, [R1+0x10a4] ;  /* 0x0010a400010d7983 */ /* 0x000ee80000300800 */
[----:B------:R-:W3:Y:S04]  /*51790*/  LDL.LU R14, [R1+0x10a8] ;  /* 0x0010a800010e7983 */ /* 0x000ee80000300800 */
[----:B0-----:R0:W-:Y:S04]  /*517a0*/  STL [R1+0x4328], R10 ;  /* 0x0043280a01007387 */ /* 0x0011e80000100800 */
[----:B------:R1:W-:Y:S01]  /*517b0*/  STL [R1+0x4324], R11 ;  /* 0x0043240b01007387 */ /* 0x0003e20000100800 */
[----:B0-----:R-:W-:-:S02]  /*517c0*/  IMAD.MOV.U32 R10, RZ, RZ, R5 ;  /* 0x000000ffff0a7224 */ /* 0x001fc400078e0005 */
[----:B-1----:R-:W-:Y:S02]  /*517d0*/  IMAD.MOV.U32 R11, RZ, RZ, R4 ;  /* 0x000000ffff0b7224 */ /* 0x002fe400078e0004 */
[----:B------:R-:W0:Y:S04]  /*517e0*/  LDSM.16.MT88.4 R4, [R28+UR5+0x8080] ;  /* 0x008080051c04783b */ /* 0x000e280008004200 */
[----:B------:R-:W-:Y:S04]  /*517f0*/  STL.64 [R1+0x54d8], R8 ;  /* 0x0054d80801007387 */ /* 0x000fe80000100a00 */
[----:B0-----:R-:W-:Y:S04]  /*51800*/  STL.64 [R1+0x5428], R6 ;  /* 0x0054280601007387 */ /* 0x001fe80000100a00 */
[----:B------:R0:W-:Y:S04]  /*51810*/  STL.64 [R1+0x5420], R4 ;  /* 0x0054200401007387 */ /* 0x0001e80000100a00 */
[----:B0-----:R-:W4:Y:S04]  /*51820*/  LDL.LU R4, [R1+0x1090] ;  /* 0x0010900001047983 */ /* 0x001f280000300800 */
[----:B------:R-:W4:Y:S04]  /*51830*/  LDL.LU R5, [R1+0x1094] ;  /* 0x0010940001057983 */ /* 0x000f280000300800 */
[----:B------:R-:W4:Y:S04]  /*51840*/  LDL.LU R6, [R1+0x1098] ;  /* 0x0010980001067983 */ /* 0x000f280000300800 */
[----:B------:R-:W4:Y:S01]  /*51850*/  LDL.LU R7, [R1+0x109c] ;  /* 0x00109c0001077983 */ /* 0x000f220000300800 */
[----:B--2---:R-:W-:Y:S03]  /*51860*/  HMMA.16816.F32.BF16 R20, R16, R22, R24 ;  /* 0x000000161014723c */ /* 0x004fe60000041818 */
[----:B------:R-:W3:-:S15]  /*51870*/  LDL.LU.64 R26, [R1+0x55f0] ;  /* 0x0055f000011a7983 */ /* 0x000ede0000300a00 */
[----:B------:R-:W-:Y:S01]  /*51880*/  NOP ;  /* 0x0000000000007918 */ /* 0x000fe20000000000 */
[----:B------:R-:W-:Y:S04]  /*51890*/  STL.64 [R1+0x150], R20 ;  /* 0x0001501401007387 */ /* 0x000fe80000100a00 */
[----:B------:R0:W-:Y:S04]  /*518a0*/  STL.64 [R1+0x158], R22 ;  /* 0x0001581601007387 */ /* 0x0001e80000100a00 */
[----:B0-----:R-:W2:Y:S04]  /*518b0*/  LDL.LU.64 R22, [R1+0x55e8] ;  /* 0x0055e80001167983 */ /* 0x001ea80000300a00 */
[----:B------:R-:W2:Y:S01]  /*518c0*/  LDL.LU.64 R20, [R1+0x55e0] ;  /* 0x0055e00001147983 */ /* 0x000ea20000300a00 */
[----:B----4-:R-:W-:-:S15]  /*518d0*/  HMMA.16816.F32.BF16 R8, R16, R10, R4 ;  /* 0x0000000a1008723c */ /* 0x010fde0000041804 */
[----:B------:R-:W-:-:S04]  /*518e0*/  NOP ;  /* 0x0000000000007918 */ /* 0x000fc80000000000 */
[----:B------:R0:W-:Y:S04]  /*518f0*/  STL.64 [R1+0x140], R8 ;  /* 0x0001400801007387 */ /* 0x0001e80000100a00 */
[----:B------:R1:W-:Y:S04]  /*51900*/  STL.64 [R1+0x148], R10 ;  /* 0x0001480a01007387 */ /* 0x0003e80000100a00 */
[----:B0-----:R-:W4:Y:S01]  /*51910*/  LDL.LU R8, [R1+0x10c0] ;  /* 0x0010c00001087983 */ /* 0x001f220000300800 */
[----:B---3--:R-:W-:-:S15]  /*51920*/  HMMA.16816.F32.BF16 R4, R16, R26, R12 ;  /* 0x0000001a1004723c */ /* 0x008fde000004180c */
[----:B------:R-:W-:-:S04]  /*51930*/  NOP ;  /* 0x0000000000007918 */ /* 0x000fc80000000000 */
[----:B------:R-:W-:Y:S04]  /*51940*/  STL.64 [R1+0x130], R4 ;  /* 0x0001300401007387 */ /* 0x000fe80000100a00 */
[----:B------:R-:W-:Y:S04]  /*51950*/  STL.64 [R1+0x138], R6 ;  /* 0x0001380601007387 */ /* 0x000fe80000100a00 */
[----:B------:R-:W4:Y:S04]  /*51960*/  LDL.LU R9, [R1+0x10c4] ;  /* 0x0010c40001097983 */ /* 0x000f280000300800 */
[----:B-1----:R-:W3:Y:S04]  /*51970*/  LDL.LU R10, [R1+0x10c8] ;  /* 0x0010c800010a7983 */ /* 0x002ee80000300800 */
[----:B------:R-:W3:Y:S04]  /*51980*/  LDL.LU R11, [R1+0x10cc] ;  /* 0x0010cc00010b7983 */ /* 0x000ee80000300800 */
[----:B---3--:R-:W-:Y:S04]  /*51990*/  STL.64 [R1+0x54e8], R10 ;  /* 0x0054e80a01007387 */ /* 0x008fe80000100a00 */
[----:B----4-:R2:W-:Y:S02]  /*519a0*/  STL.64 [R1+0x54e0], R8 ;  /* 0x0054e00801007387 */ /* 0x0105e40000100a00 */
[----:B--2---:R-:W-:-:S02]  /*519b0*/  IMAD.MOV.U32 R8, RZ, RZ, R22 ;  /* 0x000000ffff087224 */ /* 0x004fc400078e0016 */
[----:B------:R-:W-:Y:S01]  /*519c0*/  IMAD.MOV.U32 R9, RZ, RZ, R23 ;  /* 0x000000ffff097224 */ /* 0x000fe200078e0017 */
[----:B------:R-:W2:Y:S04]  /*519d0*/  LDL.LU R22, [R1+0x55dc] ;  /* 0x0055dc0001167983 */ /* 0x000ea80000300800 */
[----:B------:R-:W3:Y:S04]  /*519e0*/  LDL.LU R23, [R1+0x55d8] ;  /* 0x0055d80001177983 */ /* 0x000ee80000300800 */
[----:B------:R0:W-:Y:S04]  /*519f0*/  STL.64 [R1+0x54f8], R8 ;  /* 0x0054f80801007387 */ /* 0x0001e80000100a00 */
[----:B------:R-:W4:Y:S04]  /*51a00*/  LDL.LU R4, [R1+0x10b0] ;  /* 0x0010b00001047983 */ /* 0x000f280000300800 */
[----:B------:R-:W4:Y:S04]  /*51a10*/  LDL.LU R5, [R1+0x10b4] ;  /* 0x0010b40001057983 */ /* 0x000f280000300800 */
[----:B------:R-:W4:Y:S04]  /*51a20*/  LDL.LU R6, [R1+0x10b8] ;  /* 0x0010b80001067983 */ /* 0x000f280000300800 */
[----:B------:R-:W4:Y:S01]  /*51a30*/  LDL.LU R7, [R1+0x10bc] ;  /* 0x0010bc0001077983 */ /* 0x000f220000300800 */
[----:B0-----:R-:W-:-:S02]  /*51a40*/  IMAD.MOV.U32 R8, RZ, RZ, R29 ;  /* 0x000000ffff087224 */ /* 0x001fc400078e001d */
[----:B------:R-:W-:Y:S01]  /*51a50*/  IMAD.MOV.U32 R9, RZ, RZ, R3 ;  /* 0x000000ffff097224 */ /* 0x000fe200078e0003 */
[----:B------:R-:W4:Y:S04]  /*51a60*/  LDL.LU R29, [R1+0x55d4] ;  /* 0x0055d400011d7983 */ /* 0x000f280000300800 */
[----:B------:R-:W4:Y:S04]  /*51a70*/  LDL.LU R3, [R1+0x55d0] ;  /* 0x0055d00001037983 */ /* 0x000f280000300800 */
[----:B------:R2:W-:Y:S02]  /*51a80*/  STL.64 [R1+0x5510], R8 ;  /* 0x0055100801007387 */ /* 0x0005e40000100a00 */
[----:B--2---:R-:W-:-:S02]  /*51a90*/  IMAD.MOV.U32 R9, RZ, RZ, R22 ;  /* 0x000000ffff097224 */ /* 0x004fc400078e0016 */
[----:B---3--:R-:W-:Y:S01]  /*51aa0*/  IMAD.MOV.U32 R8, RZ, RZ, R23 ;  /* 0x000000ffff087224 */ /* 0x008fe200078e0017 */
[----:B----4-:R-:W-:Y:S04]  /*51ab0*/  STL.64 [R1+0x54d0], R6 ;  /* 0x0054d00601007387 */ /* 0x010fe80000100a00 */
[----:B------:R0:W-:Y:S02]  /*51ac0*/  STL.64 [R1+0x54c8], R4 ;  /* 0x0054c80401007387 */ /* 0x0001e40000100a00 */
[----:B0-----:R-:W-:Y:S02]  /*51ad0*/  IMAD.MOV.U32 R4, RZ, RZ, R2 ;  /* 0x000000ffff047224 */ /* 0x001fe400078e0002 */
[----:B------:R-:W-:Y:S01]  /*51ae0*/  IMAD.MOV.U32 R5, RZ, RZ, R0 ;  /* 0x000000ffff057224 */ /* 0x000fe200078e0000 */
[----:B------:R-:W2:Y:S04]  /*51af0*/  LDL.LU R2, [R1+0x55cc] ;  /* 0x0055cc0001027983 */ /* 0x000ea80000300800 */
[----:B------:R-:W3:Y:S04]  /*51b00*/  LDL.LU R0, [R1+0x55c8] ;  /* 0x0055c80001007983 */ /* 0x000ee80000300800 */
[----:B------:R-:W-:Y:S04]  /*51b10*/  STL.64 [R1+0x5528], R8 ;  /* 0x0055280801007387 */ /* 0x000fe80000100a00 */
[----:B------:R0:W-:Y:S04]  /*51b20*/  STL.64 [R1+0x54f0], R4 ;  /* 0x0054f00401007387 */ /* 0x0001e80000100a00 */
[----:B0-----:R-:W4:Y:S04]  /*51b30*/  LDL.LU R4, [R1+0x10d0] ;  /* 0x0010d00001047983 */ /* 0x001f280000300800 */
[----:B------:R-:W4:Y:S04]  /*51b40*/  LDL.LU R5, [R1+0x10d4] ;  /* 0x0010d40001057983 */ /* 0x000f280000300800 */
[----:B------:R-:W2:Y:S04]  /*51b50*/  LDL.LU R6, [R1+0x10d8] ;  /* 0x0010d80001067983 */ /* 0x000ea80000300800 */
[----:B------:R-:W2:Y:S04]  /*51b60*/  LDL.LU R7, [R1+0x10dc] ;  /* 0x0010dc0001077983 */ /* 0x000ea80000300800 */
[----:B------:R-:W2:Y:S04]  /*51b70*/  LDL.LU R26, [R1+0xe8] ;  /* 0x0000e800011a7983 */ /* 0x000ea80000300800 */
[----:B------:R-:W2:Y:S04]  /*51b80*/  LDL.LU R27, [R1+0xec] ;  /* 0x0000ec00011b7983 */ /* 0x000ea80000300800 */
[----:B--2---:R0:W-:Y:S04]  /*51b90*/  STL.64 [R1+0x5558], R26 ;  /* 0x0055581a01007387 */ /* 0x0041e80000100a00 */
[----:B------:R-:W2:Y:S04]  /*51ba0*/  LDL.LU R12, [R1+0x15d0] ;  /* 0x0015d000010c7983 */ /* 0x000ea80000300800 */
[----:B------:R-:W2:Y:S04]  /*51bb0*/  LDL.LU R13, [R1+0x15d4] ;  /* 0x0015d400010d7983 */ /* 0x000ea80000300800 */
[----:B------:R-:W2:Y:S04]  /*51bc0*/  LDL.LU R14, [R1+0x15d8] ;  /* 0x0015d800010e7983 */ /* 0x000ea80000300800 */
[----:B------:R-:W2:Y:S04]  /*51bd0*/  LDL.LU R15, [R1+0x15dc] ;  /* 0x0015dc00010f7983 */ /* 0x000ea80000300800 */
[----:B--2---:R-:W-:Y:S04]  /*51be0*/  STL.64 [R1+0x5568], R14 ;  /* 0x0055680e01007387 */ /* 0x004fe80000100a00 */
[----:B------:R-:W-:Y:S04]  /*51bf0*/  STL.64 [R1+0x5560], R12 ;  /* 0x0055600c01007387 */ /* 0x000fe80000100a00 */
[----:B0-----:R-:W2:Y:S04]  /*51c00*/  LDL.LU R26, [R1+0xf8] ;  /* 0x0000f800011a7983 */ /* 0x001ea80000300800 */
[----:B------:R-:W2:Y:S04]  /*51c10*/  LDL.LU R27, [R1+0xfc] ;  /* 0x0000fc00011b7983 */ /* 0x000ea80000300800 */
[----:B--2---:R0:W-:Y:S04]  /*51c20*/  STL.64 [R1+0x5570], R26 ;  /* 0x0055701a01007387 */ /* 0x0041e80000100a00 */
[----:B0-----:R-:W2:Y:S04]  /*51c30*/  LDL.LU R26, [R1+0x108] ;  /* 0x00010800011a7983 */ /* 0x001ea80000300800 */
[----:B------:R-:W2:Y:S04]  /*51c40*/  LDL.LU R27, [R1+0x10c] ;  /* 0x00010c00011b7983 */ /* 0x000ea80000300800 */
[----:B--2---:R0:W-:Y:S04]  /*51c50*/  STL.64 [R1+0x5588], R26 ;  /* 0x0055881a01007387 */ /* 0x0041e80000100a00 */
[----:B------:R-:W2:Y:S04]  /*51c60*/  LDL.LU R12, [R1+0x15e0] ;  /* 0x0015e000010c7983 */ /* 0x000ea80000300800 */
[----:B------:R-:W2:Y:S04]  /*51c70*/  LDL.LU R13, [R1+0x15e4] ;  /* 0x0015e400010d7983 */ /* 0x000ea80000300800 */
[----:B------:R-:W2:Y:S04]  /*51c80*/  LDL.LU R14, [R1+0x15e8] ;  /* 0x0015e800010e7983 */ /* 0x000ea80000300800 */
[----:B------:R-:W2:Y:S04]  /*51c90*/  LDL.LU R15, [R1+0x15ec] ;  /* 0x0015ec00010f7983 */ /* 0x000ea80000300800 */
[----:B0-----:R-:W2:Y:S04]  /*51ca0*/  LDL.LU R26, [R1+0x118] ;  /* 0x00011800011a7983 */ /* 0x001ea80000300800 */
[----:B------:R-:W2:Y:S04]  /*51cb0*/  LDL.LU R27, [R1+0x11c] ;  /* 0x00011c00011b7983 */ /* 0x000ea80000300800 */
[----:B--2---:R-:W-:Y:S04]  /*51cc0*/  STL.64 [R1+0x55a0], R26 ;  /* 0x0055a01a01007387 */ /* 0x004fe80000100a00 */
[----:B------:R-:W-:Y:S04]  /*51cd0*/  STL.64 [R1+0x5580], R14 ;  /* 0x0055800e01007387 */ /* 0x000fe80000100a00 */
[----:B------:R0:W-:Y:S04]  /*51ce0*/  STL.64 [R1+0x5578], R12 ;  /* 0x0055780c01007387 */ /* 0x0001e80000100a00 */
[----:B0-----:R-:W2:Y:S04]  /*51cf0*/  LDL.LU R12, [R1+0x15f0] ;  /* 0x0015f000010c7983 */ /* 0x001ea80000300800 */
[----:B------:R-:W2:Y:S04]  /*51d00*/  LDL.LU R13, [R1+0x15f4] ;  /* 0x0015f400010d7983 */ /* 0x000ea80000300800 */
[----:B------:R-:W2:Y:S04]  /*51d10*/  LDL.LU R14, [R1+0x15f8] ;  /* 0x0015f800010e7983 */ /* 0x000ea80000300800 */
[----:B------:R-:W2:Y:S04]  /*51d20*/  LDL.LU R15, [R1+0x15fc] ;  /* 0x0015fc00010f7983 */ /* 0x000ea80000300800 */
[----:B------:R-:W3:Y:S04]  /*51d30*/  LDL.LU R26, [R1+0x128] ;  /* 0x00012800011a7983 */ /* 0x000ee80000300800 */
[----:B------:R-:W3:Y:S04]  /*51d40*/  LDL.LU R27, [R1+0x12c] ;  /* 0x00012c00011b7983 */ /* 0x000ee80000300800 */
[----:B--2---:R-:W-:Y:S04]  /*51d50*/  STL.64 [R1+0x5598], R14 ;  /* 0x0055980e01007387 */ /* 0x004fe80000100a00 */
[----:B------:R0:W-:Y:S04]  /*51d60*/  STL.64 [R1+0x5590], R12 ;  /* 0x0055900c01007387 */ /* 0x0001e80000100a00 */
[----:B0-----:R-:W2:Y:S04]  /*51d70*/  LDL.LU R12, [R1+0x1600] ;  /* 0x00160000010c7983 */ /* 0x001ea80000300800 */
[----:B------:R-:W2:Y:S04]  /*51d80*/  LDL.LU R13, [R1+0x1604] ;  /* 0x00160400010d7983 */ /* 0x000ea80000300800 */
[----:B------:R-:W2:Y:S04]  /*51d90*/  LDL.LU R14, [R1+0x1608] ;  /* 0x00160800010e7983 */ /* 0x000ea80000300800 */
[----:B------:R-:W2:Y:S01]  /*51da0*/  LDL.LU R15, [R1+0x160c] ;  /* 0x00160c00010f7983 */ /* 0x000ea20000300800 */
[----:B---3--:R-:W-:-:S02]  /*51db0*/  IMAD.MOV.U32 R22, RZ, RZ, R0 ;  /* 0x000000ffff167224 */ /* 0x008fc400078e0000 */
[----:B------:R-:W-:Y:S02]  /*51dc0*/  IMAD.MOV.U32 R8, RZ, RZ, R3 ;  /* 0x000000ffff087224 */ /* 0x000fe400078e0003 */
[----:B------:R-:W-:Y:S02]  /*51dd0*/  IMAD.MOV.U32 R9, RZ, RZ, R29 ;  /* 0x000000ffff097224 */ /* 0x000fe400078e001d */
[----:B------:R-:W-:Y:S01]  /*51de0*/  IMAD.MOV.U32 R23, RZ, RZ, R2 ;  /* 0x000000ffff177224 */ /* 0x000fe200078e0002 */
[----:B--2---:R-:W-:Y:S04]  /*51df0*/  STL.64 [R1+0x55b0], R14 ;  /* 0x0055b00e01007387 */ /* 0x004fe80000100a00 */
[----:B------:R0:W-:Y:S04]  /*51e00*/  STL.64 [R1+0x55a8], R12 ;  /* 0x0055a80c01007387 */ /* 0x0001e80000100a00 */
[----:B0-----:R-:W2:Y:S04]  /*51e10*/  LDL.LU R12, [R1+0x1120] ;  /* 0x00112000010c7983 */ /* 0x001ea80000300800 */
[----:B------:R-:W2:Y:S04]  /*51e20*/  LDL.LU R13, [R1+0x1124] ;  /* 0x00112400010d7983 */ /* 0x000ea80000300800 */
[----:B------:R-:W2:Y:S04]  /*51e30*/  LDL.LU R14, [R1+0x1128] ;  /* 0x00112800010e7983 */ /* 0x000ea80000300800 */
[----:B------:R-:W2:Y:S04]  /*51e40*/  LDL.LU R15, [R1+0x112c] ;  /* 0x00112c00010f7983 */ /* 0x000ea80000300800 */
[----:B------:R-:W3:Y:S04]  /*51e50*/  LDL.LU R0, [R1+0x55c4] ;  /* 0x0055c40001007983 */ /* 0x000ee80000300800 */
[----:B------:R-:W2:Y:S04]  /*51e60*/  LDL.LU R2, [R1+0x55c0] ;  /* 0x0055c00001027983 */ /* 0x000ea80000300800 */
[----:B------:R-:W2:Y:S04]  /*51e70*/  LDL.LU R3, [R1+0x55bc] ;  /* 0x0055bc0001037983 */ /* 0x000ea80000300800 */
[----:B------:R-:W2:Y:S04]  /*51e80*/  LDL.LU R29, [R1+0x55b8] ;  /* 0x0055b800011d7983 */ /* 0x000ea80000300800 */
[----:B------:R0:W-:Y:S04]  /*51e90*/  STL.64 [R1+0x5550], R8 ;  /* 0x0055500801007387 */ /* 0x0001e80000100a00 */
[----:B0-----:R-:W2:Y:S04]  /*51ea0*/  LDL.LU R8, [R1+0x1110] ;  /* 0x0011100001087983 */ /* 0x001ea80000300800 */
[----:B------:R-:W2:Y:S04]  /*51eb0*/  LDL.LU R9, [R1+0x1114] ;  /* 0x0011140001097983 */ /* 0x000ea80000300800 */
[----:B------:R-:W2:Y:S04]  /*51ec0*/  LDL.LU R10, [R1+0x1118] ;  /* 0x00111800010a7983 */ /* 0x000ea80000300800 */
[----:B------:R-:W2:Y:S04]  /*51ed0*/  LDL.LU R11, [R1+0x111c] ;  /* 0x00111c00010b7983 */ /* 0x000ea80000300800 */
[----:B------:R-:W-:Y:S04]  /*51ee0*/  STL.64 [R1+0x5508], R6 ;  /* 0x0055080601007387 */ /* 0x000fe80000100a00 */
[----:B----4-:R0:W-:Y:S04]  /*51ef0*/  STL.64 [R1+0x5500], R4 ;  /* 0x0055000401007387 */ /* 0x0101e80000100a00 */
[----:B0-----:R-:W4:Y:S04]  /*51f00*/  LDL.LU R4, [R1+0x10e0] ;  /* 0x0010e00001047983 */ /* 0x001f280000300800 */
[----:B------:R-:W4:Y:S04]  /*51f10*/  LDL.LU R5, [R1+0x10e4] ;  /* 0x0010e40001057983 */ /* 0x000f280000300800 */
[----:B------:R-:W2:Y:S04]  /*51f20*/  LDL.LU R6, [R1+0x10e8] ;  /* 0x0010e80001067983 */ /* 0x000ea80000300800 */
[----:B------:R-:W2:Y:S04]  /*51f30*/  LDL.LU R7, [R1+0x10ec] ;  /* 0x0010ec0001077983 */ /* 0x000ea80000300800 */
[----:B--2---:R-:W-:Y:S04]  /*51f40*/  STL.64 [R1+0x5520], R6 ;  /* 0x0055200601007387 */ /* 0x004fe80000100a00 */
[----:B----4-:R0:W-:Y:S04]  /*51f50*/  STL.64 [R1+0x5518], R4 ;  /* 0x0055180401007387 */ /* 0x0101e80000100a00 */
[----:B0-----:R-:W2:Y:S04]  /*51f60*/  LDL.LU R4, [R1+0x10f0] ;  /* 0x0010f00001047983 */ /* 0x001ea80000300800 */
[----:B------:R-:W2:Y:S04]  /*51f70*/  LDL.LU R5, [R1+0x10f4] ;  /* 0x0010f40001057983 */ /* 0x000ea80000300800 */
[----:B------:R-:W4:Y:S04]  /*51f80*/  LDL.LU R6, [R1+0x10f8] ;  /* 0x0010f80001067983 */ /* 0x000f280000300800 */
[----:B------:R-:W4:Y:S01]  /*51f90*/  LDL.LU R7, [R1+0x10fc] ;  /* 0x0010fc0001077983 */ /* 0x000f220000300800 */
[C---:B------:R-:W-:Y:S03]  /*51fa0*/  HMMA.16816.F32.BF16 R24, R16.reuse, R26, R12 ;  /* 0x0000001a1018723c */ /* 0x040fe6000004180c */
[----:B----4-:R-:W-:Y:S04]  /*51fb0*/  STL.64 [R1+0x5538], R6 ;  /* 0x0055380601007387 */ /* 0x010fe80000100a00 */
[----:B--2---:R0:W-:Y:S04]  /*51fc0*/  STL.64 [R1+0x5530], R4 ;  /* 0x0055300401007387 */ /* 0x0041e80000100a00 */
        /* <DEDUP_REMOVED lines=26> */
[----:B0-----:R-:W4:Y:S01]  /*52170*/  LDL.LU.64 R26, [R1+0x5558] ;  /* 0x00555800011a7983 */ /* 0x001f220000300a00 */
[----:B------:R-:W-:Y:S02]  /*52180*/  IMAD.MOV.U32 R24, RZ, RZ, R21 ;  /* 0x000000ffff187224 */ /* 0x000fe400078e0015 */
[----:B------:R-:W-:Y:S01]  /*52190*/  IMAD.MOV.U32 R25, RZ, RZ, R20 ;  /* 0x000000ffff197224 */ /* 0x000fe200078e0014 */
[C---:B----4-:R-:W-:Y:S08]  /*521a0*/  HMMA.16816.F32.BF16 R12, R16.reuse, R26, R12 ;  /* 0x0000001a100c723c */ /* 0x050ff0000004180c */
[----:B------:R-:W-:Y:S11]  /*521b0*/  HMMA.16816.F32.BF16 R16, R16, R22, R8 ;  /* 0x000000161010723c */ /* 0x000ff60000041808 */
[----:B------:R-:W-:Y:S04]  /*521c0*/  STL.64 [R1+0xe0], R12 ;  /* 0x0000e00c01007387 */ /* 0x000fe80000100a00 */
[----:B------:R3:W-:Y:S04]  /*521d0*/  STL.64 [R1+0xe8], R14 ;  /* 0x0000e80e01007387 */ /* 0x0007e80000100a00 */
[----:B------:R-:W2:Y:S04]  /*521e0*/  LDL.LU.64 R8, [R1+0x5550] ;  /* 0x0055500001087983 */ /* 0x000ea80000300a00 */
[----:B------:R-:W2:Y:S04]  /*521f0*/  LDL.LU.64 R22, [R1+0x5548] ;  /* 0x0055480001167983 */ /* 0x000ea80000300a00 */
[----:B------:R-:W2:Y:S04]  /*52200*/  LDL.LU.64 R20, [R1+0x5540] ;  /* 0x0055400001147983 */ /* 0x000ea80000300a00 */
[----:B------:R0:W-:Y:S01]  /*52210*/  STL [R1+0xd0], R16 ;  /* 0x0000d01001007387 */ /* 0x0001e20000100800 */
[----:B---3--:R-:W-:-:S02]  /*52220*/  IMAD.MOV.U32 R15, RZ, RZ, R0 ;  /* 0x000000ffff0f7224 */ /* 0x008fc400078e0000 */
[----:B------:R-:W-:Y:S02]  /*52230*/  IMAD.MOV.U32 R14, RZ, RZ, R2 ;  /* 0x000000ffff0e7224 */ /* 0x000fe400078e0002 */
[----:B------:R-:W-:Y:S02]  /*52240*/  IMAD.MOV.U32 R0, RZ, RZ, R19 ;  /* 0x000000ffff007224 */ /* 0x000fe400078e0013 */
[----:B------:R-:W-:Y:S02]  /*52250*/  IMAD.MOV.U32 R13, RZ, RZ, R3 ;  /* 0x000000ffff0d7224 */ /* 0x000fe400078e0003 */
[----:B------:R-:W-:Y:S02]  /*52260*/  IMAD.MOV.U32 R2, RZ, RZ, R18 ;  /* 0x000000ffff027224 */ /* 0x000fe400078e0012 */
[----:B------:R-:W-:Y:S02]  /*52270*/  IMAD.MOV.U32 R3, RZ, RZ, R17 ;  /* 0x000000ffff037224 */ /* 0x000fe400078e0011 */
[----:B0-----:R-:W3:Y:S04]  /*52280*/  LDL.64 R16, [R1+0x70] ;  /* 0x0000700001107983 */ /* 0x001ee80000100a00 */
[----:B------:R-:W-:Y:S04]  /*52290*/  STL [R1+0x44b0], R0 ;  /* 0x0044b00001007387 */ /* 0x000fe80000100800 */
[----:B------:R-:W-:Y:S04]  /*522a0*/  STL [R1+0x44ac], R2 ;  /* 0x0044ac0201007387 */ /* 0x000fe80000100800 */
        /* <DEDUP_REMOVED lines=18> */
[----:B0-----:R-:W2:Y:S01]  /*523d0*/  LDL.LU.64 R8, [R1+0x54f8] ;  /* 0x0054f80001087983 */ /* 0x001ea20000300a00 */
[----:B------:R-:W-:Y:S01]  /*523e0*/  IMAD.MOV.U32 R12, RZ, RZ, R29 ;  /* 0x000000ffff0c7224 */ /* 0x000fe200078e001d */
[----:B--2---:R-:W-:Y:S02]  /*523f0*/  HMMA.16816.F32.BF16 R8, R20, R8, R4 ;  /* 0x000000081408723c */ /* 0x004fe40000041804 */
[----:B------:R-:W2:-:S15]  /*52400*/  LDL.LU.64 R4, [R1+0x54f0] ;  /* 0x0054f00001047983 */ /* 0x000e9e0000300a00 */
[----:B------:R-:W-:Y:S02]  /*52410*/  NOP ;  /* 0x0000000000007918 */ /* 0x000fe40000000000 */
[----:B------:R-:W-:Y:S04]  /*52420*/  STL.64 [R1+0x8e0], R8 ;  /* 0x0008e00801007387 */ /* 0x000fe80000100a00 */
[----:B------:R0:W-:Y:S01]  /*52430*/  STL [R1+0x8e8], R10 ;  /* 0x0008e80a01007387 */ /* 0x0001e20000100800 */
[----:B------:R-:W-:-:S03]  /*52440*/  IMAD.MOV.U32 R29, RZ, RZ, R11 ;  /* 0x000000ffff1d7224 */ /* 0x000fc600078e000b */
[----:B0-----:R-:W2:Y:S04]  /*52450*/  LDL.LU.64 R10, [R1+0x54e8] ;  /* 0x0054e800010a7983 */ /* 0x001ea80000300a00 */
[----:B------:R-:W2:Y:S04]  /*52460*/  LDL.LU.64 R8, [R1+0x54e0] ;  /* 0x0054e00001087983 */ /* 0x000ea80000300a00 */
[----:B------:R-:W-:Y:S01]  /*52470*/  STL [R1+0x4320], R29 ;  /* 0x0043201d01007387 */ /* 0x000fe20000100800 */
[----:B--2---:R-:W-:Y:S03]  /*52480*/  HMMA.16816.F32.BF16 R4, R20, R4, R8 ;  /* 0x000000041404723c */ /* 0x004fe60000041808 */
[----:B------:R-:W2:-:S15]  /*52490*/  LDL.LU.64 R8, [R1+0x54d8] ;  /* 0x0054d80001087983 */ /* 0x000e9e0000300a00 */
[----:B------:R-:W-:Y:S01]  /*524a0*/  NOP ;  /* 0x0000000000007918 */ /* 0x000fe20000000000 */
[----:B------:R-:W-:Y:S04]  /*524b0*/  STL [R1+0x8d0], R4 ;  /* 0x0008d00401007387 */ /* 0x000fe80000100800 */
[----:B------:R0:W-:Y:S01]  /*524c0*/  STL [R1+0x8dc], R7 ;  /* 0x0008dc0701007387 */ /* 0x0001e20000100800 */
[----:B------:R-:W-:Y:S02]  /*524d0*/  IMAD.MOV.U32 R11, RZ, RZ, R6 ;  /* 0x000000ffff0b7224 */ /* 0x000fe400078e0006 */
[----:B------:R-:W-:Y:S01]  /*524e0*/  IMAD.MOV.U32 R10, RZ, RZ, R5 ;  /* 0x000000ffff0a7224 */ /* 0x000fe200078e0005 */
[----:B0-----:R-:W4:Y:S04]  /*524f0*/  LDL.LU.64 R6, [R1+0x54d0] ;  /* 0x0054d00001067983 */ /* 0x001f280000300a00 */
[----:B------:R-:W4:Y:S04]  /*52500*/  LDL.LU.64 R4, [R1+0x54c8] ;  /* 0x0054c80001047983 */ /* 0x000f280000300a00 */
[----:B------:R-:W-:Y:S04]  /*52510*/  STL [R1+0x4934], R11 ;  /* 0x0049340b01007387 */ /* 0x000fe80000100800 */
[----:B------:R0:W-:Y:S01]  /*52520*/  STL [R1+0x4930], R10 ;  /* 0x0049300a01007387 */ /* 0x0001e20000100800 */
[----:B---3--:R-:W-:-:S02]  /*52530*/  IMAD.MOV.U32 R3, RZ, RZ, R17 ;  /* 0x000000ffff037224 */ /* 0x008fc400078e0011 */
[----:B0-----:R-:W-:Y:S01]  /*52540*/  IMAD.MOV.U32 R10, RZ, RZ, R16 ;  /* 0x000000ffff0a7224 */ /* 0x001fe200078e0010 */
[----:B----4-:R-:W-:Y:S01]  /*52550*/  HMMA.16816.F32.BF16 R4, R20, R16, R4 ;  /* 0x000000101404723c */ /* 0x010fe20000041804 */
[----:B------:R-:W0:-:S15]  /*52560*/  LDSM.16.MT88.4 R16, [R28+UR5+0x8100] ;  /* 0x008100051c10783b */ /* 0x000e1e0008004200 */
[----:B------:R-:W-:-:S03]  /*52570*/  NOP ;  /* 0x0000000000007918 */ /* 0x000fc60000000000 */
[----:B------:R-:W-:Y:S01]  /*52580*/  IMAD.MOV.U32 R29, RZ, RZ, R7 ;  /* 0x000000ffff1d7224 */ /* 0x000fe200078e0007 */
[----:B------:R-:W-:Y:S04]  /*52590*/  STL.64 [R1+0x8c0], R4 ;  /* 0x0008c00401007387 */ /* 0x000fe80000100a00 */
[----:B------:R-:W-:Y:S04]  /*525a0*/  STL [R1+0x8c8], R6 ;  /* 0x0008c80601007387 */ /* 0x000fe80000100800 */
[----:B------:R-:W-:Y:S04]  /*525b0*/  STL [R1+0x5438], R10 ;  /* 0x0054380a01007387 */ /* 0x000fe80000100800 */
[----:B--2---:R-:W-:Y:S04]  /*525c0*/  STL.64 [R1+0x5430], R8 ;  /* 0x0054300801007387 */ /* 0x004fe80000100a00 */
[----:B------:R-:W-:Y:S04]  /*525d0*/  STL [R1+0x44b4], R29 ;  /* 0x0044b41d01007387 */ /* 0x000fe80000100800 */
[----:B------:R-:W-:Y:S04]  /*525e0*/  STL [R1+0x53d4], R28 ;  /* 0x0053d41c01007387 */ /* 0x000fe80000100800 */
[----:B0-----:R-:W-:Y:S04]  /*525f0*/  STL.64 [R1+0x5330], R18 ;  /* 0x0053301201007387 */ /* 0x001fe80000100a00 */
[----:B------:R0:W-:Y:S04]  /*52600*/  STL.64 [R1+0x5328], R16 ;  /* 0x0053281001007387 */ /* 0x0001e80000100a00 */
[----:B0-----:R-:W2:Y:S04]  /*52610*/  LDL R16, [R1+0x10] ;  /* 0x0000100001107983 */ /* 0x001ea80000100800 */
[----:B------:R-:W2:Y:S01]  /*52620*/  LDL R17, [R1+0x14] ;  /* 0x0000140001117983 */ /* 0x000ea20000100800 */
[----:B------:R-:W-:Y:S03]  /*52630*/  HMMA.16816.F32.BF16 R4, R20, R24, R12 ;  /* 0x000000181404723c */ /* 0x000fe6000004180c */
[----:B--2---:R-:W-:Y:S04]  /*52640*/  STL.64 [R1+0x54c0], R16 ;  /* 0x0054c01001007387 */ /* 0x004fe80000100a00 */
[----:B------:R-:W2:-:S12]  /*52650*/  LDL R24, [R1] ;  /* 0x0000000001187983 */ /* 0x000e980000100800 */
[----:B------:R-:W-:Y:S04]  /*52660*/  STL.64 [R1+0x10c0], R4 ;  /* 0x0010c00401007387 */ /* 0x000fe80000100a00 */
[----:B------:R-:W-:Y:S04]  /*52670*/  STL.64 [R1+0x10c8], R6 ;  /* 0x0010c80601007387 */ /* 0x000fe80000100a00 */
[----:B------:R-:W2:Y:S04]  /*52680*/  LDL R25, [R1+0x4] ;  /* 0x0000040001197983 */ /* 0x000ea80000100800 */
[----:B--2---:R0:W-:Y:S04]  /*52690*/  STL.64 [R1+0x5460], R24 ;  /* 0x0054601801007387 */ /* 0x0041e80000100a00 */
[----:B0-----:R-:W2:Y:S04]  /*526a0*/  LDL.LU R24, [R1+0x1570] ;  /* 0x0015700001187983 */ /* 0x001ea80000300800 */
[----:B------:R-:W2:Y:S04]  /*526b0*/  LDL.LU R25, [R1+0x1574] ;  /* 0x0015740001197983 */ /* 0x000ea80000300800 */
[----:B------:R-:W3:Y:S04]  /*526c0*/  LDL.LU R26, [R1+0x1578] ;  /* 0x00157800011a7983 */ /* 0x000ee80000300800 */
[----:B------:R-:W3:Y:S04]  /*526d0*/  LDL.LU R27, [R1+0x157c] ;  /* 0x00157c00011b7983 */ /* 0x000ee80000300800 */
[----:B---3--:R-:W-:Y:S04]  /*526e0*/  STL.64 [R1+0x5470], R26 ;  /* 0x0054701a01007387 */ /* 0x008fe80000100a00 */
[----:B--2---:R0:W-:Y:S04]  /*526f0*/  STL.64 [R1+0x5468], R24 ;  /* 0x0054681801007387 */ /* 0x0041e80000100a00 */
[----:B0-----:R-:W2:Y:S04]  /*52700*/  LDL R24, [R1+0x20] ;  /* 0x0000200001187983 */ /* 0x001ea80000100800 */
[----:B------:R-:W2:Y:S04]  /*52710*/  LDL R25, [R1+0x24] ;  /* 0x0000240001197983 */ /* 0x000ea80000100800 */
[----:B--2---:R0:W-:Y:S04]  /*52720*/  STL.64 [R1+0x5488], R24 ;  /* 0x0054881801007387 */ /* 0x0041e80000100a00 */
[----:B0-----:R-:W2:Y:S04]  /*52730*/  LDL R24, [R1+0x30] ;  /* 0x0000300001187983 */ /* 0x001ea80000100800 */
[----:B------:R-:W2:Y:S04]  /*52740*/  LDL R25, [R1+0x34] ;  /* 0x0000340001197983 */ /* 0x000ea80000100800 */
[----:B--2---:R0:W-:Y:S04]  /*52750*/  STL.64 [R1+0x54a0], R24 ;  /* 0x0054a01801007387 */ /* 0x0041e80000100a00 */
[----:B0-----:R-:W2:Y:S04]  /*52760*/  LDL.64 R24, [R1+0x40] ;  /* 0x0000400001187983 */ /* 0x001ea80000100a00 */
[----:B--2---:R0:W-:Y:S04]  /*52770*/  STL.64 [R1+0x54b8], R24 ;  /* 0x0054b81801007387 */ /* 0x0041e80000100a00 */
[----:B------:R-:W2:Y:S04]  /*52780*/  LDL.LU R12, [R1+0x1050] ;  /* 0x00105000010c7983 */ /* 0x000ea80000300800 */
[----:B------:R-:W2:Y:S04]  /*52790*/  LDL.LU R13, [R1+0x1054] ;  /* 0x00105400010d7983 */ /* 0x000ea80000300800 */
[----:B------:R-:W3:Y:S04]  /*527a0*/  LDL.LU R14, [R1+0x1058] ;  /* 0x00105800010e7983 */ /* 0x000ee80000300800 */
[----:B------:R-:W3:Y:S04]  /*527b0*/  LDL.LU R15, [R1+0x105c] ;  /* 0x00105c00010f7983 */ /* 0x000ee80000300800 */
[----:B------:R-:W4:Y:S04]  /*527c0*/  LDL.LU R16, [R1+0x15b0] ;  /* 0x0015b00001107983 */ /* 0x000f280000300800 */
[----:B------:R-:W4:Y:S04]  /*527d0*/  LDL.LU R17, [R1+0x15b4] ;  /* 0x0015b40001117983 */ /* 0x000f280000300800 */
[----:B------:R-:W4:Y:S04]  /*527e0*/  LDL.LU R18, [R1+0x15b8] ;  /* 0x0015b80001127983 */ /* 0x000f280000300800 */
[----:B------:R-:W4:Y:S04]  /*527f0*/  LDL.LU R19, [R1+0x15bc] ;  /* 0x0015bc0001137983 */ /* 0x000f280000300800 */
[----:B0-----:R-:W4:Y:S04]  /*52800*/  LDL.64 R24, [R1+0x50] ;  /* 0x0000500001187983 */ /* 0x001f280000100a00 */
        /* <DEDUP_REMOVED lines=23> */
[----:B------:R-:W2:Y:S04]  /*52980*/  LDL.LU R14, [R1+0x15a8] ;  /* 0x0015a800010e7983 */ /* 0x000ea80000300800 */
[----:B------:R-:W2:Y:S04]  /*52990*/  LDL.LU R15, [R1+0x15ac] ;  /* 0x0015ac00010f7983 */ /* 0x000ea80000300800 */
[----:B------:R-:W3:Y:S04]  /*529a0*/  LDL.LU R4, [R1+0x8b0] ;  /* 0x0008b00001047983 */ /* 0x000ee80000300800 */
[----:B------:R-:W3:Y:S04]  /*529b0*/  LDL.LU R5, [R1+0x8b4] ;  /* 0x0008b40001057983 */ /* 0x000ee80000300800 */
[----:B------:R-:W3:Y:S04]  /*529c0*/  LDL.LU R6, [R1+0x8b8] ;  /* 0x0008b80001067983 */ /* 0x000ee80000300800 */
[----:B------:R-:W3:Y:S04]  /*529d0*/  LDL.LU R7, [R1+0x8bc] ;  /* 0x0008bc0001077983 */ /* 0x000ee80000300800 */
[----:B------:R-:W4:Y:S04]  /*529e0*/  LDL.LU R8, [R1+0x1040] ;  /* 0x0010400001087983 */ /* 0x000f280000300800 */
[----:B------:R-:W4:Y:S04]  /*529f0*/  LDL.LU R9, [R1+0x1044] ;  /* 0x0010440001097983 */ /* 0x000f280000300800 */
[----:B------:R-:W4:Y:S04]  /*52a00*/  LDL.LU R10, [R1+0x1048] ;  /* 0x00104800010a7983 */ /* 0x000f280000300800 */
[----:B------:R-:W4:Y:S04]  /*52a10*/  LDL.LU R11, [R1+0x104c] ;  /* 0x00104c00010b7983 */ /* 0x000f280000300800 */
[----:B------:R0:W-:Y:S04]  /*52a20*/  STL.64 [R1+0x10b0], R16 ;  /* 0x0010b01001007387 */ /* 0x0001e80000100a00 */
[----:B------:R1:W-:Y:S04]  /*52a30*/  STL.64 [R1+0x10b8], R18 ;  /* 0x0010b81201007387 */ /* 0x0003e80000100a00 */
[----:B0-----:R-:W2:Y:S01]  /*52a40*/  LDL.LU.64 R16, [R1+0x54c0] ;  /* 0x0054c00001107983 */ /* 0x001ea20000300a00 */
[----:B-1----:R-:W-:-:S02]  /*52a50*/  IMAD.MOV.U32 R19, RZ, RZ, R24 ;  /* 0x000000ffff137224 */ /* 0x002fc400078e0018 */
[----:B------:R-:W-:Y:S02]  /*52a60*/  IMAD.MOV.U32 R18, RZ, RZ, R25 ;  /* 0x000000ffff127224 */ /* 0x000fe400078e0019 */
        /* <DEDUP_REMOVED lines=26> */
[----:B0-----:R-:W2:Y:S04]  /*52c10*/  LDL.LU.64 R24, [R1+0x5460] ;  /* 0x0054600001187983 */ /* 0x001ea80000300a00 */
[----:B------:R0:W-:Y:S04]  /*52c20*/  STL.64 [R1+0x5378], R16 ;  /* 0x0053781001007387 */ /* 0x0001e80000100a00 */
[----:B------:R-:W-:Y:S04]  /*52c30*/  STL.64 [R1+0x53d8], R18 ;  /* 0x0053d81201007387 */ /* 0x000fe80000100a00 */
[----:B0-----:R-:W2:Y:S04]  /*52c40*/  LDL.64 R16, [R1+0x90] ;  /* 0x0000900001107983 */ /* 0x001ea80000100a00 */
[----:B--2---:R0:W-:Y:S04]  /*52c50*/  STL.64 [R1+0x53e0], R16 ;  /* 0x0053e01001007387 */ /* 0x0041e80000100a00 */
[----:B0-----:R-:W2:Y:S01]  /*52c60*/  LDL.64 R16, [R1+0xa0] ;  /* 0x0000a00001107983 */ /* 0x001ea20000100a00 */
[C---:B------:R-:W-:Y:S03]  /*52c70*/  HMMA.16816.F32.BF16 R24, R20.reuse, R24, R12 ;  /* 0x000000181418723c */ /* 0x040fe6000004180c */
[----:B--2---:R0:W-:Y:S04]  /*52c80*/  STL.64 [R1+0x53f8], R16 ;  /* 0x0053f81001007387 */ /* 0x0041e80000100a00 */
[----:B0-----:R-:W2:Y:S04]  /*52c90*/  LDL.LU R16, [R1+0x890] ;  /* 0x0008900001107983 */ /* 0x001ea80000300800 */
[----:B------:R-:W2:Y:S04]  /*52ca0*/  LDL.LU R17, [R1+0x894] ;  /* 0x0008940001117983 */ /* 0x000ea80000300800 */
[----:B------:R-:W2:Y:S04]  /*52cb0*/  LDL.LU R18, [R1+0x898] ;  /* 0x0008980001127983 */ /* 0x000ea80000300800 */
[----:B------:R-:W2:Y:S04]  /*52cc0*/  LDL.LU R19, [R1+0x89c] ;  /* 0x00089c0001137983 */ /* 0x000ea80000300800 */
[----:B--2---:R-:W-:Y:S04]  /*52cd0*/  STL.64 [R1+0x5410], R18 ;  /* 0x0054101201007387 */ /* 0x004fe80000100a00 */
[----:B------:R0:W-:Y:S04]  /*52ce0*/  STL.64 [R1+0x5408], R16 ;  /* 0x0054081001007387 */ /* 0x0001e80000100a00 */
[----:B0-----:R-:W2:Y:S04]  /*52cf0*/  LDL.64 R16, [R1+0xc0] ;  /* 0x0000c00001107983 */ /* 0x001ea80000100a00 */
[----:B------:R-:W2:Y:S04]  /*52d00*/  LDL.LU.64 R14, [R1+0x5458] ;  /* 0x00545800010e7983 */ /* 0x000ea80000300a00 */
[----:B------:R-:W2:Y:S04]  /*52d10*/  LDL.LU.64 R12, [R1+0x5450] ;  /* 0x00545000010c7983 */ /* 0x000ea80000300a00 */
[----:B------:R0:W-:Y:S04]  /*52d20*/  STL.64 [R1+0x1060], R24 ;  /* 0x0010601801007387 */ /* 0x0001e80000100a00 */
[----:B------:R-:W-:Y:S04]  /*52d30*/  STL.64 [R1+0x1068], R26 ;  /* 0x0010681a01007387 */ /* 0x000fe80000100a00 */
[----:B0-----:R-:W2:Y:S02]  /*52d40*/  LDL.LU.64 R24, [R1+0x5448] ;  /* 0x0054480001187983 */ /* 0x001ea40000300a00 */
[----:B--2---:R-:W-:-:S15]  /*52d50*/  HMMA.16816.F32.BF16 R12, R20, R24, R12 ;  /* 0x00000018140c723c */ /* 0x004fde000004180c */
[----:B------:R-:W-:-:S04]  /*52d60*/  NOP ;  /* 0x0000000000007918 */ /* 0x000fc80000000000 */
[----:B------:R0:W-:Y:S04]  /*52d70*/  STL.64 [R1+0x1050], R12 ;  /* 0x0010500c01007387 */ /* 0x0001e80000100a00 */
[----:B------:R-:W-:Y:S04]  /*52d80*/  STL.64 [R1+0x1058], R14 ;  /* 0x0010580e01007387 */ /* 0x000fe80000100a00 */
[----:B0-----:R-:W4:Y:S04]  /*52d90*/  LDL.LU.64 R12, [R1+0x5440] ;  /* 0x00544000010c7983 */ /* 0x001f280000300a00 */
[----:B------:R0:W-:Y:S04]  /*52da0*/  STL.64 [R1+0x5400], R24 ;  /* 0x0054001801007387 */ /* 0x0001e80000100a00 */
[----:B0-----:R-:W2:Y:S01]  /*52db0*/  LDL.64 R24, [R1+0xb0] ;  /* 0x0000b00001187983 */ /* 0x001ea20000100a00 */
[C---:B----4-:R-:W-:Y:S03]  /*52dc0*/  HMMA.16816.F32.BF16 R8, R20.reuse, R12, R8 ;  /* 0x0000000c1408723c */ /* 0x050fe60000041808 */
[----:B--2---:R0:W-:Y:S04]  /*52dd0*/  STL.64 [R1+0x5418], R24 ;  /* 0x0054181801007387 */ /* 0x0041e80000100a00 */
[----:B0-----:R-:W2:Y:S04]  /*52de0*/  LDL.LU R24, [R1+0x8a0] ;  /* 0x0008a00001187983 */ /* 0x001ea80000300800 */
[----:B------:R-:W2:Y:S04]  /*52df0*/  LDL.LU R25, [R1+0x8a4] ;  /* 0x0008a40001197983 */ /* 0x000ea80000300800 */
[----:B------:R-:W2:Y:S04]  /*52e00*/  LDL.LU R26, [R1+0x8a8] ;  /* 0x0008a800011a7983 */ /* 0x000ea80000300800 */
[----:B------:R-:W2:Y:S04]  /*52e10*/  LDL.LU R27, [R1+0x8ac] ;  /* 0x0008ac00011b7983 */ /* 0x000ea80000300800 */
[----:B------:R-:W-:Y:S04]  /*52e20*/  STL.64 [R1+0x1040], R8 ;  /* 0x0010400801007387 */ /* 0x000fe80000100a00 */
[----:B------:R0:W-:Y:S04]  /*52e30*/  STL.64 [R1+0x1048], R10 ;  /* 0x0010480a01007387 */ /* 0x0001e80000100a00 */
[----:B0-----:R-:W4:Y:S04]  /*52e40*/  LDL.LU R10, [R1+0x5438] ;  /* 0x00543800010a7983 */ /* 0x001f280000300800 */
[----:B------:R-:W3:Y:S02]  /*52e50*/  LDL.LU.64 R8, [R1+0x5430] ;  /* 0x0054300001087983 */ /* 0x000ee40000300a00 */
[----:B---3--:R-:W-:Y:S02]  /*52e60*/  HMMA.16816.F32.BF16 R20, R20, R8, R4 ;  /* 0x000000081414723c */ /* 0x008fe40000041804 */
[----:B------:R-:W2:Y:S04]  /*52e70*/  LDL.LU.64 R6, [R1+0x5428] ;  /* 0x0054280001067983 */ /* 0x000ea80000300a00 */
[----:B------:R-:W2:Y:S04]  /*52e80*/  LDL.LU.64 R4, [R1+0x5420] ;  /* 0x0054200001047983 */ /* 0x000ea80000300a00 */
[----:B----4-:R-:W-:Y:S04]  /*52e90*/  STL [R1+0x53f0], R10 ;  /* 0x0053f00a01007387 */ /* 0x010fe80000100800 */
[----:B------:R0:W-:Y:S01]  /*52ea0*/  STL.64 [R1+0x53e8], R8 ;  /* 0x0053e80801007387 */ /* 0x0001e20000100a00 */
[----:B------:R-:W-:-:S02]  /*52eb0*/  IMAD.MOV.U32 R2, RZ, RZ, R16 ;  /* 0x000000ffff027224 */ /* 0x000fc400078e0010 */
[----:B------:R-:W-:Y:S02]  /*52ec0*/  IMAD.MOV.U32 R0, RZ, RZ, R17 ;  /* 0x000000ffff007224 */ /* 0x000fe400078e0011 */
[----:B------:R1:W-:Y:S04]  /*52ed0*/  STL.64 [R1+0x8b0], R20 ;  /* 0x0008b01401007387 */ /* 0x0003e80000100a00 */
[----:B------:R3:W-:Y:S04]  /*52ee0*/  STL.64 [R1+0x8b8], R22 ;  /* 0x0008b81601007387 */ /* 0x0007e80000100a00 */
[----:B0-----:R-:W4:Y:S04]  /*52ef0*/  LDL.LU R8, [R1+0x880] ;  /* 0x0008800001087983 */ /* 0x001f280000300800 */
[----:B------:R-:W4:Y:S04]  /*52f00*/  LDL.LU R9, [R1+0x884] ;  /* 0x0008840001097983 */ /* 0x000f280000300800 */
[----:B------:R-:W4:Y:S04]  /*52f10*/  LDL.LU R10, [R1+0x888] ;  /* 0x00088800010a7983 */ /* 0x000f280000300800 */
[----:B------:R-:W4:Y:S04]  /*52f20*/  LDL.LU R11, [R1+0x88c] ;  /* 0x00088c00010b7983 */ /* 0x000f280000300800 */
[----:B-1----:R-:W4:Y:S04]  /*52f30*/  LDL.LU R20, [R1+0x870] ;  /* 0x0008700001147983 */ /* 0x002f280000300800 */
[----:B------:R-:W4:Y:S04]  /*52f40*/  LDL.LU R21, [R1+0x874] ;  /* 0x0008740001157983 */ /* 0x000f280000300800 */
[----:B---3--:R-:W3:Y:S04]  /*52f50*/  LDL.LU R22, [R1+0x878] ;  /* 0x0008780001167983 */ /* 0x008ee80000300800 */
[----:B------:R-:W3:Y:S01]  /*52f60*/  LDL.LU R23, [R1+0x87c] ;  /* 0x00087c0001177983 */ /* 0x000ee20000300800 */
[----:B--2---:R-:W-:-:S15]  /*52f70*/  HMMA.16816.F32.BF16 R24, R4, R16, R24 ;  /* 0x000000100418723c */ /* 0x004fde0000041818 */
[----:B------:R-:W-:-:S04]  /*52f80*/  NOP ;  /* 0x0000000000007918 */ /* 0x000fc80000000000 */
[----:B------:R0:W-:Y:S04]  /*52f90*/  STL.64 [R1+0x830], R24 ;  /* 0x0008301801007387 */ /* 0x0001e80000100a00 */
[----:B------:R1:W-:Y:S04]  /*52fa0*/  STL.64 [R1+0x838], R26 ;  /* 0x0008381a01007387 */ /* 0x0003e80000100a00 */
[----:B0-----:R-:W2:Y:S04]  /*52fb0*/  LDL.LU.64 R24, [R1+0x5418] ;  /* 0x0054180001187983 */ /* 0x001ea80000300a00 */
[----:B------:R-:W2:Y:S04]  /*52fc0*/  LDL.LU.64 R18, [R1+0x5410] ;  /* 0x0054100001127983 */ /* 0x000ea80000300a00 */
[----:B------:R-:W2:Y:S04]  /*52fd0*/  LDL.LU.64 R16, [R1+0x5408] ;  /* 0x0054080001107983 */ /* 0x000ea80000300a00 */
[----:B------:R-:W-:Y:S04]  /*52fe0*/  STL [R1+0x53c4], R0 ;  /* 0x0053c40001007387 */ /* 0x000fe80000100800 */
[----:B------:R-:W-:Y:S01]  /*52ff0*/  STL [R1+0x53c0], R2 ;  /* 0x0053c00201007387 */ /* 0x000fe20000100800 */
[----:B--2---:R-:W-:Y:S01]  /*53000*/  HMMA.16816.F32.BF16 R16, R4, R24, R16 ;  /* 0x000000180410723c */ /* 0x004fe20000041810 */
[----:B------:R-:W-:-:S02]  /*53010*/  IMAD.MOV.U32 R29, RZ, RZ, R24 ;  /* 0x000000ffff1d7224 */ /* 0x000fc400078e0018 */
[----:B-1----:R-:W-:Y:S02]  /*53020*/  IMAD.MOV.U32 R27, RZ, RZ, R25 ;  /* 0x000000ffff1b7224 */ /* 0x002fe400078e0019 */
[----:B------:R-:W2:-:S14]  /*53030*/  LDL.LU.64 R24, [R1+0x5400] ;  /* 0x0054000001187983 */ /* 0x000e9c0000300a00 */
[----:B------:R0:W-:Y:S04]  /*53040*/  STL.64 [R1+0x820], R16 ;  /* 0x0008201001007387 */ /* 0x0001e80000100a00 */
[----:B0-----:R-:W4:Y:S01]  /*53050*/  LDL.LU.64 R16, [R1+0x53f8] ;  /* 0x0053f80001107983 */ /* 0x001f220000300a00 */
[----:B------:R-:W-:Y:S02]  /*53060*/  IMAD.MOV.U32 R15, RZ, RZ, R19 ;  /* 0x000000ffff0f7224 */ /* 0x000fe400078e0013 */
[----:B------:R-:W-:Y:S01]  /*53070*/  IMAD.MOV.U32 R14, RZ, RZ, R18 ;  /* 0x000000ffff0e7224 */ /* 0x000fe200078e0012 */
[----:B------:R-:W-:Y:S04]  /*53080*/  STL [R1+0x53d0], R29 ;  /* 0x0053d01d01007387 */ /* 0x000fe80000100800 */
[----:B------:R-:W-:Y:S04]  /*53090*/  STL [R1+0x5388], R27 ;  /* 0x0053881b01007387 */ /* 0x000fe80000100800 */
[----:B--2---:R0:W-:Y:S04]  /*530a0*/  STL.64 [R1+0x5380], R24 ;  /* 0x0053801801007387 */ /* 0x0041e80000100a00 */
[----:B0-----:R-:W2:Y:S01]  /*530b0*/  LDL.64 R24, [R1+0x80] ;  /* 0x0000800001187983 */ /* 0x001ea20000100a00 */
[----:B----4-:R-:W-:Y:S03]  /*530c0*/  HMMA.16816.F32.BF16 R8, R4, R16, R8 ;  /* 0x000000100408723c */ /* 0x010fe60000041808 */
[----:B------:R-:W-:Y:S04]  /*530d0*/  STL [R1+0x4224], R15 ;  /* 0x0042240f01007387 */ /* 0x000fe80000100800 */
[----:B------:R-:W-:Y:S01]  /*530e0*/  STL [R1+0x4220], R14 ;  /* 0x0042200e01007387 */ /* 0x000fe20000100800 */
[----:B------:R-:W-:-:S02]  /*530f0*/  IMAD.MOV.U32 R0, RZ, RZ, R16 ;  /* 0x000000ffff007224 */ /* 0x000fc400078e0010 */
[----:B------:R-:W-:-:S09]  /*53100*/  IMAD.MOV.U32 R2, RZ, RZ, R17 ;  /* 0x000000ffff027224 */ /* 0x000fd200078e0011 */
[----:B------:R-:W-:Y:S04]  /*53110*/  STL.64 [R1+0x810], R8 ;  /* 0x0008100801007387 */ /* 0x000fe80000100a00 */
[----:B------:R0:W-:Y:S04]  /*53120*/  STL.64 [R1+0x818], R10 ;  /* 0x0008180a01007387 */ /* 0x0001e80000100a00 */
[----:B0-----:R-:W4:Y:S04]  /*53130*/  LDL.LU R10, [R1+0x53f0] ;  /* 0x0053f000010a7983 */ /* 0x001f280000300800 */
[----:B------:R-:W2:Y:S04]  /*53140*/  LDL.LU.64 R8, [R1+0x53e8] ;  /* 0x0053e80001087983 */ /* 0x000ea80000300a00 */
[----:B------:R-:W3:Y:S04]  /*53150*/  LDL.LU.64 R16, [R1+0x53e0] ;  /* 0x0053e00001107983 */ /* 0x000ee80000300a00 */
[----:B------:R-:W2:Y:S01]  /*53160*/  LDL.LU.64 R18, [R1+0x53d8] ;  /* 0x0053d80001127983 */ /* 0x000ea20000300a00 */
[----:B---3--:R-:W-:-:S15]  /*53170*/  HMMA.16816.F32.BF16 R20, R4, R16, R20 ;  /* 0x000000100414723c */ /* 0x008fde0000041814 */
[----:B------:R-:W-:-:S04]  /*53180*/  NOP ;  /* 0x0000000000007918 */ /* 0x000fc80000000000 */
[----:B------:R0:W-:Y:S01]  /*53190*/  STL.64 [R1+0x800], R20 ;  /* 0x0008001401007387 */ /* 0x0001e20000100a00 */
[----:B------:R-:W-:Y:S02]  /*531a0*/  IMAD.MOV.U32 R14, RZ, RZ, R23 ;  /* 0x000000ffff0e7224 */ /* 0x000fe400078e0017 */
[----:B------:R-:W-:Y:S01]  /*531b0*/  IMAD.MOV.U32 R15, RZ, RZ, R22 ;  /* 0x000000ffff0f7224 */ /* 0x000fe200078e0016 */
[----:B0-----:R-:W3:Y:S04]  /*531c0*/  LDL.LU R20, [R1+0x850] ;  /* 0x0008500001147983 */ /* 0x001ee80000300800 */
[----:B------:R-:W3:Y:S04]  /*531d0*/  LDL.LU R21, [R1+0x854] ;  /* 0x0008540001157983 */ /* 0x000ee80000300800 */
[----:B------:R-:W3:Y:S04]  /*531e0*/  LDL.LU R22, [R1+0x858] ;  /* 0x0008580001167983 */ /* 0x000ee80000300800 */
[----:B------:R-:W3:Y:S04]  /*531f0*/  LDL.LU R23, [R1+0x85c] ;  /* 0x00085c0001177983 */ /* 0x000ee80000300800 */
[----:B------:R-:W-:Y:S04]  /*53200*/  STL [R1+0x425c], R14 ;  /* 0x00425c0e01007387 */ /* 0x000fe80000100800 */
[----:B------:R-:W-:Y:S04]  /*53210*/  STL [R1+0x4258], R15 ;  /* 0x0042580f01007387 */ /* 0x000fe80000100800 */
[----:B------:R0:W-:Y:S04]  /*53220*/  STL.64 [R1+0x5390], R12 ;  /* 0x0053900c01007387 */ /* 0x0001e80000100a00 */
[----:B0-----:R-:W3:Y:S04]  /*53230*/  LDL.LU R12, [R1+0x860] ;  /* 0x00086000010c7983 */ /* 0x001ee80000300800 */
[----:B------:R-:W3:Y:S04]  /*53240*/  LDL.LU R13, [R1+0x864] ;  /* 0x00086400010d7983 */ /* 0x000ee80000300800 */
[----:B------:R-:W3:Y:S04]  /*53250*/  LDL.LU R14, [R1+0x868] ;  /* 0x00086800010e7983 */ /* 0x000ee80000300800 */
[----:B------:R-:W3:Y:S01]  /*53260*/  LDL.LU R15, [R1+0x86c] ;  /* 0x00086c00010f7983 */ /* 0x000ee20000300800 */
[----:B------:R-:W-:-:S02]  /*53270*/  IMAD.MOV.U32 R29, RZ, RZ, R16 ;  /* 0x000000ffff1d7224 */ /* 0x000fc400078e0010 */
[----:B------:R-:W-:Y:S02]  /*53280*/  IMAD.MOV.U32 R11, RZ, RZ, R17 ;  /* 0x000000ffff0b7224 */ /* 0x000fe400078e0011 */
[----:B----4-:R-:W-:Y:S02]  /*53290*/  IMAD.MOV.U32 R16, RZ, RZ, R10 ;  /* 0x000000ffff107224 */ /* 0x010fe400078e000a */
[----:B------:R-:W-:Y:S02]  /*532a0*/  IMAD.MOV.U32 R17, RZ, RZ, R3 ;  /* 0x000000ffff117224 */ /* 0x000fe400078e0003 */
[----:B--2---:R-:W-:Y:S02]  /*532b0*/  IMAD.MOV.U32 R10, RZ, RZ, R24 ;  /* 0x000000ffff0a7224 */ /* 0x004fe400078e0018 */
[----:B------:R-:W-:Y:S01]  /*532c0*/  IMAD.MOV.U32 R3, RZ, RZ, R25 ;  /* 0x000000ffff037224 */ /* 0x000fe200078e0019 */
[----:B---3--:R-:W-:-:S15]  /*532d0*/  HMMA.16816.F32.BF16 R12, R4, R24, R12 ;  /* 0x00000018040c723c */ /* 0x008fde000004180c */
[----:B------:R-:W-:-:S04]  /*532e0*/  NOP ;  /* 0x0000000000007918 */ /* 0x000fc80000000000 */
[----:B------:R0:W-:Y:S04]  /*532f0*/  STL.64 [R1+0x7f0], R12 ;  /* 0x0007f00c01007387 */ /* 0x0001e80000100a00 */
[----:B------:R-:W-:Y:S04]  /*53300*/  STL.64 [R1+0x7f8], R14 ;  /* 0x0007f80e01007387 */ /* 0x000fe80000100a00 */
[----:B------:R-:W2:Y:S04]  /*53310*/  LDL.LU R24, [R1+0x14d0] ;  /* 0x0014d00001187983 */ /* 0x000ea80000300800 */
[----:B------:R-:W2:Y:S04]  /*53320*/  LDL.LU R25, [R1+0x14d4] ;  /* 0x0014d40001197983 */ /* 0x000ea80000300800 */
[----:B------:R-:W3:Y:S04]  /*53330*/  LDL.LU R26, [R1+0x14d8] ;  /* 0x0014d800011a7983 */ /* 0x000ee80000300800 */
[----:B------:R-:W3:Y:S01]  /*53340*/  LDL.LU R27, [R1+0x14dc] ;  /* 0x0014dc00011b7983 */ /* 0x000ee20000300800 */
[----:B0-----:R-:W-:-:S03]  /*53350*/  IMAD.MOV.U32 R13, RZ, RZ, R28 ;  /* 0x000000ffff0d7224 */ /* 0x001fc600078e001c */
[----:B---3--:R-:W-:Y:S04]  /*53360*/  STL.64 [R1+0x53a0], R26 ;  /* 0x0053a01a01007387 */ /* 0x008fe80000100a00 */
[----:B--2---:R0:W-:Y:S04]  /*53370*/  STL.64 [R1+0x5398], R24 ;  /* 0x0053981801007387 */ /* 0x0041e80000100a00 */
[----:B------:R-:W2:Y:S04]  /*53380*/  LDL R12, [R1+0x40] ;  /* 0x00004000010c7983 */ /* 0x000ea80000100800 */
[----:B------:R-:W3:Y:S04]  /*53390*/  LDL.LU R28, [R1+0x53d4] ;  /* 0x0053d400011c7983 */ /* 0x000ee80000300800 */
[----:B--2---:R1:W-:Y:S04]  /*533a0*/  STL.64 [R1+0x53a8], R12 ;  /* 0x0053a80c01007387 */ /* 0x0043e80000100a00 */
[----:B0-----:R-:W2:Y:S04]  /*533b0*/  LDL.LU R24, [R1+0x14e0] ;  /* 0x0014e00001187983 */ /* 0x001ea80000300800 */
[----:B------:R-:W2:Y:S04]  /*533c0*/  LDL.LU R25, [R1+0x14e4] ;  /* 0x0014e40001197983 */ /* 0x000ea80000300800 */
[----:B------:R-:W4:Y:S04]  /*533d0*/  LDL.LU R26, [R1+0x14e8] ;  /* 0x0014e800011a7983 */ /* 0x000f280000300800 */
[----:B------:R-:W4:Y:S01]  /*533e0*/  LDL.LU R27, [R1+0x14ec] ;  /* 0x0014ec00011b7983 */ /* 0x000f220000300800 */
[----:B-1----:R-:W-:-:S02]  /*533f0*/  IMAD.MOV.U32 R12, RZ, RZ, R19 ;  /* 0x000000ffff0c7224 */ /* 0x002fc400078e0013 */
[----:B------:R-:W-:Y:S02]  /*53400*/  IMAD.MOV.U32 R13, RZ, RZ, R18 ;  /* 0x000000ffff0d7224 */ /* 0x000fe400078e0012 */
[----:B------:R-:W-:Y:S01]  /*53410*/  HMMA.16816.F32.BF16 R16, R4, R16, R20 ;  /* 0x000000100410723c */ /* 0x000fe20000041814 */
[----:B---3--:R-:W0:Y:S04]  /*53420*/  LDSM.16.MT88.4 R20, [R28+UR5+0x8180] ;  /* 0x008180051c14783b */ /* 0x008e280008004200 */
[----:B----4-:R-:W-:Y:S04]  /*53430*/  STL.64 [R1+0x53b8], R26 ;  /* 0x0053b81a01007387 */ /* 0x010fe80000100a00 */
[----:B--2---:R-:W-:Y:S04]  /*53440*/  STL.64 [R1+0x53b0], R24 ;  /* 0x0053b01801007387 */ /* 0x004fe80000100a00 */
[----:B------:R1:W-:Y:S04]  /*53450*/  STL.64 [R1+0x53c8], R12 ;  /* 0x0053c80c01007387 */ /* 0x0003e80000100a00 */
[----:B-1----:R-:W2:Y:S04]  /*53460*/  LDL.LU R12, [R1+0x1500] ;  /* 0x00150000010c7983 */ /* 0x002ea80000300800 */
[----:B------:R-:W2:Y:S04]  /*53470*/  LDL.LU R13, [R1+0x1504] ;  /* 0x00150400010d7983 */ /* 0x000ea80000300800 */
[----:B------:R-:W2:Y:S04]  /*53480*/  LDL.LU R14, [R1+0x1508] ;  /* 0x00150800010e7983 */ /* 0x000ea80000300800 */
[----:B------:R-:W2:Y:S04]  /*53490*/  LDL.LU R15, [R1+0x150c] ;  /* 0x00150c00010f7983 */ /* 0x000ea80000300800 */
[----:B------:R-:W3:Y:S04]  /*534a0*/  LDL.LU R24, [R1+0x14f0] ;  /* 0x0014f00001187983 */ /* 0x000ee80000300800 */
[----:B------:R-:W3:Y:S04]  /*534b0*/  LDL.LU R25, [R1+0x14f4] ;  /* 0x0014f40001197983 */ /* 0x000ee80000300800 */
[----:B------:R-:W3:Y:S04]  /*534c0*/  LDL.LU R26, [R1+0x14f8] ;  /* 0x0014f800011a7983 */ /* 0x000ee80000300800 */
[----:B------:R-:W3:Y:S04]  /*534d0*/  LDL.LU R27, [R1+0x14fc] ;  /* 0x0014fc00011b7983 */ /* 0x000ee80000300800 */
[----:B------:R-:W-:Y:S04]  /*534e0*/  STL [R1+0x5340], R10 ;  /* 0x0053400a01007387 */ /* 0x000fe80000100800 */
[----:B------:R-:W-:Y:S04]  /*534f0*/  STL.64 [R1+0x5338], R8 ;  /* 0x0053380801007387 */ /* 0x000fe80000100a00 */
[----:B0-----:R-:W-:Y:S04]  /*53500*/  STL.64 [R1+0x51f0], R22 ;  /* 0x0051f01601007387 */ /* 0x001fe80000100a00 */
[----:B------:R-:W-:Y:S04]  /*53510*/  STL.64 [R1+0x7e0], R16 ;  /* 0x0007e01001007387 */ /* 0x000fe80000100a00 */
[----:B------:R-:W-:Y:S04]  /*53520*/  STL.64 [R1+0x7e8], R18 ;  /* 0x0007e81201007387 */ /* 0x000fe80000100a00 */
[----:B------:R0:W-:Y:S04]  /*53530*/  STL.64 [R1+0x51e8], R20 ;  /* 0x0051e81401007387 */ /* 0x0001e80000100a00 */
[----:B0-----:R-:W4:Y:S04]  /*53540*/  LDL.64 R20, [R1+0x70] ;  /* 0x0000700001147983 */ /* 0x001f280000100a00 */
[----:B----4-:R0:W-:Y:S04]  /*53550*/  STL.64 [R1+0x52c0], R20 ;  /* 0x0052c01401007387 */ /* 0x0101e80000100a00 */
[----:B0-----:R-:W4:Y:S04]  /*53560*/  LDL.LU R20, [R1+0x780] ;  /* 0x0007800001147983 */ /* 0x001f280000300800 */
[----:B------:R-:W4:Y:S04]  /*53570*/  LDL.LU R21, [R1+0x784] ;  /* 0x0007840001157983 */ /* 0x000f280000300800 */
[----:B------:R-:W2:Y:S04]  /*53580*/  LDL.LU R22, [R1+0x788] ;  /* 0x0007880001167983 */ /* 0x000ea80000300800 */
[----:B------:R-:W2:Y:S04]  /*53590*/  LDL.LU R23, [R1+0x78c] ;  /* 0x00078c0001177983 */ /* 0x000ea80000300800 */
[----:B------:R-:W3:Y:S04]  /*535a0*/  LDL.LU R16, [R1+0x14c0] ;  /* 0x0014c00001107983 */ /* 0x000ee80000300800 */
[----:B------:R-:W3:Y:S04]  /*535b0*/  LDL.LU R17, [R1+0x14c4] ;  /* 0x0014c40001117983 */ /* 0x000ee80000300800 */
[----:B------:R-:W3:Y:S04]  /*535c0*/  LDL.LU R18, [R1+0x14c8] ;  /* 0x0014c80001127983 */ /* 0x000ee80000300800 */
[----:B------:R-:W3:Y:S04]  /*535d0*/  LDL.LU R19, [R1+0x14cc] ;  /* 0x0014cc0001137983 */ /* 0x000ee80000300800 */
[----:B--2---:R-:W-:Y:S04]  /*535e0*/  STL.64 [R1+0x52d0], R22 ;  /* 0x0052d01601007387 */ /* 0x004fe80000100a00 */
[----:B----4-:R0:W-:Y:S02]  /*535f0*/  STL.64 [R1+0x52c8], R20 ;  /* 0x0052c81401007387 */ /* 0x0101e40000100a00 */
[----:B0-----:R-:W-:-:S02]  /*53600*/  IMAD.MOV.U32 R20, RZ, RZ, R29 ;  /* 0x000000ffff147224 */ /* 0x001fc400078e001d */
[----:B------:R-:W-:Y:S01]  /*53610*/  IMAD.MOV.U32 R21, RZ, RZ, R11 ;  /* 0x000000ffff157224 */ /* 0x000fe200078e000b */
[----:B------:R-:W2:Y:S04]  /*53620*/  LDL.LU R29, [R1+0x53d0] ;  /* 0x0053d000011d7983 */ /* 0x000ea80000300800 */
[----:B------:R-:W4:Y:S04]  /*53630*/  LDL.LU R8, [R1+0x14b0] ;  /* 0x0014b00001087983 */ /* 0x000f280000300800 */
[----:B------:R-:W4:Y:S04]  /*53640*/  LDL.LU R9, [R1+0x14b4] ;  /* 0x0014b40001097983 */ /* 0x000f280000300800 */
[----:B------:R-:W4:Y:S04]  /*53650*/  LDL.LU R10, [R1+0x14b8] ;  /* 0x0014b800010a7983 */ /* 0x000f280000300800 */
[----:B------:R-:W4:Y:S04]  /*53660*/  LDL.LU R11, [R1+0x14bc] ;  /* 0x0014bc00010b7983 */ /* 0x000f280000300800 */
[----:B------:R0:W-:Y:S04]  /*53670*/  STL.64 [R1+0x52e0], R20 ;  /* 0x0052e01401007387 */ /* 0x0001e80000100a00 */
[----:B0-----:R-:W2:Y:S04]  /*53680*/  LDL R20, [R1+0x60] ;  /* 0x0000600001147983 */ /* 0x001ea80000100800 */
[----:B------:R-:W2:Y:S02]  /*53690*/  LDL R21, [R1+0x64] ;  /* 0x0000640001157983 */ /* 0x000ea40000100800 */
[----:B--2---:R-:W-:Y:S02]  /*536a0*/  HMMA.16816.F32.BF16 R20, R4, R20, R12 ;  /* 0x000000140414723c */ /* 0x004fe4000004180c */
[----:B------:R-:W3:-:S15]  /*536b0*/  LDL.LU.64 R12, [R1+0x53c8] ;  /* 0x0053c800010c7983 */ /* 0x000ede0000300a00 */
[----:B------:R-:W-:Y:S02]  /*536c0*/  NOP ;  /* 0x0000000000007918 */ /* 0x000fe40000000000 */
[----:B------:R0:W-:Y:S04]  /*536d0*/  STL.64 [R1+0xfa0], R20 ;  /* 0x000fa01401007387 */ /* 0x0001e80000100a00 */
[----:B------:R-:W-:Y:S01]  /*536e0*/  STL.64 [R1+0xfa8], R22 ;  /* 0x000fa81601007387 */ /* 0x000fe20000100a00 */
[----:B0-----:R-:W-:Y:S02]  /*536f0*/  IMAD.MOV.U32 R20, RZ, RZ, R0 ;  /* 0x000000ffff147224 */ /* 0x001fe400078e0000 */
[----:B------:R-:W-:Y:S01]  /*53700*/  IMAD.MOV.U32 R21, RZ, RZ, R2 ;  /* 0x000000ffff157224 */ /* 0x000fe200078e0002 */
[----:B------:R-:W2:Y:S04]  /*53710*/  LDL.LU R0, [R1+0x53c4] ;  /* 0x0053c40001007983 */ /* 0x000ea80000300800 */
[----:B------:R-:W2:Y:S04]  /*53720*/  LDL.LU R2, [R1+0x53c0] ;  /* 0x0053c00001027983 */ /* 0x000ea80000300800 */
[----:B------:R0:W-:Y:S04]  /*53730*/  STL.64 [R1+0x52f8], R20 ;  /* 0x0052f81401007387 */ /* 0x0001e80000100a00 */
[----:B0-----:R-:W2:Y:S01]  /*53740*/  LDL.64 R20, [R1+0x30] ;  /* 0x0000300001147983 */ /* 0x001ea20000100a00 */
        /* <DEDUP_REMOVED lines=11> */
[----:B0-----:R-:W4:Y:S01]  /*53800*/  LDL.LU.64 R12, [R1+0x5390] ;  /* 0x00539000010c7983 */ /* 0x001f220000300a00 */
[----:B--2---:R-:W-:Y:S01]  /*53810*/  IMAD.MOV.U32 R15, RZ, RZ, R21 ;  /* 0x000000ffff0f7224 */ /* 0x004fe200078e0015 */
[----:B---3--:R-:W-:-:S15]  /*53820*/  HMMA.16816.F32.BF16 R24, R4, R20, R24 ;  /* 0x000000140418723c */ /* 0x008fde0000041818 */
[----:B------:R-:W-:-:S04]  /*53830*/  NOP ;  /* 0x0000000000007918 */ /* 0x000fc80000000000 */
[----:B------:R-:W-:Y:S04]  /*53840*/  STL.64 [R1+0xf70], R24 ;  /* 0x000f701801007387 */ /* 0x000fe80000100a00 */
[----:B------:R0:W-:Y:S04]  /*53850*/  STL.64 [R1+0xf78], R26 ;  /* 0x000f781a01007387 */ /* 0x0001e80000100a00 */
[----:B0-----:R-:W2:Y:S04]  /*53860*/  LDL.LU R27, [R1+0x5388] ;  /* 0x00538800011b7983 */ /* 0x001ea80000300800 */
[----:B------:R-:W3:Y:S04]  /*53870*/  LDL.LU.64 R24, [R1+0x5380] ;  /* 0x0053800001187983 */ /* 0x000ee80000300a00 */
[----:B------:R-:W-:Y:S04]  /*53880*/  STL [R1+0x5350], R15 ;  /* 0x0053500f01007387 */ /* 0x000fe80000100800 */
[----:B----4-:R0:W-:Y:S04]  /*53890*/  STL.64 [R1+0x5348], R12 ;  /* 0x0053480c01007387 */ /* 0x0101e80000100a00 */
[----:B0-----:R-:W4:Y:S04]  /*538a0*/  LDL.LU R12, [R1+0xf30] ;  /* 0x000f3000010c7983 */ /* 0x001f280000300800 */
[----:B------:R-:W4:Y:S04]  /*538b0*/  LDL.LU R13, [R1+0xf34] ;  /* 0x000f3400010d7983 */ /* 0x000f280000300800 */
[----:B------:R-:W3:Y:S04]  /*538c0*/  LDL.LU R14, [R1+0xf38] ;  /* 0x000f3800010e7983 */ /* 0x000ee80000300800 */
[----:B------:R-:W3:Y:S01]  /*538d0*/  LDL.LU R15, [R1+0xf3c] ;  /* 0x000f3c00010f7983 */ /* 0x000ee20000300800 */
[----:B------:R-:W-:-:S02]  /*538e0*/  IMAD.MOV.U32 R26, RZ, RZ, R20 ;  /* 0x000000ffff1a7224 */ /* 0x000fc400078e0014 */
[----:B------:R-:W-:Y:S02]  /*538f0*/  IMAD.MOV.U32 R20, RZ, RZ, R29 ;  /* 0x000000ffff147224 */ /* 0x000fe400078e001d */
[----:B--2---:R-:W-:Y:S01]  /*53900*/  IMAD.MOV.U32 R21, RZ, RZ, R27 ;  /* 0x000000ffff157224 */ /* 0x004fe200078e001b */
[----:B---3--:R-:W-:Y:S04]  /*53910*/  STL.64 [R1+0x5360], R14 ;  /* 0x0053600e01007387 */ /* 0x008fe80000100a00 */
[----:B----4-:R0:W-:Y:S04]  /*53920*/  STL.64 [R1+0x5358], R12 ;  /* 0x0053580c01007387 */ /* 0x0101e80000100a00 */
[----:B0-----:R-:W2:Y:S04]  /*53930*/  LDL.64 R12, [R1] ;  /* 0x00000000010c7983 */ /* 0x001ea80000100a00 */
[----:B------:R0:W-:Y:S04]  /*53940*/  STL.64 [R1+0x5310], R20 ;  /* 0x0053101401007387 */ /* 0x0001e80000100a00 */
[----:B0-----:R-:W3:Y:S02]  /*53950*/  LDL.64 R20, [R1+0x20] ;  /* 0x0000200001147983 */ /* 0x001ee40000100a00 */
[----:B---3--:R-:W-:Y:S01]  /*53960*/  HMMA.16816.F32.BF16 R16, R4, R20, R16 ;  /* 0x000000140410723c */ /* 0x008fe20000041810 */
[----:B------:R-:W-:-:S15]  /*53970*/  IMAD.MOV.U32 R27, RZ, RZ, R21 ;  /* 0x000000ffff1b7224 */ /* 0x000fde00078e0015 */
[----:B------:R-:W-:-:S03]  /*53980*/  NOP ;  /* 0x0000000000007918 */ /* 0x000fc60000000000 */
        /* <DEDUP_REMOVED lines=9> */
[----:B------:R-:W-:-:S02]  /*53a20*/  IMAD.MOV.U32 R29, RZ, RZ, R20 ;  /* 0x000000ffff1d7224 */ /* 0x000fc400078e0014 */
[----:B------:R-:W-:Y:S02]  /*53a30*/  IMAD.MOV.U32 R20, RZ, RZ, R2 ;  /* 0x000000ffff147224 */ /* 0x000fe400078e0002 */
[----:B------:R-:W-:Y:S02]  /*53a40*/  IMAD.MOV.U32 R21, RZ, RZ, R0 ;  /* 0x000000ffff157224 */ /* 0x000fe400078e0000 */
[----:B--2---:R-:W-:Y:S02]  /*53a50*/  IMAD.MOV.U32 R2, RZ, RZ, R12 ;  /* 0x000000ffff027224 */ /* 0x004fe400078e000c */
[----:B------:R-:W-:Y:S01]  /*53a60*/  IMAD.MOV.U32 R0, RZ, RZ, R13 ;  /* 0x000000ffff007224 */ /* 0x000fe200078e000d */
[C---:B---3--:R-:W-:Y:S01]  /*53a70*/  HMMA.16816.F32.BF16 R8, R4.reuse, R16, R8 ;  /* 0x000000100408723c */ /* 0x048fe20000041808 */
[----:B------:R-:W2:Y:S07]  /*53a80*/  LDL.LU R16, [R1+0x7d0] ;  /* 0x0007d00001107983 */ /* 0x000eae0000300800 */
[C---:B----4-:R-:W-:Y:S11]  /*53a90*/  HMMA.16816.F32.BF16 R24, R4.reuse, R12, R24 ;  /* 0x0000000c0418723c */ /* 0x050ff60000041818 */
[----:B------:R0:W-:Y:S04]  /*53aa0*/  STL.64 [R1+0xf50], R8 ;  /* 0x000f500801007387 */ /* 0x0001e80000100a00 */
[----:B------:R1:W-:Y:S04]  /*53ab0*/  STL.64 [R1+0xf58], R10 ;  /* 0x000f580a01007387 */ /* 0x0003e80000100a00 */
[----:B------:R-:W2:Y:S04]  /*53ac0*/  LDL.LU R17, [R1+0x7d4] ;  /* 0x0007d40001117983 */ /* 0x000ea80000300800 */
[----:B------:R-:W2:Y:S04]  /*53ad0*/  LDL.LU R18, [R1+0x7d8] ;  /* 0x0007d80001127983 */ /* 0x000ea80000300800 */
[----:B------:R-:W2:Y:S04]  /*53ae0*/  LDL.LU R19, [R1+0x7dc] ;  /* 0x0007dc0001137983 */ /* 0x000ea80000300800 */
[----:B0-----:R-:W3:Y:S04]  /*53af0*/  LDL.LU R8, [R1+0xf20] ;  /* 0x000f200001087983 */ /* 0x001ee80000300800 */
[----:B------:R-:W3:Y:S04]  /*53b00*/  LDL.LU R9, [R1+0xf24] ;  /* 0x000f240001097983 */ /* 0x000ee80000300800 */
[----:B-1----:R-:W3:Y:S04]  /*53b10*/  LDL.LU R10, [R1+0xf28] ;  /* 0x000f2800010a7983 */ /* 0x002ee80000300800 */
[----:B------:R-:W3:Y:S04]  /*53b20*/  LDL.LU R11, [R1+0xf2c] ;  /* 0x000f2c00010b7983 */ /* 0x000ee80000300800 */
[----:B------:R-:W-:Y:S04]  /*53b30*/  STL.64 [R1+0xf40], R24 ;  /* 0x000f401801007387 */ /* 0x000fe80000100a00 */
[----:B------:R0:W-:Y:S04]  /*53b40*/  STL.64 [R1+0xf48], R26 ;  /* 0x000f481a01007387 */ /* 0x0001e80000100a00 */
[----:B0-----:R-:W4:Y:S04]  /*53b50*/  LDL.LU.64 R26, [R1+0x5370] ;  /* 0x00537000011a7983 */ /* 0x001f280000300a00 */
[----:B------:R-:W2:Y:S04]  /*53b60*/  LDL.LU.64 R24, [R1+0x5368] ;  /* 0x0053680001187983 */ /* 0x000ea80000300a00 */
[----:B------:R-:W2:Y:S04]  /*53b70*/  LDL.LU.64 R14, [R1+0x5360] ;  /* 0x00536000010e7983 */ /* 0x000ea80000300a00 */
[----:B------:R-:W2:Y:S02]  /*53b80*/  LDL.LU.64 R12, [R1+0x5358] ;  /* 0x00535800010c7983 */ /* 0x000ea40000300a00 */
[----:B--2---:R-:W-:-:S15]  /*53b90*/  HMMA.16816.F32.BF16 R12, R4, R24, R12 ;  /* 0x00000018040c723c */ /* 0x004fde000004180c */
[----:B------:R-:W-:-:S04]  /*53ba0*/  NOP ;  /* 0x0000000000007918 */ /* 0x000fc80000000000 */
[----:B------:R-:W-:Y:S04]  /*53bb0*/  STL.64 [R1+0xf30], R12 ;  /* 0x000f300c01007387 */ /* 0x000fe80000100a00 */
[----:B------:R0:W-:Y:S04]  /*53bc0*/  STL.64 [R1+0xf38], R14 ;  /* 0x000f380e01007387 */ /* 0x0001e80000100a00 */
[----:B0-----:R-:W2:Y:S04]  /*53bd0*/  LDL.LU R15, [R1+0x5350] ;  /* 0x00535000010f7983 */ /* 0x001ea80000300800 */
[----:B------:R-:W3:Y:S04]  /*53be0*/  LDL.LU.64 R12, [R1+0x5348] ;  /* 0x00534800010c7983 */ /* 0x000ee80000300a00 */
[----:B------:R0:W-:Y:S04]  /*53bf0*/  STL.64 [R1+0x52a0], R24 ;  /* 0x0052a01801007387 */ /* 0x0001e80000100a00 */
[----:B----4-:R1:W-:Y:S04]  /*53c00*/  STL.64 [R1+0x52d8], R26 ;  /* 0x0052d81a01007387 */ /* 0x0103e80000100a00 */
[----:B0-----:R-:W4:Y:S04]  /*53c10*/  LDL.LU R24, [R1+0x790] ;  /* 0x0007900001187983 */ /* 0x001f280000300800 */
[----:B------:R-:W4:Y:S04]  /*53c20*/  LDL.LU R25, [R1+0x794] ;  /* 0x0007940001197983 */ /* 0x000f280000300800 */
[----:B-1----:R-:W2:Y:S04]  /*53c30*/  LDL.LU R26, [R1+0x798] ;  /* 0x00079800011a7983 */ /* 0x002ea80000300800 */
[----:B------:R-:W2:Y:S04]  /*53c40*/  LDL.LU R27, [R1+0x79c] ;  /* 0x00079c00011b7983 */ /* 0x000ea80000300800 */
[----:B--2---:R-:W-:Y:S04]  /*53c50*/  STL.64 [R1+0x52f0], R26 ;  /* 0x0052f01a01007387 */ /* 0x004fe80000100a00 */
[----:B----4-:R0:W-:Y:S04]  /*53c60*/  STL.64 [R1+0x52e8], R24 ;  /* 0x0052e81801007387 */ /* 0x0101e80000100a00 */
[----:B0-----:R-:W2:Y:S04]  /*53c70*/  LDL.LU R24, [R1+0x7a0] ;  /* 0x0007a00001187983 */ /* 0x001ea80000300800 */
[----:B------:R-:W2:Y:S04]  /*53c80*/  LDL.LU R25, [R1+0x7a4] ;  /* 0x0007a40001197983 */ /* 0x000ea80000300800 */
[----:B------:R-:W4:Y:S04]  /*53c90*/  LDL.LU R26, [R1+0x7a8] ;  /* 0x0007a800011a7983 */ /* 0x000f280000300800 */
[----:B------:R-:W4:Y:S01]  /*53ca0*/  LDL.LU R27, [R1+0x7ac] ;  /* 0x0007ac00011b7983 */ /* 0x000f220000300800 */
[C---:B---3--:R-:W-:Y:S03]  /*53cb0*/  HMMA.16816.F32.BF16 R8, R4.reuse, R12, R8 ;  /* 0x0000000c0408723c */ /* 0x048fe60000041808 */
        /* <DEDUP_REMOVED lines=14> */
[----:B0-----:R-:W3:Y:S04]  /*53da0*/  LDL.LU R10, [R1+0x5340] ;  /* 0x00534000010a7983 */ /* 0x001ee80000300800 */
[----:B------:R-:W4:Y:S02]  /*53db0*/  LDL.LU.64 R8, [R1+0x5338] ;  /* 0x0053380001087983 */ /* 0x000f240000300a00 */
[----:B----4-:R-:W-:Y:S02]  /*53dc0*/  HMMA.16816.F32.BF16 R4, R4, R8, R16 ;  /* 0x000000080404723c */ /* 0x010fe40000041810 */
[----:B------:R-:W2:Y:S04]  /*53dd0*/  LDL.LU.64 R18, [R1+0x5330] ;  /* 0x0053300001127983 */ /* 0x000ea80000300a00 */
[----:B------:R-:W2:-:S13]  /*53de0*/  LDL.LU.64 R16, [R1+0x5328] ;  /* 0x0053280001107983 */ /* 0x000e9a0000300a00 */
[----:B------:R0:W-:Y:S04]  /*53df0*/  STL.64 [R1+0x7d0], R4 ;  /* 0x0007d00401007387 */ /* 0x0001e80000100a00 */
[----:B------:R1:W-:Y:S04]  /*53e00*/  STL.64 [R1+0x7d8], R6 ;  /* 0x0007d80601007387 */ /* 0x0003e80000100a00 */
[----:B0-----:R-:W4:Y:S04]  /*53e10*/  LDL.LU R4, [R1+0x770] ;  /* 0x0007700001047983 */ /* 0x001f280000300800 */
[----:B------:R-:W4:Y:S04]  /*53e20*/  LDL.LU R5, [R1+0x774] ;  /* 0x0007740001057983 */ /* 0x000f280000300800 */
[----:B-1----:R-:W4:Y:S04]  /*53e30*/  LDL.LU R6, [R1+0x778] ;  /* 0x0007780001067983 */ /* 0x002f280000300800 */
[----:B------:R-:W4:Y:S04]  /*53e40*/  LDL.LU R7, [R1+0x77c] ;  /* 0x00077c0001077983 */ /* 0x000f280000300800 */
        /* <DEDUP_REMOVED lines=22> */
[----:B------:R-:W-:Y:S04]  /*53fb0*/  STL.64 [R1+0x720], R20 ;  /* 0x0007201401007387 */ /* 0x000fe80000100a00 */
[----:B------:R0:W-:Y:S04]  /*53fc0*/  STL.64 [R1+0x728], R22 ;  /* 0x0007281601007387 */ /* 0x0001e80000100a00 */
[----:B0-----:R-:W2:Y:S04]  /*53fd0*/  LDL.LU.64 R22, [R1+0x52d0] ;  /* 0x0052d00001167983 */ /* 0x001ea80000300a00 */
[----:B------:R-:W2:Y:S01]  /*53fe0*/  LDL.LU.64 R20, [R1+0x52c8] ;  /* 0x0052c80001147983 */ /* 0x000ea20000300a00 */
[----:B---3--:R-:W-:-:S02]  /*53ff0*/  IMAD.MOV.U32 R8, RZ, RZ, R10 ;  /* 0x000000ffff087224 */ /* 0x008fc400078e000a */
[----:B------:R-:W-:-:S07]  /*54000*/  IMAD.MOV.U32 R9, RZ, RZ, R3 ;  /* 0x000000ffff097224 */ /* 0x000fce00078e0003 */
[----:B--2---:R-:W-:Y:S01]  /*54010*/  HMMA.16816.F32.BF16 R8, R16, R8, R20 ;  /* 0x000000081008723c */ /* 0x004fe20000041814 */
[----:B------:R-:W4:-:S15]  /*54020*/  LDL.LU.64 R20, [R1+0x52c0] ;  /* 0x0052c00001147983 */ /* 0x000f1e0000300a00 */
[----:B------:R-:W-:-:S03]  /*54030*/  NOP ;  /* 0x0000000000007918 */ /* 0x000fc60000000000 */
[----:B------:R-:W-:Y:S04]  /*54040*/  STL.64 [R1+0x710], R8 ;  /* 0x0007100801007387 */ /* 0x000fe80000100a00 */
[----:B------:R-:W-:Y:S01]  /*54050*/  STL.64 [R1+0x718], R10 ;  /* 0x0007180a01007387 */ /* 0x000fe20000100a00 */
[----:B----4-:R-:W-:Y:S01]  /*54060*/  HMMA.16816.F32.BF16 R4, R16, R20, R4 ;  /* 0x000000141004723c */ /* 0x010fe20000041804 */
[----:B------:R-:W-:Y:S02]  /*54070*/  IMAD.MOV.U32 R14, RZ, RZ, R20 ;  /* 0x000000ffff0e7224 */ /* 0x000fe400078e0014 */
[----:B------:R-:W-:-:S15]  /*54080*/  IMAD.MOV.U32 R3, RZ, RZ, R21 ;  /* 0x000000ffff037224 */ /* 0x000fde00078e0015 */
[----:B------:R-:W-:Y:S01]  /*54090*/  NOP ;  /* 0x0000000000007918 */ /* 0x000fe20000000000 */
[----:B------:R-:W-:Y:S04]  /*540a0*/  STL.64 [R1+0x700], R4 ;  /* 0x0007000401007387 */ /* 0x000fe80000100a00 */
[----:B------:R-:W-:Y:S04]  /*540b0*/  STL.64 [R1+0x708], R6 ;  /* 0x0007080601007387 */ /* 0x000fe80000100a00 */
[----:B------:R-:W-:Y:S04]  /*540c0*/  STL [R1+0x5298], R14 ;  /* 0x0052980e01007387 */ /* 0x000fe80000100800 */
[----:B------:R-:W-:Y:S04]  /*540d0*/  STL.64 [R1+0x5290], R12 ;  /* 0x0052900c01007387 */ /* 0x000fe80000100a00 */
[----:B------:R-:W2:Y:S04]  /*540e0*/  LDL.LU R20, [R1+0x6f0] ;  /* 0x0006f00001147983 */ /* 0x000ea80000300800 */
[----:B------:R-:W2:Y:S04]  /*540f0*/  LDL.LU R21, [R1+0x6f4] ;  /* 0x0006f40001157983 */ /* 0x000ea80000300800 */
[----:B------:R-:W3:Y:S04]  /*54100*/  LDL.LU R22, [R1+0x6f8] ;  /* 0x0006f80001167983 */ /* 0x000ee80000300800 */
[----:B------:R-:W3:Y:S04]  /*54110*/  LDL.LU R23, [R1+0x6fc] ;  /* 0x0006fc0001177983 */ /* 0x000ee80000300800 */
[----:B------:R-:W0:Y:S04]  /*54120*/  LDSM.16.MT88.4 R4, [R28+UR5+0x8200] ;  /* 0x008200051c04783b */ /* 0x000e280008004200 */
        /* <DEDUP_REMOVED lines=17> */
[----:B----4-:R1:W-:Y:S02]  /*54240*/  STL.64 [R1+0x5248], R8 ;  /* 0x0052480801007387 */ /* 0x0103e40000100a00 */
[----:B-1----:R-:W-:-:S02]  /*54250*/  IMAD.MOV.U32 R8, RZ, RZ, R29 ;  /* 0x000000ffff087224 */ /* 0x002fc400078e001d */
[----:B------:R-:W-:-:S05]  /*54260*/  IMAD.MOV.U32 R9, RZ, RZ, R27 ;  /* 0x000000ffff097224 */ /* 0x000fca00078e001b */
[----:B------:R1:W-:Y:S02]  /*54270*/  STL.64 [R1+0x5260], R8 ;  /* 0x0052600801007387 */ /* 0x0003e40000100a00 */
[----:B-1----:R-:W-:Y:S02]  /*54280*/  IMAD.MOV.U32 R8, RZ, RZ, R26 ;  /* 0x000000ffff087224 */ /* 0x002fe400078e001a */
[----:B------:R-:W-:-:S05]  /*54290*/  IMAD.MOV.U32 R9, RZ, RZ, R15 ;  /* 0x000000ffff097224 */ /* 0x000fca00078e000f */
[----:B------:R-:W-:Y:S04]  /*542a0*/  STL.64 [R1+0x5278], R8 ;  /* 0x0052780801007387 */ /* 0x000fe80000100a00 */
[----:B---3--:R-:W-:Y:S04]  /*542b0*/  STL.64 [R1+0x5220], R22 ;  /* 0x0052201601007387 */ /* 0x008fe80000100a00 */
[----:B------:R1:W-:Y:S04]  /*542c0*/  STL.64 [R1+0x5218], R20 ;  /* 0x0052181401007387 */ /* 0x0003e80000100a00 */
[----:B------:R-:W2:Y:S04]  /*542d0*/  LDL.LU R24, [R1+0x1430] ;  /* 0x0014300001187983 */ /* 0x000ea80000300800 */
[----:B------:R-:W2:Y:S04]  /*542e0*/  LDL.LU R25, [R1+0x1434] ;  /* 0x0014340001197983 */ /* 0x000ea80000300800 */
[----:B------:R-:W3:Y:S04]  /*542f0*/  LDL.LU R26, [R1+0x1438] ;  /* 0x00143800011a7983 */ /* 0x000ee80000300800 */
[----:B------:R-:W3:Y:S04]  /*54300*/  LDL.LU R27, [R1+0x143c] ;  /* 0x00143c00011b7983 */ /* 0x000ee80000300800 */
[----:B---3--:R-:W-:Y:S04]  /*54310*/  STL.64 [R1+0x52b0], R26 ;  /* 0x0052b01a01007387 */ /* 0x008fe80000100a00 */
[----:B--2---:R2:W-:Y:S04]  /*54320*/  STL.64 [R1+0x52a8], R24 ;  /* 0x0052a81801007387 */ /* 0x0045e80000100a00 */
[----:B------:R-:W3:Y:S01]  /*54330*/  LDL.64 R12, [R1+0x50] ;  /* 0x00005000010c7983 */ /* 0x000ee20000100a00 */
[----:B-1----:R-:W-:-:S02]  /*54340*/  IMAD.MOV.U32 R20, RZ, RZ, R2 ;  /* 0x000000ffff147224 */ /* 0x002fc400078e0002 */
[----:B------:R-:W-:Y:S01]  /*54350*/  IMAD.MOV.U32 R21, RZ, RZ, R0 ;  /* 0x000000ffff157224 */ /* 0x000fe200078e0000 */
[----:B--2---:R-:W2:Y:S04]  /*54360*/  LDL.64 R24, [R1+0x60] ;  /* 0x0000600001187983 */ /* 0x004ea80000100a00 */
[----:B---3--:R1:W-:Y:S04]  /*54370*/  STL.64 [R1+0x52b8], R12 ;  /* 0x0052b80c01007387 */ /* 0x0083e80000100a00 */
[----:B-1----:R-:W2:Y:S04]  /*54380*/  LDL.LU R12, [R1+0x1440] ;  /* 0x00144000010c7983 */ /* 0x002ea80000300800 */
[----:B------:R-:W2:Y:S04]  /*54390*/  LDL.LU R13, [R1+0x1444] ;  /* 0x00144400010d7983 */ /* 0x000ea80000300800 */
[----:B------:R-:W2:Y:S04]  /*543a0*/  LDL.LU R14, [R1+0x1448] ;  /* 0x00144800010e7983 */ /* 0x000ea80000300800 */
[----:B------:R-:W2:Y:S04]  /*543b0*/  LDL.LU R15, [R1+0x144c] ;  /* 0x00144c00010f7983 */ /* 0x000ea80000300800 */
[----:B------:R-:W3:Y:S04]  /*543c0*/  LDL.64 R8, [R1+0x40] ;  /* 0x0000400001087983 */ /* 0x000ee80000100a00 */
[----:B------:R1:W-:Y:S04]  /*543d0*/  STL.64 [R1+0x5238], R20 ;  /* 0x0052381401007387 */ /* 0x0003e80000100a00 */
[----:B-1----:R-:W4:Y:S04]  /*543e0*/  LDL.64 R20, [R1+0x10] ;  /* 0x0000100001147983 */ /* 0x002f280000100a00 */
[----:B----4-:R1:W-:Y:S04]  /*543f0*/  STL.64 [R1+0x5258], R20 ;  /* 0x0052581401007387 */ /* 0x0103e80000100a00 */
[----:B-1----:R-:W4:Y:S04]  /*54400*/  LDL.LU R20, [R1+0x1400] ;  /* 0x0014000001147983 */ /* 0x002f280000300800 */
[----:B------:R-:W4:Y:S04]  /*54410*/  LDL.LU R21, [R1+0x1404] ;  /* 0x0014040001157983 */ /* 0x000f280000300800 */
[----:B------:R-:W2:Y:S04]  /*54420*/  LDL.LU R22, [R1+0x1408] ;  /* 0x0014080001167983 */ /* 0x000ea80000300800 */
[----:B------:R-:W2:Y:S04]  /*54430*/  LDL.LU R23, [R1+0x140c] ;  /* 0x00140c0001177983 */ /* 0x000ea80000300800 */
[----:B--2---:R-:W-:Y:S04]  /*54440*/  STL.64 [R1+0x5270], R22 ;  /* 0x0052701601007387 */ /* 0x004fe80000100a00 */
[----:B----4-:R1:W-:Y:S04]  /*54450*/  STL.64 [R1+0x5268], R20 ;  /* 0x0052681401007387 */ /* 0x0103e80000100a00 */
[----:B-1----:R-:W2:Y:S04]  /*54460*/  LDL.LU R20, [R1+0x1410] ;  /* 0x0014100001147983 */ /* 0x002ea80000300800 */
[----:B------:R-:W2:Y:S04]  /*54470*/  LDL.LU R21, [R1+0x1414] ;  /* 0x0014140001157983 */ /* 0x000ea80000300800 */
[----:B------:R-:W4:Y:S04]  /*54480*/  LDL.LU R22, [R1+0x1418] ;  /* 0x0014180001167983 */ /* 0x000f280000300800 */
[----:B------:R-:W4:Y:S01]  /*54490*/  LDL.LU R23, [R1+0x141c] ;  /* 0x00141c0001177983 */ /* 0x000f220000300800 */
[----:B------:R-:W-:Y:S03]  /*544a0*/  HMMA.16816.F32.BF16 R12, R16, R24, R12 ;  /* 0x00000018100c723c */ /* 0x000fe6000004180c */
[----:B----4-:R-:W-:Y:S04]  /*544b0*/  STL.64 [R1+0x5288], R22 ;  /* 0x0052881601007387 */ /* 0x010fe80000100a00 */
[----:B--2---:R1:W-:Y:S04]  /*544c0*/  STL.64 [R1+0x5280], R20 ;  /* 0x0052801401007387 */ /* 0x0043e80000100a00 */
[----:B-1----:R-:W3:Y:S04]  /*544d0*/  LDL.LU R20, [R1+0x1420] ;  /* 0x0014200001147983 */ /* 0x002ee80000300800 */
[----:B------:R-:W3:Y:S04]  /*544e0*/  LDL.LU R21, [R1+0x1424] ;  /* 0x0014240001157983 */ /* 0x000ee80000300800 */
[----:B------:R-:W3:Y:S04]  /*544f0*/  LDL.LU R22, [R1+0x1428] ;  /* 0x0014280001167983 */ /* 0x000ee80000300800 */
[----:B------:R-:W3:Y:S04]  /*54500*/  LDL.LU R23, [R1+0x142c] ;  /* 0x00142c0001177983 */ /* 0x000ee80000300800 */
[----:B0-----:R-:W-:Y:S04]  /*54510*/  STL.64 [R1+0x50c8], R6 ;  /* 0x0050c80601007387 */ /* 0x001fe80000100a00 */
[----:B------:R0:W-:Y:S04]  /*54520*/  STL.64 [R1+0x50c0], R4 ;  /* 0x0050c00401007387 */ /* 0x0001e80000100a00 */
[----:B0-----:R-:W2:Y:S04]  /*54530*/  LDL.LU R4, [R1+0x6e0] ;  /* 0x0006e00001047983 */ /* 0x001ea80000300800 */
[----:B------:R-:W2:Y:S04]  /*54540*/  LDL.LU R5, [R1+0x6e4] ;  /* 0x0006e40001057983 */ /* 0x000ea80000300800 */
[----:B------:R-:W4:Y:S04]  /*54550*/  LDL.LU R6, [R1+0x6e8] ;  /* 0x0006e80001067983 */ /* 0x000f280000300800 */
[----:B------:R-:W4:Y:S01]  /*54560*/  LDL.LU R7, [R1+0x6ec] ;  /* 0x0006ec0001077983 */ /* 0x000f220000300800 */
[----:B------:R-:W-:-:S02]  /*54570*/  IMAD.MOV.U32 R2, RZ, RZ, R24 ;  /* 0x000000ffff027224 */ /* 0x000fc400078e0018 */
[----:B------:R-:W-:Y:S01]  /*54580*/  IMAD.MOV.U32 R0, RZ, RZ, R25 ;  /* 0x000000ffff007224 */ /* 0x000fe200078e0019 */
[----:B----4-:R-:W-:Y:S04]  /*54590*/  STL.64 [R1+0x5230], R6 ;  /* 0x0052300601007387 */ /* 0x010fe80000100a00 */
[----:B--2---:R0:W-:Y:S04]  /*545a0*/  STL.64 [R1+0x5228], R4 ;  /* 0x0052280401007387 */ /* 0x0041e80000100a00 */
[----:B0-----:R-:W2:Y:S04]  /*545b0*/  LDL.LU R4, [R1+0xe20] ;  /* 0x000e200001047983 */ /* 0x001ea80000300800 */
[----:B------:R-:W2:Y:S04]  /*545c0*/  LDL.LU R5, [R1+0xe24] ;  /* 0x000e240001057983 */ /* 0x000ea80000300800 */
[----:B------:R-:W2:Y:S04]  /*545d0*/  LDL.LU R6, [R1+0xe28] ;  /* 0x000e280001067983 */ /* 0x000ea80000300800 */
[----:B------:R-:W2:Y:S04]  /*545e0*/  LDL.LU R7, [R1+0xe2c] ;  /* 0x000e2c0001077983 */ /* 0x000ea80000300800 */
[----:B------:R0:W-:Y:S04]  /*545f0*/  STL.64 [R1+0xe80], R12 ;  /* 0x000e800c01007387 */ /* 0x0001e80000100a00 */
[----:B------:R1:W-:Y:S04]  /*54600*/  STL.64 [R1+0xe88], R14 ;  /* 0x000e880e01007387 */ /* 0x0003e80000100a00 */
[----:B0-----:R-:W4:Y:S04]  /*54610*/  LDL.LU.64 R12, [R1+0x52b8] ;  /* 0x0052b800010c7983 */ /* 0x001f280000300a00 */
[----:B------:R-:W4:Y:S04]  /*54620*/  LDL.LU.64 R26, [R1+0x52b0] ;  /* 0x0052b000011a7983 */ /* 0x000f280000300a00 */
[----:B------:R-:W4:Y:S01]  /*54630*/  LDL.LU.64 R24, [R1+0x52a8] ;  /* 0x0052a80001187983 */ /* 0x000f220000300a00 */
[----:B---3--:R-:W-:Y:S01]  /*54640*/  HMMA.16816.F32.BF16 R20, R16, R8, R20 ;  /* 0x000000081014723c */ /* 0x008fe20000041814 */
[----:B------:R-:W-:-:S07]  /*54650*/  IMAD.MOV.U32 R29, RZ, RZ, R8 ;  /* 0x000000ffff1d7224 */ /* 0x000fce00078e0008 */
[----:B----4-:R-:W-:Y:S01]  /*54660*/  HMMA.16816.F32.BF16 R24, R16, R12, R24 ;  /* 0x0000000c1018723c */ /* 0x010fe20000041818 */
[----:B-1----:R-:W-:-:S15]  /*54670*/  IMAD.MOV.U32 R15, RZ, RZ, R13 ;  /* 0x000000ffff0f7224 */ /* 0x002fde00078e000d */
[----:B------:R-:W-:-:S03]  /*54680*/  NOP ;  /* 0x0000000000007918 */ /* 0x000fc60000000000 */
[----:B------:R0:W-:Y:S04]  /*54690*/  STL.64 [R1+0xe70], R24 ;  /* 0x000e701801007387 */ /* 0x0001e80000100a00 */
[----:B------:R1:W-:Y:S04]  /*546a0*/  STL.64 [R1+0xe78], R26 ;  /* 0x000e781a01007387 */ /* 0x0003e80000100a00 */
[----:B0-----:R-:W3:Y:S01]  /*546b0*/  LDL.LU.64 R24, [R1+0x52a0] ;  /* 0x0052a00001187983 */ /* 0x001ee20000300a00 */
[----:B-1----:R-:W-:-:S03]  /*546c0*/  IMAD.MOV.U32 R26, RZ, RZ, R12 ;  /* 0x000000ffff1a7224 */ /* 0x002fc600078e000c */
[----:B------:R-:W4:Y:S04]  /*546d0*/  LDL.LU R14, [R1+0x5298] ;  /* 0x00529800010e7983 */ /* 0x000f280000300800 */
[----:B------:R-:W2:Y:S04]  /*546e0*/  LDL.LU.64 R12, [R1+0x5290] ;  /* 0x00529000010c7983 */ /* 0x000ea80000300a00 */
[----:B------:R-:W-:Y:S04]  /*546f0*/  STL.64 [R1+0xe60], R20 ;  /* 0x000e601401007387 */ /* 0x000fe80000100a00 */
[----:B------:R0:W-:Y:S01]  /*54700*/  STL.64 [R1+0xe68], R22 ;  /* 0x000e681601007387 */ /* 0x0001e20000100a00 */
[----:B------:R-:W-:-:S03]  /*54710*/  IMAD.MOV.U32 R27, RZ, RZ, R9 ;  /* 0x000000ffff1b7224 */ /* 0x000fc600078e0009 */
        /* <DEDUP_REMOVED lines=19> */
[----:B------:R1:W-:Y:S04]  /*54850*/  STL.64 [R1+0xe38], R10 ;  /* 0x000e380a01007387 */ /* 0x0003e80000100a00 */
[----:B0-----:R-:W2:Y:S01]  /*54860*/  LDL.LU.64 R8, [R1+0x5240] ;  /* 0x0052400001087983 */ /* 0x001ea20000300a00 */
        /* <DEDUP_REMOVED lines=14> */
[----:B0-----:R-:W3:Y:S04]  /*54950*/  LDL.LU.64 R22, [R1+0x5210] ;  /* 0x0052100001167983 */ /* 0x001ee80000300a00 */
[----:B------:R-:W3:Y:S04]  /*54960*/  LDL.LU.64 R20, [R1+0x5208] ;  /* 0x0052080001147983 */ /* 0x000ee80000300a00 */
[----:B------:R0:W-:Y:S04]  /*54970*/  STL.64 [R1+0x51b0], R24 ;  /* 0x0051b01801007387 */ /* 0x0001e80000100a00 */
[----:B------:R1:W-:Y:S04]  /*54980*/  STL.64 [R1+0x51d0], R26 ;  /* 0x0051d01a01007387 */ /* 0x0003e80000100a00 */
[----:B0-----:R-:W2:Y:S04]  /*54990*/  LDL.LU R24, [R1+0x6d0] ;  /* 0x0006d00001187983 */ /* 0x001ea80000300800 */
[----:B------:R-:W2:Y:S04]  /*549a0*/  LDL.LU R25, [R1+0x6d4] ;  /* 0x0006d40001197983 */ /* 0x000ea80000300800 */
[----:B-1----:R-:W2:Y:S04]  /*549b0*/  LDL.LU R26, [R1+0x6d8] ;  /* 0x0006d800011a7983 */ /* 0x002ea80000300800 */
[----:B------:R-:W2:Y:S01]  /*549c0*/  LDL.LU R27, [R1+0x6dc] ;  /* 0x0006dc00011b7983 */ /* 0x000ea20000300800 */
[C---:B---3--:R-:W-:Y:S03]  /*549d0*/  HMMA.16816.F32.BF16 R20, R16.reuse, R12, R20 ;  /* 0x0000000c1014723c */ /* 0x048fe60000041814 */
[----:B--2---:R-:W-:Y:S04]  /*549e0*/  STL.64 [R1+0x51e0], R26 ;  /* 0x0051e01a01007387 */ /* 0x004fe80000100a00 */
[----:B------:R0:W-:Y:S04]  /*549f0*/  STL.64 [R1+0x51d8], R24 ;  /* 0x0051d81801007387 */ /* 0x0001e80000100a00 */
[----:B0-----:R-:W2:Y:S08]  /*54a00*/  LDL.64 R24, [R1+0xc0] ;  /* 0x0000c00001187983 */ /* 0x001eb00000100a00 */
[----:B------:R-:W-:Y:S04]  /*54a10*/  STL.64 [R1+0xe00], R20 ;  /* 0x000e001401007387 */ /* 0x000fe80000100a00 */
[----:B------:R0:W-:Y:S04]  /*54a20*/  STL.64 [R1+0xe08], R22 ;  /* 0x000e081601007387 */ /* 0x0001e80000100a00 */
[----:B0-----:R-:W3:Y:S04]  /*54a30*/  LDL.LU.64 R22, [R1+0x5200] ;  /* 0x0052000001167983 */ /* 0x001ee80000300a00 */
[----:B------:R-:W3:Y:S04]  /*54a40*/  LDL.LU.64 R20, [R1+0x51f8] ;  /* 0x0051f80001147983 */ /* 0x000ee80000300a00 */
[----:B------:R-:W-:Y:S01]  /*54a50*/  STL.64 [R1+0x51c8], R12 ;  /* 0x0051c80c01007387 */ /* 0x000fe20000100a00 */
[----:B---3--:R-:W-:Y:S03]  /*54a60*/  HMMA.16816.F32.BF16 R16, R16, R8, R20 ;  /* 0x000000081010723c */ /* 0x008fe60000041814 */
[----:B------:R-:W2:Y:S04]  /*54a70*/  LDL.LU.64 R22, [R1+0x51f0] ;  /* 0x0051f00001167983 */ /* 0x000ea80000300a00 */
[----:B------:R-:W2:-:S12]  /*54a80*/  LDL.LU.64 R20, [R1+0x51e8] ;  /* 0x0051e80001147983 */ /* 0x000e980000300a00 */
[----:B------:R0:W-:Y:S04]  /*54a90*/  STL.64 [R1+0x6f0], R16 ;  /* 0x0006f01001007387 */ /* 0x0001e80000100a00 */
[----:B------:R-:W-:Y:S04]  /*54aa0*/  STL.64 [R1+0x6f8], R18 ;  /* 0x0006f81201007387 */ /* 0x000fe80000100a00 */
[----:B0-----:R-:W3:Y:S04]  /*54ab0*/  LDL.64 R16, [R1+0xb0] ;  /* 0x0000b00001107983 */ /* 0x001ee80000100a00 */
[----:B------:R-:W-:Y:S01]  /*54ac0*/  STL.64 [R1+0x5128], R8 ;  /* 0x0051280801007387 */ /* 0x000fe20000100a00 */
[----:B--2---:R-:W-:-:S15]  /*54ad0*/  HMMA.16816.F32.BF16 R4, R20, R24, R4 ;  /* 0x000000181404723c */ /* 0x004fde0000041804 */
[----:B------:R-:W-:-:S04]  /*54ae0*/  NOP ;  /* 0x0000000000007918 */ /* 0x000fc80000000000 */
[----:B------:R0:W-:Y:S04]  /*54af0*/  STL.64 [R1+0x670], R4 ;  /* 0x0006700401007387 */ /* 0x0001e80000100a00 */
[----:B------:R3:W-:Y:S04]  /*54b00*/  STL.64 [R1+0x678], R6 ;  /* 0x0006780601007387 */ /* 0x0007e80000100a00 */
[----:B------:R-:W2:Y:S01]  /*54b10*/  LDL.LU.64 R26, [R1+0x51e0] ;  /* 0x0051e000011a7983 */ /* 0x000ea20000300a00 */
[----:B0-----:R-:W-:Y:S02]  /*54b20*/  IMAD.MOV.U32 R5, RZ, RZ, R24 ;  /* 0x000000ffff057224 */ /* 0x001fe400078e0018 */
[----:B------:R-:W-:-:S02]  /*54b30*/  IMAD.MOV.U32 R4, RZ, RZ, R25 ;  /* 0x000000ffff047224 */ /* 0x000fc400078e0019 */
[----:B------:R-:W2:Y:S01]  /*54b40*/  LDL.LU.64 R24, [R1+0x51d8] ;  /* 0x0051d80001187983 */ /* 0x000ea20000300a00 */
[----:B---3--:R-:W-:Y:S02]  /*54b50*/  IMAD.MOV.U32 R7, RZ, RZ, R16 ;  /* 0x000000ffff077224 */ /* 0x008fe400078e0010 */
[----:B------:R-:W-:Y:S01]  /*54b60*/  IMAD.MOV.U32 R6, RZ, RZ, R17 ;  /* 0x000000ffff067224 */ /* 0x000fe200078e0011 */
[----:B--2---:R-:W-:-:S15]  /*54b70*/  HMMA.16816.F32.BF16 R24, R20, R16, R24 ;  /* 0x000000101418723c */ /* 0x004fde0000041818 */
[----:B------:R-:W-:-:S04]  /*54b80*/  NOP ;  /* 0x0000000000007918 */ /* 0x000fc80000000000 */
[----:B------:R-:W-:Y:S04]  /*54b90*/  STL.64 [R1+0x660], R24 ;  /* 0x0006601801007387 */ /* 0x000fe80000100a00 */
[----:B------:R0:W-:Y:S04]  /*54ba0*/  STL.64 [R1+0x668], R26 ;  /* 0x0006681a01007387 */ /* 0x0001e80000100a00 */
[----:B0-----:R-:W2:Y:S04]  /*54bb0*/  LDL.LU.64 R26, [R1+0x51d0] ;  /* 0x0051d000011a7983 */ /* 0x001ea80000300a00 */
[----:B------:R-:W-:Y:S04]  /*54bc0*/  STL.64 [R1+0x50f0], R6 ;  /* 0x0050f00601007387 */ /* 0x000fe80000100a00 */
[----:B------:R0:W-:Y:S04]  /*54bd0*/  STL.64 [R1+0x50e8], R4 ;  /* 0x0050e80401007387 */ /* 0x0001e80000100a00 */
[----:B0-----:R-:W3:Y:S04]  /*54be0*/  LDL.64 R4, [R1] ;  /* 0x0000000001047983 */ /* 0x001ee80000100a00 */
[----:B---3--:R0:W-:Y:S04]  /*54bf0*/  STL.64 [R1+0x5108], R4 ;  /* 0x0051080401007387 */ /* 0x0081e80000100a00 */
[----:B------:R-:W3:Y:S04]  /*54c00*/  LDL.LU R8, [R1+0x1340] ;  /* 0x0013400001087983 */ /* 0x000ee80000300800 */
[----:B------:R-:W3:Y:S01]  /*54c10*/  LDL.LU R9, [R1+0x1344] ;  /* 0x0013440001097983 */ /* 0x000ee20000300800 */
[----:B0-----:R-:W-:-:S02]  /*54c20*/  IMAD.MOV.U32 R5, RZ, RZ, R10 ;  /* 0x000000ffff057224 */ /* 0x001fc400078e000a */
[----:B------:R-:W-:Y:S01]  /*54c30*/  IMAD.MOV.U32 R4, RZ, RZ, R11 ;  /* 0x000000ffff047224 */ /* 0x000fe200078e000b */
[----:B------:R-:W2:Y:S04]  /*54c40*/  LDL.LU R10, [R1+0x1348] ;  /* 0x00134800010a7983 */ /* 0x000ea80000300800 */
[----:B------:R-:W2:Y:S04]  /*54c50*/  LDL.LU R11, [R1+0x134c] ;  /* 0x00134c00010b7983 */ /* 0x000ea80000300800 */
[----:B--2---:R-:W-:Y:S04]  /*54c60*/  STL.64 [R1+0x5138], R10 ;  /* 0x0051380a01007387 */ /* 0x004fe80000100a00 */
[----:B---3--:R0:W-:Y:S04]  /*54c70*/  STL.64 [R1+0x5130], R8 ;  /* 0x0051300801007387 */ /* 0x0081e80000100a00 */
[----:B0-----:R-:W2:Y:S04]  /*54c80*/  LDL.64 R8, [R1+0x30] ;  /* 0x0000300001087983 */ /* 0x001ea80000100a00 */
[----:B--2---:R0:W-:Y:S02]  /*54c90*/  STL.64 [R1+0x5148], R8 ;  /* 0x0051480801007387 */ /* 0x0041e40000100a00 */
[----:B0-----:R-:W-:-:S02]  /*54ca0*/  IMAD.MOV.U32 R8, RZ, RZ, R29 ;  /* 0x000000ffff087224 */ /* 0x001fc400078e001d */
[----:B------:R-:W-:-:S05]  /*54cb0*/  IMAD.MOV.U32 R9, RZ, RZ, R27 ;  /* 0x000000ffff097224 */ /* 0x000fca00078e001b */
[----:B------:R-:W-:Y:S04]  /*54cc0*/  STL.64 [R1+0x5160], R8 ;  /* 0x0051600801007387 */ /* 0x000fe80000100a00 */
[----:B------:R0:W-:Y:S04]  /*54cd0*/  STL.64 [R1+0x5120], R4 ;  /* 0x0051200401007387 */ /* 0x0001e80000100a00 */
[----:B0-----:R-:W2:Y:S01]  /*54ce0*/  LDL.64 R4, [R1+0x20] ;  /* 0x0000200001047983 */ /* 0x001ea20000100a00 */
[----:B------:R-:W-:Y:S02]  /*54cf0*/  IMAD.MOV.U32 R8, RZ, RZ, R26 ;  /* 0x000000ffff087224 */ /* 0x000fe400078e001a */
[----:B------:R-:W-:Y:S01]  /*54d00*/  IMAD.MOV.U32 R9, RZ, RZ, R15 ;  /* 0x000000ffff097224 */ /* 0x000fe200078e000f */
[----:B--2---:R0:W-:Y:S04]  /*54d10*/  STL.64 [R1+0x5140], R4 ;  /* 0x0051400401007387 */ /* 0x0041e80000100a00 */
[----:B0-----:R-:W2:Y:S04]  /*54d20*/  LDL.LU R4, [R1+0x1350] ;  /* 0x0013500001047983 */ /* 0x001ea80000300800 */
[----:B------:R-:W2:Y:S04]  /*54d30*/  LDL.LU R5, [R1+0x1354] ;  /* 0x0013540001057983 */ /* 0x000ea80000300800 */
[----:B------:R-:W3:Y:S04]  /*54d40*/  LDL.LU R6, [R1+0x1358] ;  /* 0x0013580001067983 */ /* 0x000ee80000300800 */
[----:B------:R-:W3:Y:S04]  /*54d50*/  LDL.LU R7, [R1+0x135c] ;  /* 0x00135c0001077983 */ /* 0x000ee80000300800 */
[----:B------:R-:W-:Y:S01]  /*54d60*/  STL.64 [R1+0x5178], R8 ;  /* 0x0051780801007387 */ /* 0x000fe20000100a00 */
[----:B----4-:R-:W-:-:S02]  /*54d70*/  IMAD.MOV.U32 R16, RZ, RZ, R14 ;  /* 0x000000ffff107224 */ /* 0x010fc400078e000e */
[----:B------:R-:W-:Y:S01]  /*54d80*/  IMAD.MOV.U32 R17, RZ, RZ, R3 ;  /* 0x000000ffff117224 */ /* 0x000fe200078e0003 */
        /* <DEDUP_REMOVED lines=8> */
[----:B------:R-:W4:Y:S04]  /*54e10*/  LDL.LU R14, [R1+0x6c8] ;  /* 0x0006c800010e7983 */ /* 0x000f280000300800 */
[----:B------:R-:W4:Y:S04]  /*54e20*/  LDL.LU R15, [R1+0x6cc] ;  /* 0x0006cc00010f7983 */ /* 0x000f280000300800 */
[----:B------:R0:W-:Y:S04]  /*54e30*/  STL.64 [R1+0x5190], R16 ;  /* 0x0051901001007387 */ /* 0x0001e80000100a00 */
        /* <DEDUP_REMOVED lines=9> */
[----:B------:R1:W-:Y:S04]  /*54ed0*/  STL.64 [R1+0x51b8], R24 ;  /* 0x0051b81801007387 */ /* 0x0003e80000100a00 */
[----:B0-----:R-:W2:Y:S04]  /*54ee0*/  LDL.64 R16, [R1+0x80] ;  /* 0x0000800001107983 */ /* 0x001ea80000100a00 */
[----:B-1----:R-:W4:Y:S04]  /*54ef0*/  LDL.64 R24, [R1+0xa0] ;  /* 0x0000a00001187983 */ /* 0x002f280000100a00 */
[----:B--2---:R0:W-:Y:S04]  /*54f00*/  STL.64 [R1+0x51a8], R16 ;  /* 0x0051a81001007387 */ /* 0x0041e80000100a00 */
[----:B0-----:R-:W2:Y:S04]  /*54f10*/  LDL.64 R16, [R1+0x90] ;  /* 0x0000900001107983 */ /* 0x001ea80000100a00 */
[----:B------:R-:W-:Y:S04]  /*54f20*/  STL.64 [R1+0x5188], R10 ;  /* 0x0051880a01007387 */ /* 0x000fe80000100a00 */
        /* <DEDUP_REMOVED lines=16> */
[----:B------:R-:W3:Y:S04]  /*55030*/  LDL.LU R6, [R1+0x1378] ;  /* 0x0013780001067983 */ /* 0x000ee80000300800 */
[----:B------:R-:W3:Y:S04]  /*55040*/  LDL.LU R7, [R1+0x137c] ;  /* 0x00137c0001077983 */ /* 0x000ee80000300800 */
[----:B------:R0:W-:Y:S04]  /*55050*/  STL.64 [R1+0x650], R12 ;  /* 0x0006500c01007387 */ /* 0x0001e80000100a00 */
[----:B------:R1:W-:Y:S04]  /*55060*/  STL.64 [R1+0x658], R14 ;  /* 0x0006580e01007387 */ /* 0x0003e80000100a00 */
[----:B0-----:R-:W4:Y:S01]  /*55070*/  LDL.LU.64 R12, [R1+0x51c8] ;  /* 0x0051c800010c7983 */ /* 0x001f220000300a00 */
[----:B-1----:R-:W-:-:S02]  /*55080*/  IMAD.MOV.U32 R15, RZ, RZ, R24 ;  /* 0x000000ffff0f7224 */ /* 0x002fc400078e0018 */
[----:B------:R-:W-:Y:S01]  /*55090*/  IMAD.MOV.U32 R14, RZ, RZ, R25 ;  /* 0x000000ffff0e7224 */ /* 0x000fe200078e0019 */
[----:B------:R-:W2:Y:S04]  /*550a0*/  LDL.LU.64 R26, [R1+0x51c0] ;  /* 0x0051c000011a7983 */ /* 0x000ea80000300a00 */
[----:B------:R-:W2:Y:S04]  /*550b0*/  LDL.LU.64 R24, [R1+0x51b8] ;  /* 0x0051b80001187983 */ /* 0x000ea80000300a00 */
[----:B------:R-:W-:Y:S04]  /*550c0*/  STL.64 [R1+0x5100], R14 ;  /* 0x0051000e01007387 */ /* 0x000fe80000100a00 */
[----:B----4-:R0:W-:Y:S04]  /*550d0*/  STL.64 [R1+0x50f8], R12 ;  /* 0x0050f80c01007387 */ /* 0x0101e80000100a00 */
        /* <DEDUP_REMOVED lines=11> */
[----:B------:R0:W-:Y:S04]  /*55190*/  STL.64 [R1+0x640], R24 ;  /* 0x0006401801007387 */ /* 0x0001e80000100a00 */
[----:B------:R1:W-:Y:S04]  /*551a0*/  STL.64 [R1+0x648], R26 ;  /* 0x0006481a01007387 */ /* 0x0003e80000100a00 */
[----:B0-----:R-:W3:Y:S01]  /*551b0*/  LDL.LU.64 R24, [R1+0x51b0] ;  /* 0x0051b00001187983 */ /* 0x001ee20000300a00 */
[----:B-1----:R-:W-:-:S02]  /*551c0*/  IMAD.MOV.U32 R26, RZ, RZ, R16 ;  /* 0x000000ffff1a7224 */ /* 0x002fc400078e0010 */
[----:B------:R-:W-:Y:S02]  /*551d0*/  IMAD.MOV.U32 R27, RZ, RZ, R17 ;  /* 0x000000ffff1b7224 */ /* 0x000fe400078e0011 */
[----:B------:R-:W4:Y:S02]  /*551e0*/  LDL.LU.64 R16, [R1+0x51a8] ;  /* 0x0051a80001107983 */ /* 0x000f240000300a00 */
[----:B----4-:R-:W-:Y:S01]  /*551f0*/  HMMA.16816.F32.BF16 R8, R20, R16, R8 ;  /* 0x000000101408723c */ /* 0x010fe20000041808 */
[----:B------:R-:W-:-:S15]  /*55200*/  IMAD.MOV.U32 R29, RZ, RZ, R17 ;  /* 0x000000ffff1d7224 */ /* 0x000fde00078e0011 */
[----:B------:R-:W-:-:S03]  /*55210*/  NOP ;  /* 0x0000000000007918 */ /* 0x000fc60000000000 */
        /* <DEDUP_REMOVED lines=9> */
[----:B------:R-:W-:Y:S04]  /*552b0*/  STL.64 [R1+0x628], R18 ;  /* 0x0006281201007387 */ /* 0x000fe80000100a00 */
[----:B------:R-:W0:Y:S04]  /*552c0*/  LDSM.16.MT88.4 R16, [R28+UR5+0x8280] ;  /* 0x008280051c10783b */ /* 0x000e280008004200 */
[----:B0-----:R-:W-:Y:S04]  /*552d0*/  STL.64 [R1+0x4fa0], R18 ;  /* 0x004fa01201007387 */ /* 0x001fe80000100a00 */
[----:B------:R0:W-:Y:S02]  /*552e0*/  STL.64 [R1+0x4f98], R16 ;  /* 0x004f981001007387 */ /* 0x0001e40000100a00 */
[----:B0-----:R-:W-:-:S02]  /*552f0*/  IMAD.MOV.U32 R16, RZ, RZ, R2 ;  /* 0x000000ffff107224 */ /* 0x001fc400078e0002 */
[----:B------:R-:W-:-:S07]  /*55300*/  IMAD.MOV.U32 R17, RZ, RZ, R0 ;  /* 0x000000ffff117224 */ /* 0x000fce00078e0000 */
[----:B----4-:R-:W-:-:S15]  /*55310*/  HMMA.16816.F32.BF16 R8, R20, R16, R8 ;  /* 0x000000101408723c */ /* 0x010fde0000041808 */
[----:B------:R-:W-:-:S04]  /*55320*/  NOP ;  /* 0x0000000000007918 */ /* 0x000fc80000000000 */
[----:B------:R0:W-:Y:S04]  /*55330*/  STL.64 [R1+0xd60], R8 ;  /* 0x000d600801007387 */ /* 0x0001e80000100a00 */
[----:B------:R1:W-:Y:S04]  /*55340*/  STL.64 [R1+0xd68], R10 ;  /* 0x000d680a01007387 */ /* 0x0003e80000100a00 */
[----:B0-----:R-:W1:Y:S02]  /*55350*/  LDL.LU.64 R8, [R1+0x5178] ;  /* 0x0051780001087983 */ /* 0x001e640000300a00 */
[----:B-1----:R-:W-:Y:S02]  /*55360*/  HMMA.16816.F32.BF16 R8, R20, R8, R4 ;  /* 0x000000081408723c */ /* 0x002fe40000041804 */
        /* <DEDUP_REMOVED lines=18> */
[----:B------:R-:W4:Y:S04]  /*55490*/  LDL.LU.64 R10, [R1+0x5138] ;  /* 0x00513800010a7983 */ /* 0x000f280000300a00 */
[----:B------:R-:W4:Y:S02]  /*554a0*/  LDL.LU.64 R8, [R1+0x5130] ;  /* 0x0051300001087983 */ /* 0x000f240000300a00 */
[----:B----4-:R-:W-:Y:S01]  /*554b0*/  HMMA.16816.F32.BF16 R8, R20, R4, R8 ;  /* 0x000000041408723c */ /* 0x010fe20000041808 */
[----:B------:R-:W-:-:S15]  /*554c0*/  IMAD.MOV.U32 R3, RZ, RZ, R5 ;  /* 0x000000ffff037224 */ /* 0x000fde00078e0005 */
[----:B------:R-:W-:-:S03]  /*554d0*/  NOP ;  /* 0x0000000000007918 */ /* 0x000fc60000000000 */
        /* <DEDUP_REMOVED lines=21> */
[----:B------:R-:W-:Y:S04]  /*55630*/  STL.64 [R1+0x50d8], R10 ;  /* 0x0050d80a01007387 */ /* 0x000fe80000100a00 */
[----:B----4-:R0:W-:Y:S04]  /*55640*/  STL.64 [R1+0x50d0], R8 ;  /* 0x0050d00801007387 */ /* 0x0101e80000100a00 */
[----:B0-----:R-:W3:Y:S04]  /*55650*/  LDL.LU R8, [R1+0xcf0] ;  /* 0x000cf00001087983 */ /* 0x001ee80000300800 */
[----:B------:R-:W3:Y:S04]  /*55660*/  LDL.LU R9, [R1+0xcf4] ;  /* 0x000cf40001097983 */ /* 0x000ee80000300800 */
[----:B------:R-:W3:Y:S04]  /*55670*/  LDL.LU R10, [R1+0xcf8] ;  /* 0x000cf800010a7983 */ /* 0x000ee80000300800 */
[----:B------:R-:W3:Y:S04]  /*55680*/  LDL.LU R11, [R1+0xcfc] ;  /* 0x000cfc00010b7983 */ /* 0x000ee80000300800 */
[----:B------:R-:W-:Y:S04]  /*55690*/  STL [R1+0x5058], R18 ;  /* 0x0050581201007387 */ /* 0x000fe80000100800 */
[----:B------:R0:W-:Y:S04]  /*556a0*/  STL.64 [R1+0x5050], R16 ;  /* 0x0050501001007387 */ /* 0x0001e80000100a00 */
[----:B0-----:R-:W4:Y:S04]  /*556b0*/  LDL.LU R16, [R1+0x5c0] ;  /* 0x0005c00001107983 */ /* 0x001f280000300800 */
[----:B------:R-:W4:Y:S04]  /*556c0*/  LDL.LU R17, [R1+0x5c4] ;  /* 0x0005c40001117983 */ /* 0x000f280000300800 */
[----:B------:R-:W2:Y:S04]  /*556d0*/  LDL.LU R18, [R1+0x5c8] ;  /* 0x0005c80001127983 */ /* 0x000ea80000300800 */
[----:B------:R-:W2:Y:S04]  /*556e0*/  LDL.LU R19, [R1+0x5cc] ;  /* 0x0005cc0001137983 */ /* 0x000ea80000300800 */
[----:B--2---:R-:W-:Y:S04]  /*556f0*/  STL.64 [R1+0x5068], R18 ;  /* 0x0050681201007387 */ /* 0x004fe80000100a00 */
[----:B----4-:R0:W-:Y:S02]  /*55700*/  STL.64 [R1+0x5060], R16 ;  /* 0x0050601001007387 */ /* 0x0101e40000100a00 */
[----:B0-----:R-:W-:-:S02]  /*55710*/  IMAD.MOV.U32 R16, RZ, RZ, R26 ;  /* 0x000000ffff107224 */ /* 0x001fc400078e001a */
[----:B------:R-:W-:Y:S01]  /*55720*/  IMAD.MOV.U32 R17, RZ, RZ, R27 ;  /* 0x000000ffff117224 */ /* 0x000fe200078e001b */
[----:B------:R-:W2:Y:S04]  /*55730*/  LDL.LU R26, [R1+0x50e4] ;  /* 0x0050e400011a7983 */ /* 0x000ea80000300800 */
[----:B------:R-:W2:Y:S01]  /*55740*/  LDL.LU R27, [R1+0x50e0] ;  /* 0x0050e000011b7983 */ /* 0x000ea20000300800 */
[----:B---3--:R-:W-:Y:S03]  /*55750*/  HMMA.16816.F32.BF16 R8, R20, R24, R8 ;  /* 0x000000181408723c */ /* 0x008fe60000041808 */
[----:B------:R0:W-:Y:S02]  /*55760*/  STL.64 [R1+0x5078], R16 ;  /* 0x0050781001007387 */ /* 0x0001e40000100a00 */
[----:B0-----:R-:W-:-:S02]  /*55770*/  IMAD.MOV.U32 R16, RZ, RZ, R15 ;  /* 0x000000ffff107224 */ /* 0x001fc400078e000f */
[----:B------:R-:W-:-:S05]  /*55780*/  IMAD.MOV.U32 R17, RZ, RZ, R14 ;  /* 0x000000ffff117224 */ /* 0x000fca00078e000e */
[----:B------:R0:W-:Y:S02]  /*55790*/  STL.64 [R1+0x5090], R16 ;  /* 0x0050901001007387 */ /* 0x0001e40000100a00 */
[----:B0-----:R-:W-:Y:S02]  /*557a0*/  IMAD.MOV.U32 R16, RZ, RZ, R7 ;  /* 0x000000ffff107224 */ /* 0x001fe400078e0007 */
[----:B------:R-:W-:-:S05]  /*557b0*/  IMAD.MOV.U32 R17, RZ, RZ, R6 ;  /* 0x000000ffff117224 */ /* 0x000fca00078e0006 */
[----:B------:R-:W-:Y:S04]  /*557c0*/  STL.64 [R1+0x50a8], R16 ;  /* 0x0050a81001007387 */ /* 0x000fe80000100a00 */
[----:B------:R0:W-:Y:S04]  /*557d0*/  STL.64 [R1+0xcf0], R8 ;  /* 0x000cf00801007387 */ /* 0x0001e80000100a00 */
[----:B------:R1:W-:Y:S04]  /*557e0*/  STL.64 [R1+0xcf8], R10 ;  /* 0x000cf80a01007387 */ /* 0x0003e80000100a00 */
[----:B0-----:R-:W3:Y:S04]  /*557f0*/  LDL.LU R8, [R1+0xce0] ;  /* 0x000ce00001087983 */ /* 0x001ee80000300800 */
[----:B------:R-:W3:Y:S04]  /*55800*/  LDL.LU R9, [R1+0xce4] ;  /* 0x000ce40001097983 */ /* 0x000ee80000300800 */
[----:B-1----:R-:W3:Y:S01]  /*55810*/  LDL.LU R10, [R1+0xce8] ;  /* 0x000ce800010a7983 */ /* 0x002ee20000300800 */
[----:B------:R-:W-:-:S03]  /*55820*/  IMAD.MOV.U32 R17, RZ, RZ, R4 ;  /* 0x000000ffff117224 */ /* 0x000fc600078e0004 */
[----:B------:R-:W3:Y:S01]  /*55830*/  LDL.LU R11, [R1+0xcec] ;  /* 0x000cec00010b7983 */ /* 0x000ee20000300800 */
[----:B------:R-:W-:-:S03]  /*55840*/  IMAD.MOV.U32 R16, RZ, RZ, R5 ;  /* 0x000000ffff107224 */ /* 0x000fc600078e0005 */
[----:B------:R-:W4:Y:S04]  /*55850*/  LDL.LU R4, [R1+0x610] ;  /* 0x0006100001047983 */ /* 0x000f280000300800 */
[----:B------:R-:W4:Y:S04]  /*55860*/  LDL.LU R5, [R1+0x614] ;  /* 0x0006140001057983 */ /* 0x000f280000300800 */
[----:B------:R-:W4:Y:S04]  /*55870*/  LDL.LU R6, [R1+0x618] ;  /* 0x0006180001067983 */ /* 0x000f280000300800 */
[----:B------:R-:W4:Y:S04]  /*55880*/  LDL.LU R7, [R1+0x61c] ;  /* 0x00061c0001077983 */ /* 0x000f280000300800 */
[----:B--2---:R-:W-:Y:S04]  /*55890*/  STL.64 [R1+0x4fc0], R26 ;  /* 0x004fc01a01007387 */ /* 0x004fe80000100a00 */
[----:B------:R0:W-:Y:S04]  /*558a0*/  STL.64 [R1+0x4fb8], R24 ;  /* 0x004fb81801007387 */ /* 0x0001e80000100a00 */
[----:B0-----:R-:W2:Y:S04]  /*558b0*/  LDL.64 R24, [R1+0x70] ;  /* 0x0000700001187983 */ /* 0x001ea80000100a00 */
[----:B--2---:R0:W-:Y:S04]  /*558c0*/  STL.64 [R1+0x5070], R24 ;  /* 0x0050701801007387 */ /* 0x0041e80000100a00 */
        /* <DEDUP_REMOVED lines=10> */
[C---:B---3--:R-:W-:Y:S03]  /*55970*/  HMMA.16816.F32.BF16 R8, R20.reuse, R12, R8 ;  /* 0x0000000c1408723c */ /* 0x048fe60000041808 */
        /* <DEDUP_REMOVED lines=14> */
[----:B0-----:R-:W3:Y:S04]  /*55a60*/  LDL.LU.64 R10, [R1+0x50d8] ;  /* 0x0050d800010a7983 */ /* 0x001ee80000300a00 */
[----:B------:R-:W4:Y:S04]  /*55a70*/  LDL.LU.64 R8, [R1+0x50d0] ;  /* 0x0050d00001087983 */ /* 0x000f280000300a00 */
[----:B------:R0:W-:Y:S04]  /*55a80*/  STL.64 [R1+0x4fb0], R12 ;  /* 0x004fb00c01007387 */ /* 0x0001e80000100a00 */
[----:B0-----:R-:W2:Y:S04]  /*55a90*/  LDL.LU R12, [R1+0x5b0] ;  /* 0x0005b000010c7983 */ /* 0x001ea80000300800 */
[----:B------:R-:W2:Y:S04]  /*55aa0*/  LDL.LU R13, [R1+0x5b4] ;  /* 0x0005b400010d7983 */ /* 0x000ea80000300800 */
[----:B------:R-:W2:Y:S04]  /*55ab0*/  LDL.LU R14, [R1+0x5b8] ;  /* 0x0005b800010e7983 */ /* 0x000ea80000300800 */
[----:B------:R-:W2:Y:S01]  /*55ac0*/  LDL.LU R15, [R1+0x5bc] ;  /* 0x0005bc00010f7983 */ /* 0x000ea20000300800 */
[----:B----4-:R-:W-:Y:S03]  /*55ad0*/  HMMA.16816.F32.BF16 R20, R20, R8, R4 ;  /* 0x000000081414723c */ /* 0x010fe60000041804 */
[----:B------:R-:W2:Y:S04]  /*55ae0*/  LDL.LU.64 R6, [R1+0x50c8] ;  /* 0x0050c80001067983 */ /* 0x000ea80000300a00 */
[----:B------:R-:W2:-:S12]  /*55af0*/  LDL.LU.64 R4, [R1+0x50c0] ;  /* 0x0050c00001047983 */ /* 0x000e980000300a00 */
[----:B------:R0:W-:Y:S04]  /*55b00*/  STL.64 [R1+0x610], R20 ;  /* 0x0006101401007387 */ /* 0x0001e80000100a00 */
[----:B------:R-:W-:Y:S04]  /*55b10*/  STL.64 [R1+0x618], R22 ;  /* 0x0006181601007387 */ /* 0x000fe80000100a00 */
[----:B0-----:R-:W4:Y:S04]  /*55b20*/  LDL R20, [R1+0x80] ;  /* 0x0000800001147983 */ /* 0x001f280000100800 */
        /* <DEDUP_REMOVED lines=24> */
[----:B0-----:R-:W4:Y:S04]  /*55cb0*/  LDL.LU.64 R18, [R1+0x5068] ;  /* 0x0050680001127983 */ /* 0x001f280000300a00 */
[----:B------:R-:W4:Y:S01]  /*55cc0*/  LDL.LU.64 R16, [R1+0x5060] ;  /* 0x0050600001107983 */ /* 0x000f220000300a00 */
[----:B------:R-:W-:-:S07]  /*55cd0*/  IMAD.MOV.U32 R21, RZ, RZ, R29 ;  /* 0x000000ffff157224 */ /* 0x000fce00078e001d */
[----:B----4-:R-:W-:Y:S01]  /*55ce0*/  HMMA.16816.F32.BF16 R20, R4, R20, R16 ;  /* 0x000000140414723c */ /* 0x010fe20000041810 */
[----:B------:R-:W4:Y:S04]  /*55cf0*/  LDL.LU R18, [R1+0x5058] ;  /* 0x0050580001127983 */ /* 0x000f280000300800 */
[----:B------:R-:W4:-:S14]  /*55d00*/  LDL.LU.64 R16, [R1+0x5050] ;  /* 0x0050500001107983 */ /* 0x000f1c0000300a00 */
[----:B------:R-:W-:Y:S04]  /*55d10*/  STL.64 [R1+0x4d0], R20 ;  /* 0x0004d01401007387 */ /* 0x000fe80000100a00 */
[----:B------:R2:W-:Y:S02]  /*55d20*/  STL.64 [R1+0x4d8], R22 ;  /* 0x0004d81601007387 */ /* 0x0005e40000100a00 */
[----:B--2---:R-:W-:Y:S02]  /*55d30*/  HMMA.16816.F32.BF16 R20, R4, R24, R12 ;  /* 0x000000180414723c */ /* 0x004fe4000004180c */
[----:B------:R-:W2:-:S15]  /*55d40*/  LDL.LU R12, [R1+0xc50] ;  /* 0x000c5000010c7983 */ /* 0x000e9e0000300800 */
[----:B------:R-:W-:Y:S02]  /*55d50*/  NOP ;  /* 0x0000000000007918 */ /* 0x000fe40000000000 */
[----:B------:R-:W-:Y:S04]  /*55d60*/  STL.64 [R1+0x4c0], R20 ;  /* 0x0004c01401007387 */ /* 0x000fe80000100a00 */
[----:B------:R-:W-:Y:S04]  /*55d70*/  STL.64 [R1+0x4c8], R22 ;  /* 0x0004c81601007387 */ /* 0x000fe80000100a00 */
[----:B------:R-:W2:Y:S04]  /*55d80*/  LDL.LU R13, [R1+0xc54] ;  /* 0x000c5400010d7983 */ /* 0x000ea80000300800 */
[----:B------:R-:W2:Y:S04]  /*55d90*/  LDL.LU R14, [R1+0xc58] ;  /* 0x000c5800010e7983 */ /* 0x000ea80000300800 */
[----:B------:R-:W2:Y:S01]  /*55da0*/  LDL.LU R15, [R1+0xc5c] ;  /* 0x000c5c00010f7983 */ /* 0x000ea20000300800 */
[----:B------:R-:W-:-:S02]  /*55db0*/  IMAD.MOV.U32 R29, RZ, RZ, R25 ;  /* 0x000000ffff1d7224 */ /* 0x000fc400078e0019 */
[----:B---3--:R-:W-:Y:S01]  /*55dc0*/  IMAD.MOV.U32 R25, RZ, RZ, R11 ;  /* 0x000000ffff197224 */ /* 0x008fe200078e000b */
[----:B------:R-:W0:Y:S01]  /*55dd0*/  LDSM.16.MT88.4 R20, [R28+UR5+0x8300] ;  /* 0x008300051c14783b */ /* 0x000e220008004200 */
[----:B----4-:R-:W-:-:S03]  /*55de0*/  IMAD.MOV.U32 R24, RZ, RZ, R18 ;  /* 0x000000ffff187224 */ /* 0x010fc600078e0012 */
[----:B--2---:R-:W-:Y:S04]  /*55df0*/  STL.64 [R1+0x4fd0], R14 ;  /* 0x004fd00e01007387 */ /* 0x004fe80000100a00 */
[----:B------:R-:W-:Y:S04]  /*55e00*/  STL.64 [R1+0x4fc8], R12 ;  /* 0x004fc80c01007387 */ /* 0x000fe80000100a00 */
[----:B------:R1:W-:Y:S04]  /*55e10*/  STL.64 [R1+0x4fd8], R24 ;  /* 0x004fd81801007387 */ /* 0x0003e80000100a00 */
[----:B-1----:R-:W2:Y:S04]  /*55e20*/  LDL.64 R24, [R1+0x10] ;  /* 0x0000100001187983 */ /* 0x002ea80000100a00 */
[----:B--2---:R1:W-:Y:S04]  /*55e30*/  STL.64 [R1+0x4ff0], R24 ;  /* 0x004ff01801007387 */ /* 0x0043e80000100a00 */
[----:B------:R-:W2:Y:S04]  /*55e40*/  LDL.LU R12, [R1+0xc60] ;  /* 0x000c6000010c7983 */ /* 0x000ea80000300800 */
[----:B------:R-:W2:Y:S04]  /*55e50*/  LDL.LU R13, [R1+0xc64] ;  /* 0x000c6400010d7983 */ /* 0x000ea80000300800 */
[----:B------:R-:W3:Y:S04]  /*55e60*/  LDL.LU R14, [R1+0xc68] ;  /* 0x000c6800010e7983 */ /* 0x000ee80000300800 */
[----:B------:R-:W3:Y:S01]  /*55e70*/  LDL.LU R15, [R1+0xc6c] ;  /* 0x000c6c00010f7983 */ /* 0x000ee20000300800 */
[----:B-1----:R-:W-:-:S02]  /*55e80*/  IMAD.MOV.U32 R24, RZ, RZ, R10 ;  /* 0x000000ffff187224 */ /* 0x002fc400078e000a */
[----:B------:R-:W-:-:S05]  /*55e90*/  IMAD.MOV.U32 R25, RZ, RZ, R3 ;  /* 0x000000ffff197224 */ /* 0x000fca00078e0003 */
[----:B------:R1:W-:Y:S02]  /*55ea0*/  STL.64 [R1+0x5008], R24 ;  /* 0x0050081801007387 */ /* 0x0003e40000100a00 */
[----:B-1----:R-:W-:Y:S02]  /*55eb0*/  IMAD.MOV.U32 R24, RZ, RZ, R2 ;  /* 0x000000ffff187224 */ /* 0x002fe400078e0002 */
[----:B------:R-:W-:Y:S01]  /*55ec0*/  IMAD.MOV.U32 R25, RZ, RZ, R0 ;  /* 0x000000ffff197224 */ /* 0x000fe200078e0000 */
[----:B---3--:R-:W-:Y:S04]  /*55ed0*/  STL.64 [R1+0x4fe8], R14 ;  /* 0x004fe80e01007387 */ /* 0x008fe80000100a00 */
[----:B--2---:R1:W-:Y:S04]  /*55ee0*/  STL.64 [R1+0x4fe0], R12 ;  /* 0x004fe00c01007387 */ /* 0x0043e80000100a00 */
[----:B-1----:R-:W2:Y:S04]  /*55ef0*/  LDL.LU R12, [R1+0x12a0] ;  /* 0x0012a000010c7983 */ /* 0x002ea80000300800 */
[----:B------:R-:W2:Y:S04]  /*55f00*/  LDL.LU R13, [R1+0x12a4] ;  /* 0x0012a400010d7983 */ /* 0x000ea80000300800 */
[----:B------:R-:W3:Y:S04]  /*55f10*/  LDL.LU R14, [R1+0x12a8] ;  /* 0x0012a800010e7983 */ /* 0x000ee80000300800 */
[----:B------:R-:W3:Y:S04]  /*55f20*/  LDL.LU R15, [R1+0x12ac] ;  /* 0x0012ac00010f7983 */ /* 0x000ee80000300800 */
        /* <DEDUP_REMOVED lines=11> */
[----:B------:R-:W2:Y:S04]  /*55fe0*/  LDL.LU R26, [R1+0xcc8] ;  /* 0x000cc800011a7983 */ /* 0x000ea80000300800 */
[----:B------:R-:W2:Y:S04]  /*55ff0*/  LDL.LU R27, [R1+0xccc] ;  /* 0x000ccc00011b7983 */ /* 0x000ea80000300800 */
[----:B---3--:R-:W-:Y:S04]  /*56000*/  STL.64 [R1+0x5000], R14 ;  /* 0x0050000e01007387 */ /* 0x008fe80000100a00 */
[----:B------:R1:W-:Y:S04]  /*56010*/  STL.64 [R1+0x4ff8], R12 ;  /* 0x004ff80c01007387 */ /* 0x0003e80000100a00 */
[----:B-1----:R-:W3:Y:S04]  /*56020*/  LDL.LU R12, [R1+0xc80] ;  /* 0x000c8000010c7983 */ /* 0x002ee80000300800 */
[----:B------:R-:W3:Y:S04]  /*56030*/  LDL.LU R13, [R1+0xc84] ;  /* 0x000c8400010d7983 */ /* 0x000ee80000300800 */
[----:B------:R-:W4:Y:S04]  /*56040*/  LDL.LU R14, [R1+0xc88] ;  /* 0x000c8800010e7983 */ /* 0x000f280000300800 */
[----:B------:R-:W4:Y:S04]  /*56050*/  LDL.LU R15, [R1+0xc8c] ;  /* 0x000c8c00010f7983 */ /* 0x000f280000300800 */
[----:B----4-:R-:W-:Y:S04]  /*56060*/  STL.64 [R1+0x5018], R14 ;  /* 0x0050180e01007387 */ /* 0x010fe80000100a00 */
[----:B---3--:R1:W-:Y:S04]  /*56070*/  STL.64 [R1+0x5010], R12 ;  /* 0x0050100c01007387 */ /* 0x0083e80000100a00 */
[----:B-1----:R-:W3:Y:S04]  /*56080*/  LDL.LU R12, [R1+0xc90] ;  /* 0x000c9000010c7983 */ /* 0x002ee80000300800 */
[----:B------:R-:W3:Y:S04]  /*56090*/  LDL.LU R13, [R1+0xc94] ;  /* 0x000c9400010d7983 */ /* 0x000ee80000300800 */
[----:B------:R-:W4:Y:S04]  /*560a0*/  LDL.LU R14, [R1+0xc98] ;  /* 0x000c9800010e7983 */ /* 0x000f280000300800 */
[----:B------:R-:W4:Y:S01]  /*560b0*/  LDL.LU R15, [R1+0xc9c] ;  /* 0x000c9c00010f7983 */ /* 0x000f220000300800 */
[C---:B--2---:R-:W-:Y:S03]  /*560c0*/  HMMA.16816.F32.BF16 R16, R4.reuse, R16, R24 ;  /* 0x000000100410723c */ /* 0x044fe60000041818 */
[----:B----4-:R-:W-:Y:S04]  /*560d0*/  STL.64 [R1+0x5030], R14 ;  /* 0x0050300e01007387 */ /* 0x010fe80000100a00 */
[----:B---3--:R1:W-:Y:S04]  /*560e0*/  STL.64 [R1+0x5028], R12 ;  /* 0x0050280c01007387 */ /* 0x0083e80000100a00 */
        /* <DEDUP_REMOVED lines=9> */
[----:B------:R-:W-:Y:S04]  /*56180*/  STL [R1+0x4f68], R28 ;  /* 0x004f681c01007387 */ /* 0x000fe80000100800 */
[----:B0-----:R-:W-:Y:S04]  /*56190*/  STL [R1+0x4e7c], R22 ;  /* 0x004e7c1601007387 */ /* 0x001fe80000100800 */
[----:B------:R-:W-:Y:S04]  /*561a0*/  STL [R1+0x4e78], R23 ;  /* 0x004e781701007387 */ /* 0x000fe80000100800 */
[----:B------:R0:W-:Y:S04]  /*561b0*/  STL.64 [R1+0x4f90], R20 ;  /* 0x004f901401007387 */ /* 0x0001e80000100a00 */
[----:B0-----:R-:W4:Y:S04]  /*561c0*/  LDL.64 R20, [R1+0x50] ;  /* 0x0000500001147983 */ /* 0x001f280000100a00 */
[----:B------:R-:W4:Y:S04]  /*561d0*/  LDL.LU.64 R26, [R1+0x5048] ;  /* 0x00504800011a7983 */ /* 0x000f280000300a00 */
[----:B------:R-:W4:Y:S04]  /*561e0*/  LDL.LU.64 R24, [R1+0x5040] ;  /* 0x0050400001187983 */ /* 0x000f280000300a00 */
[----:B------:R0:W-:Y:S04]  /*561f0*/  STL.64 [R1+0xcc0], R16 ;  /* 0x000cc01001007387 */ /* 0x0001e80000100a00 */
[----:B------:R1:W-:Y:S04]  /*56200*/  STL.64 [R1+0xcc8], R18 ;  /* 0x000cc81201007387 */ /* 0x0003e80000100a00 */
[----:B0-----:R-:W2:Y:S04]  /*56210*/  LDL.LU R16, [R1+0x5a0] ;  /* 0x0005a00001107983 */ /* 0x001ea80000300800 */
[----:B------:R-:W2:Y:S04]  /*56220*/  LDL.LU R17, [R1+0x5a4] ;  /* 0x0005a40001117983 */ /* 0x000ea80000300800 */
[----:B-1----:R-:W2:Y:S04]  /*56230*/  LDL.LU R18, [R1+0x5a8] ;  /* 0x0005a80001127983 */ /* 0x002ea80000300800 */
[----:B------:R-:W2:Y:S01]  /*56240*/  LDL.LU R19, [R1+0x5ac] ;  /* 0x0005ac0001137983 */ /* 0x000ea20000300800 */
[----:B----4-:R-:W-:-:S15]  /*56250*/  HMMA.16816.F32.BF16 R24, R4, R20, R24 ;  /* 0x000000140418723c */ /* 0x010fde0000041818 */
[----:B------:R-:W-:-:S04]  /*56260*/  NOP ;  /* 0x0000000000007918 */ /* 0x000fc80000000000 */
[----:B------:R0:W-:Y:S04]  /*56270*/  STL.64 [R1+0xcb0], R24 ;  /* 0x000cb01801007387 */ /* 0x0001e80000100a00 */
[----:B------:R-:W-:Y:S04]  /*56280*/  STL.64 [R1+0xcb8], R26 ;  /* 0x000cb81a01007387 */ /* 0x000fe80000100a00 */
[----:B0-----:R-:W2:Y:S01]  /*56290*/  LDL.LU.64 R24, [R1+0x5038] ;  /* 0x0050380001187983 */ /* 0x001ea20000300a00 */
[----:B------:R-:W-:-:S03]  /*562a0*/  IMAD.MOV.U32 R28, RZ, RZ, R21 ;  /* 0x000000ffff1c7224 */ /* 0x000fc600078e0015 */
[----:B------:R-:W4:Y:S04]  /*562b0*/  LDL.LU R20, [R1+0x480] ;  /* 0x0004800001147983 */ /* 0x000f280000300800 */
[----:B------:R-:W4:Y:S04]  /*562c0*/  LDL.LU R21, [R1+0x484] ;  /* 0x0004840001157983 */ /* 0x000f280000300800 */
[----:B------:R-:W4:Y:S04]  /*562d0*/  LDL.LU R22, [R1+0x488] ;  /* 0x0004880001167983 */ /* 0x000f280000300800 */
[----:B------:R-:W4:Y:S04]  /*562e0*/  LDL.LU R23, [R1+0x48c] ;  /* 0x00048c0001177983 */ /* 0x000f280000300800 */
[----:B------:R-:W-:Y:S01]  /*562f0*/  STL [R1+0x4f70], R28 ;  /* 0x004f701c01007387 */ /* 0x000fe20000100800 */
        /* <DEDUP_REMOVED lines=41> */
[----:B0-----:R-:W3:Y:S04]  /*56590*/  LDL.LU.64 R12, [R1+0x4fb0] ;  /* 0x004fb000010c7983 */ /* 0x001ee80000300a00 */
[----:B------:R-:W-:Y:S04]  /*565a0*/  STL.64 [R1+0x4eb8], R26 ;  /* 0x004eb81a01007387 */ /* 0x000fe80000100a00 */
[----:B------:R0:W-:Y:S04]  /*565b0*/  STL.64 [R1+0x4eb0], R24 ;  /* 0x004eb01801007387 */ /* 0x0001e80000100a00 */
[----:B0-----:R-:W2:Y:S04]  /*565c0*/  LDL.64 R24, [R1+0x90] ;  /* 0x0000900001187983 */ /* 0x001ea80000100a00 */
[----:B--2---:R0:W-:Y:S04]  /*565d0*/  STL.64 [R1+0x4f78], R24 ;  /* 0x004f781801007387 */ /* 0x0041e80000100a00 */
[----:B0-----:R-:W2:Y:S01]  /*565e0*/  LDL.64 R24, [R1+0xb0] ;  /* 0x0000b00001187983 */ /* 0x001ea20000100a00 */
[----:B---3--:R-:W-:Y:S03]  /*565f0*/  HMMA.16816.F32.BF16 R8, R4, R12, R8 ;  /* 0x0000000c0408723c */ /* 0x008fe60000041808 */
[----:B--2---:R0:W-:Y:S04]  /*56600*/  STL.64 [R1+0x4f88], R24 ;  /* 0x004f881801007387 */ /* 0x0041e80000100a00 */
[----:B0-----:R-:W4:-:S12]  /*56610*/  LDL.64 R24, [R1+0xc0] ;  /* 0x0000c00001187983 */ /* 0x001f180000100a00 */
[----:B------:R0:W-:Y:S04]  /*56620*/  STL.64 [R1+0xc40], R8 ;  /* 0x000c400801007387 */ /* 0x0001e80000100a00 */
[----:B------:R-:W-:Y:S04]  /*56630*/  STL.64 [R1+0xc48], R10 ;  /* 0x000c480a01007387 */ /* 0x000fe80000100a00 */
[----:B0-----:R-:W2:Y:S04]  /*56640*/  LDL.LU.64 R8, [R1+0x4fa8] ;  /* 0x004fa80001087983 */ /* 0x001ea80000300a00 */
[----:B------:R0:W-:Y:S04]  /*56650*/  STL.64 [R1+0x4f80], R12 ;  /* 0x004f800c01007387 */ /* 0x0001e80000100a00 */
[----:B0-----:R-:W3:Y:S04]  /*56660*/  LDL.LU R12, [R1+0x410] ;  /* 0x00041000010c7983 */ /* 0x001ee80000300800 */
[----:B------:R-:W3:Y:S04]  /*56670*/  LDL.LU R13, [R1+0x414] ;  /* 0x00041400010d7983 */ /* 0x000ee80000300800 */
[----:B------:R-:W3:Y:S04]  /*56680*/  LDL.LU R14, [R1+0x418] ;  /* 0x00041800010e7983 */ /* 0x000ee80000300800 */
[----:B------:R-:W3:Y:S01]  /*56690*/  LDL.LU R15, [R1+0x41c] ;  /* 0x00041c00010f7983 */ /* 0x000ee20000300800 */
[----:B--2---:R-:W-:Y:S03]  /*566a0*/  HMMA.16816.F32.BF16 R4, R4, R8, R16 ;  /* 0x000000080404723c */ /* 0x004fe60000041810 */
[----:B------:R-:W4:Y:S04]  /*566b0*/  LDL.LU.64 R18, [R1+0x4fa0] ;  /* 0x004fa00001127983 */ /* 0x000f280000300a00 */
[----:B------:R-:W4:-:S12]  /*566c0*/  LDL.LU.64 R16, [R1+0x4f98] ;  /* 0x004f980001107983 */ /* 0x000f180000300a00 */
[----:B------:R0:W-:Y:S04]  /*566d0*/  STL.64 [R1+0x4b0], R4 ;  /* 0x0004b00401007387 */ /* 0x0001e80000100a00 */
[----:B------:R1:W-:Y:S04]  /*566e0*/  STL.64 [R1+0x4b8], R6 ;  /* 0x0004b80601007387 */ /* 0x0003e80000100a00 */
[----:B0-----:R-:W2:Y:S04]  /*566f0*/  LDL.LU R4, [R1+0x460] ;  /* 0x0004600001047983 */ /* 0x001ea80000300800 */
[----:B------:R-:W2:Y:S04]  /*56700*/  LDL.LU R5, [R1+0x464] ;  /* 0x0004640001057983 */ /* 0x000ea80000300800 */
[----:B-1----:R-:W2:Y:S04]  /*56710*/  LDL.LU R6, [R1+0x468] ;  /* 0x0004680001067983 */ /* 0x002ea80000300800 */
[----:B------:R-:W2:Y:S04]  /*56720*/  LDL.LU R7, [R1+0x46c] ;  /* 0x00046c0001077983 */ /* 0x000ea80000300800 */
[----:B------:R0:W-:Y:S04]  /*56730*/  STL.64 [R1+0x4ec0], R8 ;  /* 0x004ec00801007387 */ /* 0x0001e80000100a00 */
[----:B0-----:R-:W2:Y:S01]  /*56740*/  LDL.64 R8, [R1+0xa0] ;  /* 0x0000a00001087983 */ /* 0x001ea20000100a00 */
[----:B----4-:R-:W-:-:S15]  /*56750*/  HMMA.16816.F32.BF16 R20, R16, R24, R20 ;  /* 0x000000181014723c */ /* 0x010fde0000041814 */
[----:B------:R-:W-:-:S04]  /*56760*/  NOP ;  /* 0x0000000000007918 */ /* 0x000fc80000000000 */
[----:B------:R0:W-:Y:S04]  /*56770*/  STL.64 [R1+0x420], R20 ;  /* 0x0004201401007387 */ /* 0x0001e80000100a00 */
[----:B------:R1:W-:Y:S04]  /*56780*/  STL.64 [R1+0x428], R22 ;  /* 0x0004281601007387 */ /* 0x0003e80000100a00 */
[----:B0-----:R-:W4:Y:S01]  /*56790*/  LDL.LU.64 R20, [R1+0x4f90] ;  /* 0x004f900001147983 */ /* 0x001f220000300a00 */
[----:B-1----:R-:W-:Y:S02]  /*567a0*/  IMAD.MOV.U32 R22, RZ, RZ, R24 ;  /* 0x000000ffff167224 */ /* 0x002fe400078e0018 */
[----:B------:R-:W-:-:S02]  /*567b0*/  IMAD.MOV.U32 R23, RZ, RZ, R25 ;  /* 0x000000ffff177224 */ /* 0x000fc400078e0019 */
[----:B------:R-:W3:Y:S04]  /*567c0*/  LDL.LU.64 R24, [R1+0x4f88] ;  /* 0x004f880001187983 */ /* 0x000ee80000300a00 */
[----:B------:R-:W-:Y:S01]  /*567d0*/  STL.64 [R1+0x4e88], R22 ;  /* 0x004e881601007387 */ /* 0x000fe20000100a00 */
[----:B---3--:R-:W-:Y:S03]  /*567e0*/  HMMA.16816.F32.BF16 R12, R16, R24, R12 ;  /* 0x00000018100c723c */ /* 0x008fe6000004180c */
[----:B----4-:R0:W-:Y:S04]  /*567f0*/  STL.64 [R1+0x4e80], R20 ;  /* 0x004e801401007387 */ /* 0x0101e80000100a00 */
        /* <DEDUP_REMOVED lines=8> */
[----:B------:R-:W-:Y:S02]  /*56880*/  IMAD.MOV.U32 R14, RZ, RZ, R25 ;  /* 0x000000ffff0e7224 */ /* 0x000fe400078e0019 */
[----:B------:R-:W3:Y:S04]  /*56890*/  LDL.LU.64 R24, [R1+0x4f78] ;  /* 0x004f780001187983 */ /* 0x000ee80000300a00 */
[----:B------:R-:W-:Y:S01]  /*568a0*/  STL.64 [R1+0x4ea8], R14 ;  /* 0x004ea80e01007387 */ /* 0x000fe20000100a00 */
[----:B--2---:R-:W-:Y:S02]  /*568b0*/  IMAD.MOV.U32 R0, RZ, RZ, R9 ;  /* 0x000000ffff007224 */ /* 0x004fe400078e0009 */
[----:B------:R-:W-:Y:S01]  /*568c0*/  IMAD.MOV.U32 R2, RZ, RZ, R8 ;  /* 0x000000ffff027224 */ /* 0x000fe200078e0008 */
[----:B----4-:R0:W-:Y:S01]  /*568d0*/  STL.64 [R1+0x4ea0], R12 ;  /* 0x004ea00c01007387 */ /* 0x0101e20000100a00 */
[C---:B---3--:R-:W-:Y:S08]  /*568e0*/  HMMA.16816.F32.BF16 R4, R16.reuse, R24, R4 ;  /* 0x000000181004723c */ /* 0x048ff00000041804 */
[----:B0-----:R-:W-:-:S15]  /*568f0*/  HMMA.16816.F32.BF16 R12, R16, R8, R20 ;  /* 0x00000008100c723c */ /* 0x001fde0000041814 */
[----:B------:R-:W-:-:S04]  /*56900*/  NOP ;  /* 0x0000000000007918 */ /* 0x000fc80000000000 */
[----:B------:R-:W-:Y:S04]  /*56910*/  STL.64 [R1+0x400], R12 ;  /* 0x0004000c01007387 */ /* 0x000fe80000100a00 */
[----:B------:R-:W-:Y:S04]  /*56920*/  STL.64 [R1+0x408], R14 ;  /* 0x0004080e01007387 */ /* 0x000fe80000100a00 */
[----:B------:R-:W-:Y:S04]  /*56930*/  STL [R1+0x4e74], R0 ;  /* 0x004e740001007387 */ /* 0x000fe80000100800 */
[----:B------:R-:W-:Y:S04]  /*56940*/  STL [R1+0x4e70], R2 ;  /* 0x004e700201007387 */ /* 0x000fe80000100800 */
[----:B------:R-:W2:Y:S04]  /*56950*/  LDL.LU R8, [R1+0xb50] ;  /* 0x000b500001087983 */ /* 0x000ea80000300800 */
[----:B------:R-:W-:Y:S04]  /*56960*/  STL.64 [R1+0x3f0], R4 ;  /* 0x0003f00401007387 */ /* 0x000fe80000100a00 */
[----:B------:R-:W-:Y:S04]  /*56970*/  STL.64 [R1+0x3f8], R6 ;  /* 0x0003f80601007387 */ /* 0x000fe80000100a00 */
[----:B------:R-:W2:Y:S04]  /*56980*/  LDL.LU R9, [R1+0xb54] ;  /* 0x000b540001097983 */ /* 0x000ea80000300800 */
[----:B------:R-:W3:Y:S04]  /*56990*/  LDL.LU R10, [R1+0xb58] ;  /* 0x000b5800010a7983 */ /* 0x000ee80000300800 */
[----:B------:R-:W3:Y:S04]  /*569a0*/  LDL.LU R11, [R1+0xb5c] ;  /* 0x000b5c00010b7983 */ /* 0x000ee80000300800 */
[----:B---3--:R-:W-:Y:S04]  /*569b0*/  STL.64 [R1+0x4ed0], R10 ;  /* 0x004ed00a01007387 */ /* 0x008fe80000100a00 */
[----:B--2---:R0:W-:Y:S02]  /*569c0*/  STL.64 [R1+0x4ec8], R8 ;  /* 0x004ec80801007387 */ /* 0x0041e40000100a00 */
[----:B0-----:R-:W-:-:S02]  /*569d0*/  IMAD.MOV.U32 R8, RZ, RZ, R29 ;  /* 0x000000ffff087224 */ /* 0x001fc400078e001d */
[----:B------:R-:W-:Y:S01]  /*569e0*/  IMAD.MOV.U32 R9, RZ, RZ, R28 ;  /* 0x000000ffff097224 */ /* 0x000fe200078e001c */
[----:B------:R-:W2:Y:S04]  /*569f0*/  LDL.LU R29, [R1+0x4f74] ;  /* 0x004f7400011d7983 */ /* 0x000ea80000300800 */
[----:B------:R-:W3:Y:S04]  /*56a00*/  LDL.LU R28, [R1+0x4f70] ;  /* 0x004f7000011c7983 */ /* 0x000ee80000300800 */
[----:B------:R0:W-:Y:S04]  /*56a10*/  STL.64 [R1+0x4ee0], R8 ;  /* 0x004ee00801007387 */ /* 0x0001e80000100a00 */
[----:B0-----:R-:W4:Y:S01]  /*56a20*/  LDL.64 R8, [R1+0x20] ;  /* 0x0000200001087983 */ /* 0x001f220000100a00 */
[----:B------:R-:W-:-:S03]  /*56a30*/  IMAD.MOV.U32 R3, RZ, RZ, R25 ;  /* 0x000000ffff037224 */ /* 0x000fc600078e0019 */
[----:B----4-:R-:W-:Y:S04]  /*56a40*/  STL.64 [R1+0x4ef8], R8 ;  /* 0x004ef80801007387 */ /* 0x010fe80000100a00 */
[----:B------:R-:W4:Y:S04]  /*56a50*/  LDL.64 R24, [R1] ;  /* 0x0000000001187983 */ /* 0x000f280000100a00 */
[----:B----4-:R0:W-:Y:S04]  /*56a60*/  STL.64 [R1+0x4ed8], R24 ;  /* 0x004ed81801007387 */ /* 0x0101e80000100a00 */
[----:B0-----:R-:W4:Y:S04]  /*56a70*/  LDL.LU R24, [R1+0x1010] ;  /* 0x0010100001187983 */ /* 0x001f280000300800 */
[----:B------:R-:W4:Y:S04]  /*56a80*/  LDL.LU R25, [R1+0x1014] ;  /* 0x0010140001197983 */ /* 0x000f280000300800 */
[----:B------:R-:W2:Y:S04]  /*56a90*/  LDL.LU R26, [R1+0x1018] ;  /* 0x00101800011a7983 */ /* 0x000ea80000300800 */
[----:B------:R-:W2:Y:S04]  /*56aa0*/  LDL.LU R27, [R1+0x101c] ;  /* 0x00101c00011b7983 */ /* 0x000ea80000300800 */
[----:B------:R-:W2:Y:S04]  /*56ab0*/  LDL.64 R8, [R1+0x30] ;  /* 0x0000300001087983 */ /* 0x000ea80000100a00 */
[----:B--2---:R-:W-:Y:S04]  /*56ac0*/  STL.64 [R1+0x4f10], R8 ;  /* 0x004f100801007387 */ /* 0x004fe80000100a00 */
[----:B------:R-:W-:Y:S04]  /*56ad0*/  STL.64 [R1+0x4ef0], R26 ;  /* 0x004ef01a01007387 */ /* 0x000fe80000100a00 */
[----:B----4-:R0:W-:Y:S04]  /*56ae0*/  STL.64 [R1+0x4ee8], R24 ;  /* 0x004ee81801007387 */ /* 0x0101e80000100a00 */
[----:B0-----:R-:W2:Y:S04]  /*56af0*/  LDL.LU R24, [R1+0x1020] ;  /* 0x0010200001187983 */ /* 0x001ea80000300800 */
[----:B------:R-:W2:Y:S04]  /*56b00*/  LDL.LU R25, [R1+0x1024] ;  /* 0x0010240001197983 */ /* 0x000ea80000300800 */
[----:B------:R-:W4:Y:S04]  /*56b10*/  LDL.LU R26, [R1+0x1028] ;  /* 0x00102800011a7983 */ /* 0x000f280000300800 */
[----:B------:R-:W4:Y:S04]  /*56b20*/  LDL.LU R27, [R1+0x102c] ;  /* 0x00102c00011b7983 */ /* 0x000f280000300800 */
[----:B------:R-:W2:Y:S01]  /*56b30*/  LDL R8, [R1+0x40] ;  /* 0x0000400001087983 */ /* 0x000ea20000100800 */
[----:B------:R-:W-:-:S03]  /*56b40*/  IMAD.MOV.U32 R9, RZ, RZ, R29 ;  /* 0x000000ffff097224 */ /* 0x000fc600078e001d */
[----:B------:R-:W3:Y:S04]  /*56b50*/  LDL.LU R29, [R1+0x4f6c] ;  /* 0x004f6c00011d7983 */ /* 0x000ee80000300800 */
[----:B--2---:R-:W-:Y:S04]  /*56b60*/  STL.64 [R1+0x4f28], R8 ;  /* 0x004f280801007387 */ /* 0x004fe80000100a00 */
[----:B----4-:R-:W-:Y:S04]  /*56b70*/  STL.64 [R1+0x4f08], R26 ;  /* 0x004f081a01007387 */ /* 0x010fe80000100a00 */
[----:B------:R0:W-:Y:S04]  /*56b80*/  STL.64 [R1+0x4f00], R24 ;  /* 0x004f001801007387 */ /* 0x0001e80000100a00 */
[----:B0-----:R-:W2:Y:S04]  /*56b90*/  LDL.LU R24, [R1+0x1030] ;  /* 0x0010300001187983 */ /* 0x001ea80000300800 */
[----:B------:R-:W2:Y:S04]  /*56ba0*/  LDL.LU R25, [R1+0x1034] ;  /* 0x0010340001197983 */ /* 0x000ea80000300800 */
[----:B------:R-:W4:Y:S04]  /*56bb0*/  LDL.LU R26, [R1+0x1038] ;  /* 0x00103800011a7983 */ /* 0x000f280000300800 */
[----:B------:R-:W4:Y:S04]  /*56bc0*/  LDL.LU R27, [R1+0x103c] ;  /* 0x00103c00011b7983 */ /* 0x000f280000300800 */
[----:B------:R-:W2:Y:S01]  /*56bd0*/  LDL R8, [R1+0x50] ;  /* 0x0000500001087983 */ /* 0x000ea20000100800 */
[----:B---3--:R-:W-:-:S03]  /*56be0*/  IMAD.MOV.U32 R9, RZ, RZ, R28 ;  /* 0x000000ffff097224 */ /* 0x008fc600078e001c */
[----:B------:R-:W3:Y:S04]  /*56bf0*/  LDL.LU R28, [R1+0x4f68] ;  /* 0x004f6800011c7983 */ /* 0x000ee80000300800 */
[----:B------:R-:W2:Y:S01]  /*56c00*/  LDL R4, [R1+0x70] ;  /* 0x0000700001047983 */ /* 0x000ea20000100800 */
[----:B------:R-:W-:-:S05]  /*56c10*/  IMAD.MOV.U32 R5, RZ, RZ, R29 ;  /* 0x000000ffff057224 */ /* 0x000fca00078e001d */
[----:B--2---:R0:W-:Y:S04]  /*56c20*/  STL.64 [R1+0x4f50], R4 ;  /* 0x004f500401007387 */ /* 0x0041e80000100a00 */
[----:B0-----:R-:W2:Y:S04]  /*56c30*/  LDL.64 R4, [R1+0x80] ;  /* 0x0000800001047983 */ /* 0x001ea80000100a00 */
        /* <DEDUP_REMOVED lines=13> */
[----:B----4-:R-:W-:Y:S04]  /*56d10*/  STL.64 [R1+0x4f20], R26 ;  /* 0x004f201a01007387 */ /* 0x010fe80000100a00 */
[----:B------:R0:W-:Y:S04]  /*56d20*/  STL.64 [R1+0x4f18], R24 ;  /* 0x004f181801007387 */ /* 0x0001e80000100a00 */
        /* <DEDUP_REMOVED lines=10> */
[----:B------:R-:W4:Y:S04]  /*56dd0*/  LDL.LU R12, [R1+0xb40] ;  /* 0x000b4000010c7983 */ /* 0x000f280000300800 */
[----:B------:R-:W4:Y:S04]  /*56de0*/  LDL.LU R13, [R1+0xb44] ;  /* 0x000b4400010d7983 */ /* 0x000f280000300800 */
[----:B------:R-:W4:Y:S04]  /*56df0*/  LDL.LU R14, [R1+0xb48] ;  /* 0x000b4800010e7983 */ /* 0x000f280000300800 */
[----:B------:R-:W4:Y:S04]  /*56e00*/  LDL.LU R15, [R1+0xb4c] ;  /* 0x000b4c00010f7983 */ /* 0x000f280000300800 */
[----:B------:R-:W2:Y:S04]  /*56e10*/  LDL.LU R20, [R1+0x3a0] ;  /* 0x0003a00001147983 */ /* 0x000ea80000300800 */
[----:B------:R-:W2:Y:S04]  /*56e20*/  LDL.LU R21, [R1+0x3a4] ;  /* 0x0003a40001157983 */ /* 0x000ea80000300800 */
[----:B------:R-:W2:Y:S04]  /*56e30*/  LDL.LU R22, [R1+0x3a8] ;  /* 0x0003a80001167983 */ /* 0x000ea80000300800 */
[----:B------:R-:W2:Y:S01]  /*56e40*/  LDL.LU R23, [R1+0x3ac] ;  /* 0x0003ac0001177983 */ /* 0x000ea20000300800 */
[----:B------:R-:W-:Y:S01]  /*56e50*/  HMMA.16816.F32.BF16 R8, R16, R4, R8 ;  /* 0x000000041008723c */ /* 0x000fe20000041808 */
[----:B------:R-:W-:-:S02]  /*56e60*/  IMAD.MOV.U32 R0, RZ, RZ, R4 ;  /* 0x000000ffff007224 */ /* 0x000fc400078e0004 */
[----:B------:R-:W-:Y:S01]  /*56e70*/  IMAD.MOV.U32 R2, RZ, RZ, R5 ;  /* 0x000000ffff027224 */ /* 0x000fe200078e0005 */
        /* <DEDUP_REMOVED lines=8> */
[----:B0-----:R-:W2:Y:S04]  /*56f00*/  LDL.LU.64 R10, [R1+0x4f60] ;  /* 0x004f6000010a7983 */ /* 0x001ea80000300a00 */
[----:B------:R-:W2:Y:S04]  /*56f10*/  LDL.LU.64 R8, [R1+0x4f58] ;  /* 0x004f580001087983 */ /* 0x000ea80000300a00 */
[----:B------:R-:W2:Y:S02]  /*56f20*/  LDL.LU.64 R4, [R1+0x4f50] ;  /* 0x004f500001047983 */ /* 0x000ea40000300a00 */
[----:B--2---:R-:W-:Y:S02]  /*56f30*/  HMMA.16816.F32.BF16 R4, R16, R4, R8 ;  /* 0x000000041004723c */ /* 0x004fe40000041808 */
[----:B------:R-:W2:-:S15]  /*56f40*/  LDL.LU.64 R8, [R1+0x4f48] ;  /* 0x004f480001087983 */ /* 0x000e9e0000300a00 */
[----:B------:R-:W-:Y:S02]  /*56f50*/  NOP ;  /* 0x0000000000007918 */ /* 0x000fe40000000000 */
[----:B------:R-:W-:Y:S04]  /*56f60*/  STL.64 [R1+0x3d0], R4 ;  /* 0x0003d00401007387 */ /* 0x000fe80000100a00 */
[----:B------:R-:W-:Y:S04]  /*56f70*/  STL.64 [R1+0x3d8], R6 ;  /* 0x0003d80601007387 */ /* 0x000fe80000100a00 */
[----:B---3--:R-:W0:Y:S04]  /*56f80*/  LDSM.16.MT88.4 R4, [R28+UR5+0x8380] ;  /* 0x008380051c04783b */ /* 0x008e280008004200 */
[----:B0-----:R-:W-:Y:S04]  /*56f90*/  STL.64 [R1+0x4d98], R6 ;  /* 0x004d980601007387 */ /* 0x001fe80000100a00 */
[----:B------:R0:W-:Y:S04]  /*56fa0*/  STL.64 [R1+0x4d90], R4 ;  /* 0x004d900401007387 */ /* 0x0001e80000100a00 */
[----:B0-----:R-:W2:Y:S04]  /*56fb0*/  LDL.LU R4, [R1+0x1220] ;  /* 0x0012200001047983 */ /* 0x001ea80000300800 */
[----:B------:R-:W2:Y:S04]  /*56fc0*/  LDL.LU R5, [R1+0x1224] ;  /* 0x0012240001057983 */ /* 0x000ea80000300800 */
[----:B------:R-:W2:Y:S04]  /*56fd0*/  LDL.LU R6, [R1+0x1228] ;  /* 0x0012280001067983 */ /* 0x000ea80000300800 */
[----:B------:R-:W2:Y:S02]  /*56fe0*/  LDL.LU R7, [R1+0x122c] ;  /* 0x00122c0001077983 */ /* 0x000ea40000300800 */
[----:B--2---:R-:W-:-:S15]  /*56ff0*/  HMMA.16816.F32.BF16 R4, R16, R8, R4 ;  /* 0x000000081004723c */ /* 0x004fde0000041804 */
        /* <DEDUP_REMOVED lines=48> */
[----:B------:R-:W-:Y:S01]  /*57300*/  IMAD.MOV.U32 R10, RZ, RZ, R25 ;  /* 0x000000ffff0a7224 */ /* 0x000fe200078e0019 */
[----:B------:R-:W3:Y:S04]  /*57310*/  LDL.LU.64 R26, [R1+0x4eb8] ;  /* 0x004eb800011a7983 */ /* 0x000ee80000300a00 */
[----:B------:R-:W4:Y:S02]  /*57320*/  LDL.LU.64 R24, [R1+0x4eb0] ;  /* 0x004eb00001187983 */ /* 0x000f240000300a00 */
[----:B----4-:R-:W-:-:S15]  /*57330*/  HMMA.16816.F32.BF16 R12, R16, R24, R12 ;  /* 0x00000018100c723c */ /* 0x010fde000004180c */
[----:B------:R-:W-:-:S04]  /*57340*/  NOP ;  /* 0x0000000000007918 */ /* 0x000fc80000000000 */
[----:B------:R-:W-:Y:S04]  /*57350*/  STL.64 [R1+0xb40], R12 ;  /* 0x000b400c01007387 */ /* 0x000fe80000100a00 */
[----:B------:R0:W-:Y:S04]  /*57360*/  STL.64 [R1+0xb48], R14 ;  /* 0x000b480e01007387 */ /* 0x0001e80000100a00 */
[----:B0-----:R-:W4:Y:S04]  /*57370*/  LDL.LU.64 R14, [R1+0x4ea8] ;  /* 0x004ea800010e7983 */ /* 0x001f280000300a00 */
[----:B------:R-:W2:Y:S04]  /*57380*/  LDL.LU.64 R12, [R1+0x4ea0] ;  /* 0x004ea000010c7983 */ /* 0x000ea80000300a00 */
[----:B---3--:R-:W-:Y:S04]  /*57390*/  STL.64 [R1+0x4db8], R26 ;  /* 0x004db81a01007387 */ /* 0x008fe80000100a00 */
[----:B------:R-:W-:Y:S01]  /*573a0*/  STL.64 [R1+0x4db0], R24 ;  /* 0x004db01801007387 */ /* 0x000fe20000100a00 */
[----:B--2---:R-:W-:-:S15]  /*573b0*/  HMMA.16816.F32.BF16 R20, R16, R12, R20 ;  /* 0x0000000c1014723c */ /* 0x004fde0000041814 */
[----:B------:R-:W-:-:S04]  /*573c0*/  NOP ;  /* 0x0000000000007918 */ /* 0x000fc80000000000 */
[----:B------:R-:W-:Y:S04]  /*573d0*/  STL.64 [R1+0xb30], R20 ;  /* 0x000b301401007387 */ /* 0x000fe80000100a00 */
[----:B------:R0:W-:Y:S04]  /*573e0*/  STL.64 [R1+0xb38], R22 ;  /* 0x000b381601007387 */ /* 0x0001e80000100a00 */
[----:B0-----:R-:W2:Y:S04]  /*573f0*/  LDL.LU.64 R22, [R1+0x4e98] ;  /* 0x004e980001167983 */ /* 0x001ea80000300a00 */
[----:B------:R-:W2:Y:S04]  /*57400*/  LDL.LU.64 R20, [R1+0x4e90] ;  /* 0x004e900001147983 */ /* 0x000ea80000300a00 */
[----:B------:R0:W-:Y:S01]  /*57410*/  STL.64 [R1+0x4dc0], R12 ;  /* 0x004dc00c01007387 */ /* 0x0001e20000100a00 */
[----:B----4-:R-:W-:-:S02]  /*57420*/  IMAD.MOV.U32 R25, RZ, RZ, R14 ;  /* 0x000000ffff197224 */ /* 0x010fc400078e000e */
[----:B------:R-:W-:Y:S01]  /*57430*/  IMAD.MOV.U32 R24, RZ, RZ, R15 ;  /* 0x000000ffff187224 */ /* 0x000fe200078e000f */
[----:B0-----:R-:W3:Y:S04]  /*57440*/  LDL.LU R12, [R1+0x380] ;  /* 0x00038000010c7983 */ /* 0x001ee80000300800 */
[----:B------:R-:W3:Y:S04]  /*57450*/  LDL.LU R13, [R1+0x384] ;  /* 0x00038400010d7983 */ /* 0x000ee80000300800 */
[----:B------:R-:W3:Y:S04]  /*57460*/  LDL.LU R14, [R1+0x388] ;  /* 0x00038800010e7983 */ /* 0x000ee80000300800 */
[----:B------:R-:W3:Y:S01]  /*57470*/  LDL.LU R15, [R1+0x38c] ;  /* 0x00038c00010f7983 */ /* 0x000ee20000300800 */
[----:B--2---:R-:W-:Y:S03]  /*57480*/  HMMA.16816.F32.BF16 R16, R16, R8, R20 ;  /* 0x000000081010723c */ /* 0x004fe60000041814 */
[----:B------:R-:W2:Y:S04]  /*57490*/  LDL.LU.64 R22, [R1+0x4e88] ;  /* 0x004e880001167983 */ /* 0x000ea80000300a00 */
[----:B------:R-:W3:-:S12]  /*574a0*/  LDL.LU.64 R20, [R1+0x4e80] ;  /* 0x004e800001147983 */ /* 0x000ed80000300a00 */
[----:B------:R2:W-:Y:S04]  /*574b0*/  STL.64 [R1+0x3c0], R16 ;  /* 0x0003c01001007387 */ /* 0x0005e80000100a00 */
[----:B------:R-:W-:Y:S01]  /*574c0*/  STL.64 [R1+0x3c8], R18 ;  /* 0x0003c81201007387 */ /* 0x000fe20000100a00 */
[----:B--2---:R-:W-:Y:S02]  /*574d0*/  IMAD.MOV.U32 R16, RZ, RZ, R22 ;  /* 0x000000ffff107224 */ /* 0x004fe400078e0016 */
[----:B------:R-:W-:Y:S01]  /*574e0*/  IMAD.MOV.U32 R17, RZ, RZ, R23 ;  /* 0x000000ffff117224 */ /* 0x000fe200078e0017 */
[----:B------:R-:W3:Y:S04]  /*574f0*/  LDL.LU R22, [R1+0x4e7c] ;  /* 0x004e7c0001167983 */ /* 0x000ee80000300800 */
[----:B------:R-:W3:Y:S04]  /*57500*/  LDL.LU R23, [R1+0x4e78] ;  /* 0x004e780001177983 */ /* 0x000ee80000300800 */
[----:B------:R-:W-:Y:S04]  /*57510*/  STL.64 [R1+0x4dd0], R10 ;  /* 0x004dd00a01007387 */ /* 0x000fe80000100a00 */
[----:B------:R0:W-:Y:S04]  /*57520*/  STL.64 [R1+0x4dc8], R8 ;  /* 0x004dc80801007387 */ /* 0x0001e80000100a00 */
[----:B0-----:R-:W2:Y:S04]  /*57530*/  LDL.LU R8, [R1+0x390] ;  /* 0x0003900001087983 */ /* 0x001ea80000300800 */
[----:B------:R-:W2:Y:S04]  /*57540*/  LDL.LU R9, [R1+0x394] ;  /* 0x0003940001097983 */ /* 0x000ea80000300800 */
[----:B------:R-:W2:Y:S04]  /*57550*/  LDL.LU R10, [R1+0x398] ;  /* 0x00039800010a7983 */ /* 0x000ea80000300800 */
[----:B------:R-:W2:Y:S01]  /*57560*/  LDL.LU R11, [R1+0x39c] ;  /* 0x00039c00010b7983 */ /* 0x000ea20000300800 */
[C---:B---3--:R-:W-:Y:S08]  /*57570*/  HMMA.16816.F32.BF16 R12, R20.reuse, R24, R12 ;  /* 0x00000018140c723c */ /* 0x048ff0000004180c */
[----:B--2---:R-:W-:Y:S01]  /*57580*/  HMMA.16816.F32.BF16 R16, R20, R16, R8 ;  /* 0x000000101410723c */ /* 0x004fe20000041808 */
[----:B------:R-:W2:-:S15]  /*57590*/  LDL.LU R8, [R1+0xf00] ;  /* 0x000f000001087983 */ /* 0x000e9e0000300800 */
[----:B------:R-:W-:-:S03]  /*575a0*/  NOP ;  /* 0x0000000000007918 */ /* 0x000fc60000000000 */
[----:B------:R-:W-:Y:S04]  /*575b0*/  STL.64 [R1+0x3a0], R16 ;  /* 0x0003a01001007387 */ /* 0x000fe80000100a00 */
[----:B------:R-:W-:Y:S04]  /*575c0*/  STL.64 [R1+0x3a8], R18 ;  /* 0x0003a81201007387 */ /* 0x000fe80000100a00 */
        /* <DEDUP_REMOVED lines=8> */
[----:B------:R-:W-:-:S05]  /*57650*/  IMAD.MOV.U32 R9, RZ, RZ, R6 ;  /* 0x000000ffff097224 */ /* 0x000fca00078e0006 */
[----:B------:R0:W-:Y:S04]  /*57660*/  STL.64 [R1+0x4df8], R8 ;  /* 0x004df80801007387 */ /* 0x0001e80000100a00 */
[----:B0-----:R-:W2:Y:S04]  /*57670*/  LDL.64 R8, [R1+0x40] ;  /* 0x0000400001087983 */ /* 0x001ea80000100a00 */
[----:B--2---:R0:W-:Y:S04]  /*57680*/  STL.64 [R1+0x4e10], R8 ;  /* 0x004e100801007387 */ /* 0x0041e80000100a00 */
[----:B0-----:R-:W2:Y:S04]  /*57690*/  LDL.64 R8, [R1+0x50] ;  /* 0x0000500001087983 */ /* 0x001ea80000100a00 */
[----:B--2---:R0:W-:Y:S04]  /*576a0*/  STL.64 [R1+0x4e18], R8 ;  /* 0x004e180801007387 */ /* 0x0041e80000100a00 */
[----:B------:R-:W2:Y:S04]  /*576b0*/  LDL.LU R12, [R1+0xef0] ;  /* 0x000ef000010c7983 */ /* 0x000ea80000300800 */
[----:B------:R-:W2:Y:S04]  /*576c0*/  LDL.LU R13, [R1+0xef4] ;  /* 0x000ef400010d7983 */ /* 0x000ea80000300800 */
[----:B------:R-:W3:Y:S04]  /*576d0*/  LDL.LU R14, [R1+0xef8] ;  /* 0x000ef800010e7983 */ /* 0x000ee80000300800 */
[----:B------:R-:W3:Y:S04]  /*576e0*/  LDL.LU R15, [R1+0xefc] ;  /* 0x000efc00010f7983 */ /* 0x000ee80000300800 */
[----:B------:R-:W4:Y:S01]  /*576f0*/  LDL.64 R16, [R1+0x70] ;  /* 0x0000700001107983 */ /* 0x000f220000100a00 */
[----:B0-----:R-:W-:-:S02]  /*57700*/  IMAD.MOV.U32 R8, RZ, RZ, R5 ;  /* 0x000000ffff087224 */ /* 0x001fc400078e0005 */
[----:B------:R-:W-:Y:S01]  /*57710*/  IMAD.MOV.U32 R9, RZ, RZ, R4 ;  /* 0x000000ffff097224 */ /* 0x000fe200078e0004 */
[----:B----4-:R0:W-:Y:S02]  /*57720*/  STL.64 [R1+0x4e38], R16 ;  /* 0x004e381001007387 */ /* 0x0101e40000100a00 */
[----:B0-----:R-:W-:Y:S02]  /*57730*/  IMAD.MOV.U32 R16, RZ, RZ, R0 ;  /* 0x000000ffff107224 */ /* 0x001fe400078e0000 */
[----:B------:R-:W-:Y:S01]  /*57740*/  IMAD.MOV.U32 R17, RZ, RZ, R2 ;  /* 0x000000ffff117224 */ /* 0x000fe200078e0002 */
        /* <DEDUP_REMOVED lines=8> */
[----:B------:R-:W2:Y:S01]  /*577d0*/  LDL R16, [R1+0x90] ;  /* 0x0000900001107983 */ /* 0x000ea20000100800 */
[----:B------:R-:W-:-:S05]  /*577e0*/  IMAD.MOV.U32 R17, RZ, RZ, R3 ;  /* 0x000000ffff117224 */ /* 0x000fca00078e0003 */
[----:B--2---:R0:W-:Y:S04]  /*577f0*/  STL.64 [R1+0x4e68], R16 ;  /* 0x004e681001007387 */ /* 0x0041e80000100a00 */
[----:B0-----:R-:W2:Y:S04]  /*57800*/  LDL.LU R16, [R1+0x370] ;  /* 0x0003700001107983 */ /* 0x001ea80000300800 */
[----:B------:R-:W2:Y:S04]  /*57810*/  LDL.LU R17, [R1+0x374] ;  /* 0x0003740001117983 */ /* 0x000ea80000300800 */
[----:B------:R-:W2:Y:S04]  /*57820*/  LDL.LU R18, [R1+0x378] ;  /* 0x0003780001127983 */ /* 0x000ea80000300800 */
        /* <DEDUP_REMOVED lines=24> */
[----:B------:R-:W3:Y:S01]  /*579b0*/  LDL.LU R15, [R1+0xfec] ;  /* 0x000fec00010f7983 */ /* 0x000ee20000300800 */
[----:B------:R-:W-:-:S02]  /*579c0*/  IMAD.MOV.U32 R4, RZ, RZ, R2 ;  /* 0x000000ffff047224 */ /* 0x000fc400078e0002 */
[----:B----4-:R-:W-:-:S07]  /*579d0*/  IMAD.MOV.U32 R5, RZ, RZ, R0 ;  /* 0x000000ffff057224 */ /* 0x010fce00078e0000 */
[C---:B------:R-:W-:Y:S01]  /*579e0*/  HMMA.16816.F32.BF16 R4, R20.reuse, R4, R16 ;  /* 0x000000041404723c */ /* 0x040fe20000041810 */
[----:B---3--:R-:W-:Y:S04]  /*579f0*/  STL.64 [R1+0x4e28], R14 ;  /* 0x004e280e01007387 */ /* 0x008fe80000100a00 */
[----:B--2---:R0:W-:Y:S04]  /*57a00*/  STL.64 [R1+0x4e20], R12 ;  /* 0x004e200c01007387 */ /* 0x0041e80000100a00 */
[----:B0-----:R-:W2:Y:S04]  /*57a10*/  LDL.LU R12, [R1+0x1000] ;  /* 0x00100000010c7983 */ /* 0x001ea80000300800 */
[----:B------:R-:W2:Y:S04]  /*57a20*/  LDL.LU R13, [R1+0x1004] ;  /* 0x00100400010d7983 */ /* 0x000ea80000300800 */
[----:B------:R-:W2:Y:S04]  /*57a30*/  LDL.LU R14, [R1+0x1008] ;  /* 0x00100800010e7983 */ /* 0x000ea80000300800 */
[----:B------:R-:W2:Y:S04]  /*57a40*/  LDL.LU R15, [R1+0x100c] ;  /* 0x00100c00010f7983 */ /* 0x000ea80000300800 */
[----:B------:R-:W3:Y:S04]  /*57a50*/  LDL.64 R24, [R1+0x10] ;  /* 0x0000100001187983 */ /* 0x000ee80000100a00 */
[----:B------:R-:W4:Y:S04]  /*57a60*/  LDL.LU.64 R16, [R1+0x4e68] ;  /* 0x004e680001107983 */ /* 0x000f280000300a00 */
[----:B------:R0:W-:Y:S04]  /*57a70*/  STL.64 [R1+0x380], R4 ;  /* 0x0003800401007387 */ /* 0x0001e80000100a00 */
[----:B------:R1:W-:Y:S04]  /*57a80*/  STL.64 [R1+0x388], R6 ;  /* 0x0003880601007387 */ /* 0x0003e80000100a00 */
[----:B0-----:R-:W2:Y:S04]  /*57a90*/  LDL.LU R4, [R1+0x9c0] ;  /* 0x0009c00001047983 */ /* 0x001ea80000300800 */
[----:B------:R-:W2:Y:S04]  /*57aa0*/  LDL.LU R5, [R1+0x9c4] ;  /* 0x0009c40001057983 */ /* 0x000ea80000300800 */
[----:B-1----:R-:W2:Y:S04]  /*57ab0*/  LDL.LU R6, [R1+0x9c8] ;  /* 0x0009c80001067983 */ /* 0x002ea80000300800 */
[----:B------:R-:W2:Y:S04]  /*57ac0*/  LDL.LU R7, [R1+0x9cc] ;  /* 0x0009cc0001077983 */ /* 0x000ea80000300800 */
[----:B------:R-:W-:Y:S01]  /*57ad0*/  STL [R1+0x46b0], R28 ;  /* 0x0046b01c01007387 */ /* 0x000fe20000100800 */
[----:B----4-:R-:W-:Y:S03]  /*57ae0*/  HMMA.16816.F32.BF16 R16, R20, R16, R8 ;  /* 0x000000101410723c */ /* 0x010fe60000041808 */
[----:B------:R-:W4:Y:S04]  /*57af0*/  LDL.LU.64 R10, [R1+0x4e60] ;  /* 0x004e6000010a7983 */ /* 0x000f280000300a00 */
[----:B------:R-:W4:-:S12]  /*57b00*/  LDL.LU.64 R8, [R1+0x4e58] ;  /* 0x004e580001087983 */ /* 0x000f180000300a00 */
        /* <DEDUP_REMOVED lines=8> */
[----:B0-----:R-:W4:Y:S01]  /*57b90*/  LDL.LU.64 R16, [R1+0x4e38] ;  /* 0x004e380001107983 */ /* 0x001f220000300a00 */
[----:B------:R-:W-:Y:S01]  /*57ba0*/  LOP3.LUT R0, R28, 0x40, RZ, 0x3c, !PT ;  /* 0x000000401c007812 */ /* 0x000fe200078e3cff */
[----:B----4-:R-:W-:-:S15]  /*57bb0*/  HMMA.16816.F32.BF16 R8, R20, R16, R8 ;  /* 0x000000101408723c */ /* 0x010fde0000041808 */
[----:B------:R-:W-:-:S04]  /*57bc0*/  NOP ;  /* 0x0000000000007918 */ /* 0x000fc80000000000 */
[----:B------:R0:W-:Y:S04]  /*57bd0*/  STL.64 [R1+0x350], R8 ;  /* 0x0003500801007387 */ /* 0x0001e80000100a00 */
[----:B------:R-:W-:Y:S04]  /*57be0*/  STL.64 [R1+0x358], R10 ;  /* 0x0003580a01007387 */ /* 0x000fe80000100a00 */
[----:B0-----:R-:W2:Y:S01]  /*57bf0*/  LDL.LU.64 R8, [R1+0x4e30] ;  /* 0x004e300001087983 */ /* 0x001ea20000300a00 */
[----:B------:R-:W-:Y:S02]  /*57c00*/  IMAD.MOV.U32 R3, RZ, RZ, R16 ;  /* 0x000000ffff037224 */ /* 0x000fe400078e0010 */
[----:B------:R-:W-:-:S02]  /*57c10*/  IMAD.MOV.U32 R2, RZ, RZ, R17 ;  /* 0x000000ffff027224 */ /* 0x000fc400078e0011 */
[----:B------:R-:W0:Y:S04]  /*57c20*/  LDSM.16.MT88.4 R16, [R0+UR5+0x8000] ;  /* 0x008000050010783b */ /* 0x000e280008004200 */
[----:B0-----:R-:W-:Y:S04]  /*57c30*/  STL.64 [R1+0x4c68], R18 ;  /* 0x004c681201007387 */ /* 0x001fe80000100a00 */
[----:B------:R0:W-:Y:S04]  /*57c40*/  STL.64 [R1+0x4c60], R16 ;  /* 0x004c601001007387 */ /* 0x0001e80000100a00 */
[----:B0-----:R-:W4:Y:S04]  /*57c50*/  LDL.LU R16, [R1+0xff0] ;  /* 0x000ff00001107983 */ /* 0x001f280000300800 */
[----:B------:R-:W4:Y:S04]  /*57c60*/  LDL.LU R17, [R1+0xff4] ;  /* 0x000ff40001117983 */ /* 0x000f280000300800 */
[----:B------:R-:W4:Y:S04]  /*57c70*/  LDL.LU R18, [R1+0xff8] ;  /* 0x000ff80001127983 */ /* 0x000f280000300800 */
[----:B------:R-:W4:Y:S01]  /*57c80*/  LDL.LU R19, [R1+0xffc] ;  /* 0x000ffc0001137983 */ /* 0x000f220000300800 */
[----:B--2---:R-:W-:Y:S03]  /*57c90*/  HMMA.16816.F32.BF16 R8, R20, R8, R12 ;  /* 0x000000081408723c */ /* 0x004fe6000004180c */
[----:B------:R-:W2:Y:S04]  /*57ca0*/  LDL.LU.64 R14, [R1+0x4e28] ;  /* 0x004e2800010e7983 */ /* 0x000ea80000300a00 */
[----:B------:R-:W2:-:S12]  /*57cb0*/  LDL.LU.64 R12, [R1+0x4e20] ;  /* 0x004e2000010c7983 */ /* 0x000e980000300a00 */
[----:B------:R0:W-:Y:S04]  /*57cc0*/  STL.64 [R1+0xa30], R8 ;  /* 0x000a300801007387 */ /* 0x0001e80000100a00 */
[----:B------:R-:W-:Y:S04]  /*57cd0*/  STL.64 [R1+0xa38], R10 ;  /* 0x000a380a01007387 */ /* 0x000fe80000100a00 */
[----:B0-----:R-:W4:Y:S02]  /*57ce0*/  LDL.LU.64 R8, [R1+0x4e18] ;  /* 0x004e180001087983 */ /* 0x001f240000300a00 */
[----:B----4-:R-:W-:-:S15]  /*57cf0*/  HMMA.16816.F32.BF16 R16, R20, R8, R16 ;  /* 0x000000081410723c */ /* 0x010fde0000041810 */
        /* <DEDUP_REMOVED lines=15> */
[----:B------:R-:W-:Y:S04]  /*57df0*/  STL.64 [R1+0x4d20], R18 ;  /* 0x004d201201007387 */ /* 0x000fe80000100a00 */
[----:B------:R0:W-:Y:S04]  /*57e00*/  STL.64 [R1+0x4d18], R16 ;  /* 0x004d181001007387 */ /* 0x0001e80000100a00 */
[----:B0-----:R-:W4:Y:S01]  /*57e10*/  LDL R16, [R1+0x20] ;  /* 0x0000200001107983 */ /* 0x001f220000100800 */
[----:B--2---:R-:W-:Y:S03]  /*57e20*/  HMMA.16816.F32.BF16 R8, R20, R8, R12 ;  /* 0x000000081408723c */ /* 0x004fe6000004180c */
[----:B------:R-:W3:Y:S04]  /*57e30*/  LDL.LU.64 R14, [R1+0x4df0] ;  /* 0x004df000010e7983 */ /* 0x000ee80000300a00 */
[----:B------:R-:W3:-:S12]  /*57e40*/  LDL.LU.64 R12, [R1+0x4de8] ;  /* 0x004de800010c7983 */ /* 0x000ed80000300a00 */
[----:B------:R-:W-:Y:S04]  /*57e50*/  STL.64 [R1+0xa00], R8 ;  /* 0x000a000801007387 */ /* 0x000fe80000100a00 */
[----:B------:R0:W-:Y:S04]  /*57e60*/  STL.64 [R1+0xa08], R10 ;  /* 0x000a080a01007387 */ /* 0x0001e80000100a00 */
[----:B0-----:R-:W4:Y:S04]  /*57e70*/  LDL.LU.64 R10, [R1+0x4de0] ;  /* 0x004de000010a7983 */ /* 0x001f280000300a00 */
[----:B------:R-:W4:Y:S01]  /*57e80*/  LDL.LU.64 R8, [R1+0x4dd8] ;  /* 0x004dd80001087983 */ /* 0x000f220000300a00 */
[----:B------:R-:W-:-:S07]  /*57e90*/  IMAD.MOV.U32 R17, RZ, RZ, R29 ;  /* 0x000000ffff117224 */ /* 0x000fce00078e001d */
[----:B----4-:R-:W-:Y:S01]  /*57ea0*/  HMMA.16816.F32.BF16 R16, R20, R16, R8 ;  /* 0x000000101410723c */ /* 0x010fe20000041808 */
[----:B------:R-:W2:Y:S04]  /*57eb0*/  LDL.LU.64 R10, [R1+0x4dd0] ;  /* 0x004dd000010a7983 */ /* 0x000ea80000300a00 */
[----:B------:R-:W4:-:S14]  /*57ec0*/  LDL.LU.64 R8, [R1+0x4dc8] ;  /* 0x004dc80001087983 */ /* 0x000f1c0000300a00 */
[----:B------:R0:W-:Y:S04]  /*57ed0*/  STL.64 [R1+0x9f0], R16 ;  /* 0x0009f01001007387 */ /* 0x0001e80000100a00 */
[----:B------:R-:W-:Y:S04]  /*57ee0*/  STL.64 [R1+0x9f8], R18 ;  /* 0x0009f81201007387 */ /* 0x000fe80000100a00 */
[----:B0-----:R-:W2:Y:S01]  /*57ef0*/  LDL.64 R16, [R1+0x80] ;  /* 0x0000800001107983 */ /* 0x001ea20000100a00 */
[----:B---3--:R-:W-:Y:S03]  /*57f00*/  HMMA.16816.F32.BF16 R12, R20, R24, R12 ;  /* 0x00000018140c723c */ /* 0x008fe6000004180c */
[----:B--2---:R0:W-:-:S15]  /*57f10*/  STL.64 [R1+0x4d30], R16 ;  /* 0x004d301001007387 */ /* 0x0041de0000100a00 */
[----:B------:R-:W-:Y:S01]  /*57f20*/  NOP ;  /* 0x0000000000007918 */ /* 0x000fe20000000000 */
[----:B------:R1:W-:Y:S04]  /*57f30*/  STL.64 [R1+0x9e0], R12 ;  /* 0x0009e00c01007387 */ /* 0x0003e80000100a00 */
[----:B------:R-:W-:Y:S01]  /*57f40*/  STL.64 [R1+0x9e8], R14 ;  /* 0x0009e80e01007387 */ /* 0x000fe20000100a00 */
[----:B0-----:R-:W-:Y:S02]  /*57f50*/  IMAD.MOV.U32 R16, RZ, RZ, R11 ;  /* 0x000000ffff107224 */ /* 0x001fe400078e000b */
[----:B------:R-:W-:Y:S02]  /*57f60*/  IMAD.MOV.U32 R17, RZ, RZ, R10 ;  /* 0x000000ffff117224 */ /* 0x000fe400078e000a */
[----:B------:R-:W-:Y:S02]  /*57f70*/  IMAD.MOV.U32 R11, RZ, RZ, R24 ;  /* 0x000000ffff0b7224 */ /* 0x000fe400078e0018 */
[----:B------:R-:W-:Y:S01]  /*57f80*/  IMAD.MOV.U32 R10, RZ, RZ, R25 ;  /* 0x000000ffff0a7224 */ /* 0x000fe200078e0019 */
[----:B-1----:R-:W2:Y:S04]  /*57f90*/  LDL.LU.64 R12, [R1+0x4dc0] ;  /* 0x004dc000010c7983 */ /* 0x002ea80000300a00 */
[----:B------:R-:W3:Y:S04]  /*57fa0*/  LDL.LU.64 R26, [R1+0x4db8] ;  /* 0x004db800011a7983 */ /* 0x000ee80000300a00 */
[----:B------:R-:W2:Y:S04]  /*57fb0*/  LDL.LU.64 R24, [R1+0x4db0] ;  /* 0x004db00001187983 */ /* 0x000ea80000300a00 */
[----:B------:R-:W-:Y:S04]  /*57fc0*/  STL.64 [R1+0x4da8], R10 ;  /* 0x004da80a01007387 */ /* 0x000fe80000100a00 */
[----:B----4-:R0:W-:Y:S04]  /*57fd0*/  STL.64 [R1+0x4da0], R8 ;  /* 0x004da00801007387 */ /* 0x0101e80000100a00 */
[----:B0-----:R-:W4:Y:S04]  /*57fe0*/  LDL.LU R8, [R1+0x9d0] ;  /* 0x0009d00001087983 */ /* 0x001f280000300800 */
[----:B------:R-:W4:Y:S04]  /*57ff0*/  LDL.LU R9, [R1+0x9d4] ;  /* 0x0009d40001097983 */ /* 0x000f280000300800 */
[----:B------:R-:W4:Y:S04]  /*58000*/  LDL.LU R10, [R1+0x9d8] ;  /* 0x0009d800010a7983 */ /* 0x000f280000300800 */
[----:B------:R-:W4:Y:S02]  /*58010*/  LDL.LU R11, [R1+0x9dc] ;  /* 0x0009dc00010b7983 */ /* 0x000f240000300800 */
[C---:B----4-:R-:W-:Y:S02]  /*58020*/  HMMA.16816.F32.BF16 R8, R20.reuse, R16, R8 ;  /* 0x000000101408723c */ /* 0x050fe40000041808 */
[----:B------:R-:W4:Y:S06]  /*58030*/  LDL.64 R16, [R1+0x90] ;  /* 0x0000900001107983 */ /* 0x000f2c0000100a00 */
[----:B--2---:R-:W-:Y:S01]  /*58040*/  HMMA.16816.F32.BF16 R4, R20, R24, R4 ;  /* 0x000000181404723c */ /* 0x004fe20000041804 */
[----:B----4-:R0:W-:Y:S10]  /*58050*/  STL.64 [R1+0x4d48], R16 ;  /* 0x004d481001007387 */ /* 0x0101f40000100a00 */
[----:B------:R-:W-:Y:S04]  /*58060*/  STL.64 [R1+0x9d0], R8 ;  /* 0x0009d00801007387 */ /* 0x000fe80000100a00 */
[----:B------:R-:W-:Y:S04]  /*58070*/  STL.64 [R1+0x9d8], R10 ;  /* 0x0009d80a01007387 */ /* 0x000fe80000100a00 */
[----:B0-----:R-:W2:Y:S04]  /*58080*/  LDL.64 R16, [R1+0xa0] ;  /* 0x0000a00001107983 */ /* 0x001ea80000100a00 */
[----:B--2---:R0:W-:Y:S04]  /*58090*/  STL.64 [R1+0x4d60], R16 ;  /* 0x004d601001007387 */ /* 0x0041e80000100a00 */
[----:B------:R1:W-:Y:S04]  /*580a0*/  STL.64 [R1+0x9c0], R4 ;  /* 0x0009c00401007387 */ /* 0x0003e80000100a00 */
[----:B------:R2:W-:Y:S04]  /*580b0*/  STL.64 [R1+0x9c8], R6 ;  /* 0x0009c80601007387 */ /* 0x0005e80000100a00 */
[----:B0-----:R-:W4:Y:S04]  /*580c0*/  LDL.64 R16, [R1+0xb0] ;  /* 0x0000b00001107983 */ /* 0x001f280000100a00 */
[----:B----4-:R0:W-:Y:S04]  /*580d0*/  STL.64 [R1+0x4d78], R16 ;  /* 0x004d781001007387 */ /* 0x0101e80000100a00 */
[----:B---3--:R-:W-:Y:S04]  /*580e0*/  STL.64 [R1+0x4c88], R26 ;  /* 0x004c881a01007387 */ /* 0x008fe80000100a00 */
[----:B------:R3:W-:Y:S04]  /*580f0*/  STL.64 [R1+0x4c80], R24 ;  /* 0x004c801801007387 */ /* 0x0007e80000100a00 */
[----:B-1----:R-:W4:Y:S04]  /*58100*/  LDL.LU R4, [R1+0x320] ;  /* 0x0003200001047983 */ /* 0x002f280000300800 */
[----:B------:R-:W4:Y:S04]  /*58110*/  LDL.LU R5, [R1+0x324] ;  /* 0x0003240001057983 */ /* 0x000f280000300800 */
[----:B--2---:R-:W4:Y:S04]  /*58120*/  LDL.LU R6, [R1+0x328] ;  /* 0x0003280001067983 */ /* 0x004f280000300800 */
[----:B------:R-:W4:Y:S04]  /*58130*/  LDL.LU R7, [R1+0x32c] ;  /* 0x00032c0001077983 */ /* 0x000f280000300800 */
[----:B------:R-:W2:Y:S04]  /*58140*/  LDL.LU R8, [R1+0x9b0] ;  /* 0x0009b00001087983 */ /* 0x000ea80000300800 */
[----:B------:R-:W2:Y:S04]  /*58150*/  LDL.LU R9, [R1+0x9b4] ;  /* 0x0009b40001097983 */ /* 0x000ea80000300800 */
[----:B------:R-:W2:Y:S04]  /*58160*/  LDL.LU R10, [R1+0x9b8] ;  /* 0x0009b800010a7983 */ /* 0x000ea80000300800 */
[----:B------:R-:W2:Y:S04]  /*58170*/  LDL.LU R11, [R1+0x9bc] ;  /* 0x0009bc00010b7983 */ /* 0x000ea80000300800 */
[----:B0-----:R-:W2:Y:S01]  /*58180*/  LDL.64 R16, [R1+0xc0] ;  /* 0x0000c00001107983 */ /* 0x001ea20000100a00 */
[----:B---3--:R-:W-:-:S02]  /*58190*/  IMAD.MOV.U32 R24, RZ, RZ, R3 ;  /* 0x000000ffff187224 */ /* 0x008fc400078e0003 */
[----:B------:R-:W-:-:S05]  /*581a0*/  IMAD.MOV.U32 R25, RZ, RZ, R2 ;  /* 0x000000ffff197224 */ /* 0x000fca00078e0002 */
        /* <DEDUP_REMOVED lines=33> */
[----:B------:R-:W4:Y:S02]  /*583c0*/  LDL.LU.64 R8, [R1+0x4da0] ;  /* 0x004da00001087983 */ /* 0x000f240000300a00 */
[----:B----4-:R-:W-:Y:S02]  /*583d0*/  HMMA.16816.F32.BF16 R20, R20, R8, R4 ;  /* 0x000000081414723c */ /* 0x010fe40000041804 */
[----:B------:R-:W2:Y:S04]  /*583e0*/  LDL.LU.64 R6, [R1+0x4d98] ;  /* 0x004d980001067983 */ /* 0x000ea80000300a00 */
[----:B------:R-:W2:Y:S01]  /*583f0*/  LDL.LU.64 R4, [R1+0x4d90] ;  /* 0x004d900001047983 */ /* 0x000ea20000300a00 */
[----:B------:R-:W-:-:S02]  /*58400*/  IMAD.MOV.U32 R29, RZ, RZ, R16 ;  /* 0x000000ffff1d7224 */ /* 0x000fc400078e0010 */
[----:B------:R-:W-:-:S10]  /*58410*/  IMAD.MOV.U32 R28, RZ, RZ, R17 ;  /* 0x000000ffff1c7224 */ /* 0x000fd400078e0011 */
[----:B------:R0:W-:Y:S04]  /*58420*/  STL.64 [R1+0x340], R20 ;  /* 0x0003401401007387 */ /* 0x0001e80000100a00 */
[----:B------:R1:W-:Y:S04]  /*58430*/  STL.64 [R1+0x348], R22 ;  /* 0x0003481601007387 */ /* 0x0003e80000100a00 */
[----:B0-----:R-:W4:Y:S04]  /*58440*/  LDL.LU R20, [R1+0x2d0] ;  /* 0x0002d00001147983 */ /* 0x001f280000300800 */
[----:B------:R-:W4:Y:S04]  /*58450*/  LDL.LU R21, [R1+0x2d4] ;  /* 0x0002d40001157983 */ /* 0x000f280000300800 */
[----:B-1----:R-:W4:Y:S04]  /*58460*/  LDL.LU R22, [R1+0x2d8] ;  /* 0x0002d80001167983 */ /* 0x002f280000300800 */
[----:B------:R-:W4:Y:S04]  /*58470*/  LDL.LU R23, [R1+0x2dc] ;  /* 0x0002dc0001177983 */ /* 0x000f280000300800 */
[----:B------:R-:W-:Y:S01]  /*58480*/  STL.64 [R1+0x4c90], R8 ;  /* 0x004c900801007387 */ /* 0x000fe20000100a00 */
        /* <DEDUP_REMOVED lines=41> */
[----:B------:R-:W-:Y:S04]  /*58720*/  STL.64 [R1+0x208], R26 ;  /* 0x0002081a01007387 */ /* 0x000fe80000100a00 */
[----:B0-----:R-:W4:Y:S01]  /*58730*/  LDL.LU.64 R24, [R1+0x4d28] ;  /* 0x004d280001187983 */ /* 0x001f220000300a00 */
[----:B------:R-:W-:Y:S02]  /*58740*/  IMAD.MOV.U32 R15, RZ, RZ, R16 ;  /* 0x000000ffff0f7224 */ /* 0x000fe400078e0010 */
[----:B------:R-:W-:Y:S01]  /*58750*/  IMAD.MOV.U32 R14, RZ, RZ, R17 ;  /* 0x000000ffff0e7224 */ /* 0x000fe200078e0011 */
[----:B------:R-:W2:Y:S04]  /*58760*/  LDL.LU.64 R18, [R1+0x4d20] ;  /* 0x004d200001127983 */ /* 0x000ea80000300a00 */
[----:B------:R-:W2:Y:S04]  /*58770*/  LDL.LU.64 R16, [R1+0x4d18] ;  /* 0x004d180001107983 */ /* 0x000ea80000300a00 */
[----:B------:R-:W-:Y:S04]  /*58780*/  STL.64 [R1+0x4ca0], R14 ;  /* 0x004ca00e01007387 */ /* 0x000fe80000100a00 */
[----:B------:R4:W-:Y:S02]  /*58790*/  STL.64 [R1+0x4c98], R12 ;  /* 0x004c980c01007387 */ /* 0x0009e40000100a00 */
[----:B----4-:R-:W-:Y:S02]  /*587a0*/  HMMA.16816.F32.BF16 R12, R4, R24, R20 ;  /* 0x00000018040c723c */ /* 0x010fe40000041814 */
[----:B------:R-:W4:Y:S01]  /*587b0*/  LDL.LU R24, [R1+0x940] ;  /* 0x0009400001187983 */ /* 0x000f220000300800 */
[----:B---3--:R-:W-:-:S02]  /*587c0*/  IMAD.MOV.U32 R8, RZ, RZ, R11 ;  /* 0x000000ffff087224 */ /* 0x008fc400078e000b */
[----:B------:R-:W-:Y:S01]  /*587d0*/  IMAD.MOV.U32 R9, RZ, RZ, R10 ;  /* 0x000000ffff097224 */ /* 0x000fe200078e000a */
[----:B------:R-:W0:-:S13]  /*587e0*/  LDSM.16.MT88.4 R20, [R0+UR5+0x8080] ;  /* 0x008080050014783b */ /* 0x000e1a0008004200 */
[----:B------:R-:W-:Y:S04]  /*587f0*/  STL.64 [R1+0x1f0], R12 ;  /* 0x0001f00c01007387 */ /* 0x000fe80000100a00 */
[----:B------:R-:W-:Y:S04]  /*58800*/  STL.64 [R1+0x1f8], R14 ;  /* 0x0001f80e01007387 */ /* 0x000fe80000100a00 */
[----:B------:R-:W4:Y:S04]  /*58810*/  LDL.LU R25, [R1+0x944] ;  /* 0x0009440001197983 */ /* 0x000f280000300800 */
[----:B------:R-:W3:Y:S04]  /*58820*/  LDL.LU R26, [R1+0x948] ;  /* 0x00094800011a7983 */ /* 0x000ee80000300800 */
[----:B------:R-:W3:Y:S04]  /*58830*/  LDL.LU R27, [R1+0x94c] ;  /* 0x00094c00011b7983 */ /* 0x000ee80000300800 */
[----:B---3--:R-:W-:Y:S04]  /*58840*/  STL.64 [R1+0x4cb0], R26 ;  /* 0x004cb01a01007387 */ /* 0x008fe80000100a00 */
[----:B----4-:R-:W-:Y:S04]  /*58850*/  STL.64 [R1+0x4ca8], R24 ;  /* 0x004ca81801007387 */ /* 0x010fe80000100a00 */
        /* <DEDUP_REMOVED lines=10> */
[----:B------:R-:W4:Y:S04]  /*58900*/  LDL.LU R11, [R1+0x97c] ;  /* 0x00097c00010b7983 */ /* 0x000f280000300800 */
[----:B----4-:R-:W-:Y:S04]  /*58910*/  STL.64 [R1+0x4cd8], R10 ;  /* 0x004cd80a01007387 */ /* 0x010fe80000100a00 */
[----:B---3--:R2:W-:Y:S02]  /*58920*/  STL.64 [R1+0x4cd0], R8 ;  /* 0x004cd00801007387 */ /* 0x0085e40000100a00 */
[----:B--2---:R-:W-:-:S02]  /*58930*/  IMAD.MOV.U32 R8, RZ, RZ, R19 ;  /* 0x000000ffff087224 */ /* 0x004fc400078e0013 */
[----:B------:R-:W-:-:S05]  /*58940*/  IMAD.MOV.U32 R9, RZ, RZ, R18 ;  /* 0x000000ffff097224 */ /* 0x000fca00078e0012 */
[----:B------:R1:W-:Y:S02]  /*58950*/  STL.64 [R1+0x4ce8], R8 ;  /* 0x004ce80801007387 */ /* 0x0003e40000100a00 */
[----:B-1----:R-:W-:Y:S02]  /*58960*/  IMAD.MOV.U32 R8, RZ, RZ, R17 ;  /* 0x000000ffff087224 */ /* 0x002fe400078e0011 */
[----:B------:R-:W-:-:S05]  /*58970*/  IMAD.MOV.U32 R9, RZ, RZ, R16 ;  /* 0x000000ffff097224 */ /* 0x000fca00078e0010 */
[----:B------:R-:W-:Y:S04]  /*58980*/  STL.64 [R1+0x4d08], R8 ;  /* 0x004d080801007387 */ /* 0x000fe80000100a00 */
[----:B------:R-:W2:Y:S04]  /*58990*/  LDL.64 R24, [R1+0x20] ;  /* 0x0000200001187983 */ /* 0x000ea80000100a00 */
        /* <DEDUP_REMOVED lines=9> */
[----:B---3--:R-:W-:Y:S04]  /*58a30*/  STL.64 [R1+0x4cf8], R26 ;  /* 0x004cf81a01007387 */ /* 0x008fe80000100a00 */
[----:B--2---:R1:W-:Y:S04]  /*58a40*/  STL.64 [R1+0x4cf0], R24 ;  /* 0x004cf01801007387 */ /* 0x0043e80000100a00 */
        /* <DEDUP_REMOVED lines=8> */
[----:B------:R-:W2:Y:S04]  /*58ad0*/  LDL.LU R16, [R1+0x930] ;  /* 0x0009300001107983 */ /* 0x000ea80000300800 */
[----:B------:R-:W2:Y:S04]  /*58ae0*/  LDL.LU R17, [R1+0x934] ;  /* 0x0009340001117983 */ /* 0x000ea80000300800 */
[----:B------:R-:W2:Y:S04]  /*58af0*/  LDL.LU R18, [R1+0x938] ;  /* 0x0009380001127983 */ /* 0x000ea80000300800 */
[----:B------:R-:W2:Y:S04]  /*58b00*/  LDL.LU R19, [R1+0x93c] ;  /* 0x00093c0001137983 */ /* 0x000ea80000300800 */
[----:B0-----:R-:W-:Y:S04]  /*58b10*/  STL.64 [R1+0x4b38], R22 ;  /* 0x004b381601007387 */ /* 0x001fe80000100a00 */
        /* <DEDUP_REMOVED lines=8> */
[----:B------:R0:W-:Y:S02]  /*58ba0*/  STL.64 [R1+0x4bf8], R20 ;  /* 0x004bf81401007387 */ /* 0x0001e40000100a00 */
[----:B0-----:R-:W-:-:S02]  /*58bb0*/  IMAD.MOV.U32 R20, RZ, RZ, R2 ;  /* 0x000000ffff147224 */ /* 0x001fc400078e0002 */
[----:B------:R-:W-:Y:S01]  /*58bc0*/  IMAD.MOV.U32 R21, RZ, RZ, R3 ;  /* 0x000000ffff157224 */ /* 0x000fe200078e0003 */
[----:B------:R-:W2:Y:S04]  /*58bd0*/  LDL.LU R2, [R1+0x4d14] ;  /* 0x004d140001027983 */ /* 0x000ea80000300800 */
[----:B------:R-:W2:Y:S04]  /*58be0*/  LDL.LU R3, [R1+0x4d10] ;  /* 0x004d100001037983 */ /* 0x000ea80000300800 */
[----:B------:R0:W-:Y:S04]  /*58bf0*/  STL.64 [R1+0x4c18], R20 ;  /* 0x004c181401007387 */ /* 0x0001e80000100a00 */
[----:B0-----:R-:W4:Y:S04]  /*58c00*/  LDL R20, [R1+0x60] ;  /* 0x0000600001147983 */ /* 0x001f280000100800 */
[----:B------:R-:W4:Y:S02]  /*58c10*/  LDL R21, [R1+0x64] ;  /* 0x0000640001157983 */ /* 0x000f240000100800 */
[----:B----4-:R-:W-:Y:S02]  /*58c20*/  HMMA.16816.F32.BF16 R20, R4, R20, R8 ;  /* 0x000000140414723c */ /* 0x010fe40000041808 */
[----:B------:R-:W4:-:S15]  /*58c30*/  LDL.LU.64 R8, [R1+0x4d08] ;  /* 0x004d080001087983 */ /* 0x000f1e0000300a00 */
        /* <DEDUP_REMOVED lines=8> */
[----:B0-----:R-:W2:Y:S04]  /*58cc0*/  LDL R20, [R1+0x30] ;  /* 0x0000300001147983 */ /* 0x001ea80000100800 */
[----:B------:R-:W2:Y:S01]  /*58cd0*/  LDL R21, [R1+0x34] ;  /* 0x0000340001157983 */ /* 0x000ea20000100800 */
[----:B----4-:R-:W-:Y:S03]  /*58ce0*/  HMMA.16816.F32.BF16 R8, R4, R8, R24 ;  /* 0x000000080408723c */ /* 0x010fe60000041818 */
[----:B------:R-:W4:Y:S04]  /*58cf0*/  LDL.LU.64 R26, [R1+0x4cf8] ;  /* 0x004cf800011a7983 */ /* 0x000f280000300a00 */
[----:B------:R-:W4:-:S12]  /*58d00*/  LDL.LU.64 R24, [R1+0x4cf0] ;  /* 0x004cf00001187983 */ /* 0x000f180000300a00 */
[----:B------:R0:W-:Y:S04]  /*58d10*/  STL.64 [R1+0x990], R8 ;  /* 0x0009900801007387 */ /* 0x0001e80000100a00 */
        /* <DEDUP_REMOVED lines=8> */
[----:B------:R-:W2:Y:S02]  /*58da0*/  LDL.LU.64 R8, [R1+0x4cd0] ;  /* 0x004cd00001087983 */ /* 0x000ea40000300a00 */
[----:B--2---:R-:W-:Y:S02]  /*58db0*/  HMMA.16816.F32.BF16 R20, R4, R20, R8 ;  /* 0x000000140414723c */ /* 0x004fe40000041808 */
[----:B------:R-:W2:Y:S04]  /*58dc0*/  LDL.LU.64 R10, [R1+0x4cc8] ;  /* 0x004cc800010a7983 */ /* 0x000ea80000300a00 */
[----:B------:R-:W2:-:S13]  /*58dd0*/  LDL.LU.64 R8, [R1+0x4cc0] ;  /* 0x004cc00001087983 */ /* 0x000e9a0000300a00 */
[----:B------:R0:W-:Y:S04]  /*58de0*/  STL.64 [R1+0x970], R20 ;  /* 0x0009701401007387 */ /* 0x0001e80000100a00 */
[----:B------:R-:W-:Y:S01]  /*58df0*/  STL.64 [R1+0x978], R22 ;  /* 0x0009781601007387 */ /* 0x000fe20000100a00 */
[----:B0-----:R-:W-:Y:S02]  /*58e00*/  IMAD.MOV.U32 R20, RZ, RZ, R3 ;  /* 0x000000ffff147224 */ /* 0x001fe400078e0003 */
[----:B------:R-:W-:-:S05]  /*58e10*/  IMAD.MOV.U32 R21, RZ, RZ, R2 ;  /* 0x000000ffff157224 */ /* 0x000fca00078e0002 */
[----:B------:R0:W-:Y:S01]  /*58e20*/  STL.64 [R1+0x4c48], R20 ;  /* 0x004c481401007387 */ /* 0x0001e20000100a00 */
[----:B----4-:R-:W-:Y:S02]  /*58e30*/  IMAD.MOV.U32 R3, RZ, RZ, R24 ;  /* 0x000000ffff037224 */ /* 0x010fe400078e0018 */
[----:B------:R-:W-:Y:S01]  /*58e40*/  IMAD.MOV.U32 R2, RZ, RZ, R25 ;  /* 0x000000ffff027224 */ /* 0x000fe200078e0019 */
[----:B0-----:R-:W4:Y:S01]  /*58e50*/  LDL.64 R20, [R1] ;  /* 0x0000000001147983 */ /* 0x001f220000100a00 */
[----:B--2---:R-:W-:-:S15]  /*58e60*/  HMMA.16816.F32.BF16 R8, R4, R24, R8 ;  /* 0x000000180408723c */ /* 0x004fde0000041808 */
[----:B------:R-:W-:-:S04]  /*58e70*/  NOP ;  /* 0x0000000000007918 */ /* 0x000fc80000000000 */
[----:B------:R0:W-:Y:S04]  /*58e80*/  STL.64 [R1+0x960], R8 ;  /* 0x0009600801007387 */ /* 0x0001e80000100a00 */
[----:B------:R3:W-:Y:S04]  /*58e90*/  STL.64 [R1+0x968], R10 ;  /* 0x0009680a01007387 */ /* 0x0007e80000100a00 */
[----:B0-----:R-:W3:Y:S04]  /*58ea0*/  LDL.LU.64 R8, [R1+0x4cb8] ;  /* 0x004cb80001087983 */ /* 0x001ee80000300a00 */
[----:B------:R-:W4:Y:S04]  /*58eb0*/  LDL.LU.64 R26, [R1+0x4cb0] ;  /* 0x004cb000011a7983 */ /* 0x000f280000300a00 */
[----:B------:R-:W4:Y:S01]  /*58ec0*/  LDL.LU.64 R24, [R1+0x4ca8] ;  /* 0x004ca80001187983 */ /* 0x000f220000300a00 */
[C---:B---3--:R-:W-:Y:S08]  /*58ed0*/  HMMA.16816.F32.BF16 R8, R4.reuse, R8, R12 ;  /* 0x000000080408723c */ /* 0x048ff0000004180c */
[----:B----4-:R-:W-:Y:S01]  /*58ee0*/  HMMA.16816.F32.BF16 R24, R4, R20, R24 ;  /* 0x000000140418723c */ /* 0x010fe20000041818 */
[----:B------:R-:W2:Y:S04]  /*58ef0*/  LDL.LU.64 R14, [R1+0x4ca0] ;  /* 0x004ca000010e7983 */ /* 0x000ea80000300a00 */
[----:B------:R-:W3:Y:S06]  /*58f00*/  LDL.LU.64 R12, [R1+0x4c98] ;  /* 0x004c9800010c7983 */ /* 0x000eec0000300a00 */
[----:B------:R0:W-:Y:S04]  /*58f10*/  STL.64 [R1+0x950], R8 ;  /* 0x0009500801007387 */ /* 0x0001e80000100a00 */
[----:B------:R-:W-:Y:S04]  /*58f20*/  STL.64 [R1+0x958], R10 ;  /* 0x0009580a01007387 */ /* 0x000fe80000100a00 */
[----:B0-----:R-:W4:Y:S04]  /*58f30*/  LDL.LU.64 R8, [R1+0x4c90] ;  /* 0x004c900001087983 */ /* 0x001f280000300a00 */
[----:B------:R-:W-:Y:S04]  /*58f40*/  STL.64 [R1+0x940], R24 ;  /* 0x0009401801007387 */ /* 0x000fe80000100a00 */
[----:B------:R0:W-:Y:S04]  /*58f50*/  STL.64 [R1+0x948], R26 ;  /* 0x0009481a01007387 */ /* 0x0001e80000100a00 */
[----:B0-----:R-:W2:Y:S04]  /*58f60*/  LDL.LU.64 R26, [R1+0x4c88] ;  /* 0x004c8800011a7983 */ /* 0x001ea80000300a00 */
[----:B------:R-:W2:Y:S01]  /*58f70*/  LDL.LU.64 R24, [R1+0x4c80] ;  /* 0x004c800001187983 */ /* 0x000ea20000300a00 */
[----:B------:R-:W-:-:S02]  /*58f80*/  IMAD.MOV.U32 R11, RZ, RZ, R20 ;  /* 0x000000ffff0b7224 */ /* 0x000fc400078e0014 */
[----:B------:R-:W-:-:S05]  /*58f90*/  IMAD.MOV.U32 R10, RZ, RZ, R21 ;  /* 0x000000ffff0a7224 */ /* 0x000fca00078e0015 */
[----:B------:R-:W-:Y:S04]  /*58fa0*/  STL.64 [R1+0x4c78], R10 ;  /* 0x004c780a01007387 */ /* 0x000fe80000100a00 */
[----:B----4-:R2:W-:Y:S02]  /*58fb0*/  STL.64 [R1+0x4c70], R8 ;  /* 0x004c700801007387 */ /* 0x0105e40000100a00 */
[----:B--2---:R-:W-:Y:S02]  /*58fc0*/  HMMA.16816.F32.BF16 R8, R4, R24, R16 ;  /* 0x000000180408723c */ /* 0x004fe40000041810 */
[----:B------:R-:W2:-:S15]  /*58fd0*/  LDL.LU R16, [R1+0x2c0] ;  /* 0x0002c00001107983 */ /* 0x000e9e0000300800 */
[----:B------:R-:W-:Y:S02]  /*58fe0*/  NOP ;  /* 0x0000000000007918 */ /* 0x000fe40000000000 */
        /* <DEDUP_REMOVED lines=43> */
[----:B------:R-:W4:Y:S01]  /*592a0*/  LDL.LU.64 R8, [R1+0x4c70] ;  /* 0x004c700001087983 */ /* 0x000f220000300a00 */
[----:B------:R-:W-:-:S02]  /*592b0*/  IMAD.MOV.U32 R20, RZ, RZ, R29 ;  /* 0x000000ffff147224 */ /* 0x000fc400078e001d */
[----:B------:R-:W-:Y:S01]  /*592c0*/  IMAD.MOV.U32 R21, RZ, RZ, R28 ;  /* 0x000000ffff157224 */ /* 0x000fe200078e001c */
[----:B----4-:R-:W-:Y:S01]  /*592d0*/  HMMA.16816.F32.BF16 R4, R4, R8, R16 ;  /* 0x000000080404723c */ /* 0x010fe20000041810 */
[----:B------:R-:W2:Y:S04]  /*592e0*/  LDL.LU.64 R18, [R1+0x4c68] ;  /* 0x004c680001127983 */ /* 0x000ea80000300a00 */
[----:B------:R-:W2:-:S14]  /*592f0*/  LDL.LU.64 R16, [R1+0x4c60] ;  /* 0x004c600001107983 */ /* 0x000e9c0000300a00 */
[----:B------:R-:W-:Y:S04]  /*59300*/  STL.64 [R1+0x1e0], R4 ;  /* 0x0001e00401007387 */ /* 0x000fe80000100a00 */
[----:B------:R-:W-:Y:S04]  /*59310*/  STL.64 [R1+0x1e8], R6 ;  /* 0x0001e80601007387 */ /* 0x000fe80000100a00 */
        /* <DEDUP_REMOVED lines=25> */
[----:B------:R-:W4:Y:S01]  /*594b0*/  LDL.LU.64 R20, [R1+0x4bf8] ;  /* 0x004bf80001147983 */ /* 0x000f220000300a00 */
[----:B------:R-:W-:-:S02]  /*594c0*/  IMAD.MOV.U32 R4, RZ, RZ, R15 ;  /* 0x000000ffff047224 */ /* 0x000fc400078e000f */
[----:B------:R-:W-:-:S07]  /*594d0*/  IMAD.MOV.U32 R5, RZ, RZ, R14 ;  /* 0x000000ffff057224 */ /* 0x000fce00078e000e */
[----:B----4-:R-:W-:Y:S01]  /*594e0*/  HMMA.16816.F32.BF16 R4, R16, R4, R20 ;  /* 0x000000041004723c */ /* 0x010fe20000041814 */
[----:B------:R-:W2:-:S15]  /*594f0*/  LDL.LU.64 R20, [R1+0x4bf0] ;  /* 0x004bf00001147983 */ /* 0x000e9e0000300a00 */
[----:B------:R-:W-:-:S03]  /*59500*/  NOP ;  /* 0x0000000000007918 */ /* 0x000fc60000000000 */
[----:B------:R-:W-:Y:S04]  /*59510*/  STL.64 [R1+0x860], R4 ;  /* 0x0008600401007387 */ /* 0x000fe80000100a00 */
[----:B------:R2:W-:Y:S02]  /*59520*/  STL.64 [R1+0x868], R6 ;  /* 0x0008680601007387 */ /* 0x0005e40000100a00 */
[----:B--2---:R-:W-:Y:S01]  /*59530*/  HMMA.16816.F32.BF16 R4, R16, R20, R24 ;  /* 0x000000141004723c */ /* 0x004fe20000041818 */
[----:B------:R-:W-:Y:S02]  /*59540*/  IMAD.MOV.U32 R15, RZ, RZ, R20 ;  /* 0x000000ffff0f7224 */ /* 0x000fe400078e0014 */
[----:B------:R-:W-:-:S15]  /*59550*/  IMAD.MOV.U32 R14, RZ, RZ, R21 ;  /* 0x000000ffff0e7224 */ /* 0x000fde00078e0015 */
[----:B------:R-:W-:Y:S01]  /*59560*/  NOP ;  /* 0x0000000000007918 */ /* 0x000fe20000000000 */
[----:B------:R-:W-:Y:S04]  /*59570*/  STL.64 [R1+0x850], R4 ;  /* 0x0008500401007387 */ /* 0x000fe80000100a00 */
[----:B------:R-:W-:Y:S04]  /*59580*/  STL.64 [R1+0x858], R6 ;  /* 0x0008580601007387 */ /* 0x000fe80000100a00 */
[----:B------:R-:W-:Y:S04]  /*59590*/  STL.64 [R1+0x4b58], R14 ;  /* 0x004b580e01007387 */ /* 0x000fe80000100a00 */
[----:B------:R0:W-:Y:S04]  /*595a0*/  STL.64 [R1+0x4b50], R12 ;  /* 0x004b500c01007387 */ /* 0x0001e80000100a00 */
[----:B------:R-:W2:Y:S04]  /*595b0*/  LDL.LU R20, [R1+0x840] ;  /* 0x0008400001147983 */ /* 0x000ea80000300800 */
[----:B------:R-:W2:Y:S04]  /*595c0*/  LDL.LU R21, [R1+0x844] ;  /* 0x0008440001157983 */ /* 0x000ea80000300800 */
[----:B------:R-:W4:Y:S04]  /*595d0*/  LDL.LU R22, [R1+0x848] ;  /* 0x0008480001167983 */ /* 0x000f280000300800 */
[----:B------:R-:W4:Y:S01]  /*595e0*/  LDL.LU R23, [R1+0x84c] ;  /* 0x00084c0001177983 */ /* 0x000f220000300800 */
[----:B---3--:R-:W-:-:S02]  /*595f0*/  IMAD.MOV.U32 R25, RZ, RZ, R10 ;  /* 0x000000ffff197224 */ /* 0x008fc400078e000a */
[----:B------:R-:W-:Y:S01]  /*59600*/  IMAD.MOV.U32 R24, RZ, RZ, R11 ;  /* 0x000000ffff187224 */ /* 0x000fe200078e000b */
[----:B------:R-:W1:Y:S04]  /*59610*/  LDSM.16.MT88.4 R4, [R0+UR5+0x8100] ;  /* 0x008100050004783b */ /* 0x000e680008004200 */
[----:B0-----:R-:W3:Y:S04]  /*59620*/  LDL.LU R12, [R1+0xfc0] ;  /* 0x000fc000010c7983 */ /* 0x001ee80000300800 */
[----:B------:R-:W3:Y:S04]  /*59630*/  LDL.LU R13, [R1+0xfc4] ;  /* 0x000fc400010d7983 */ /* 0x000ee80000300800 */
[----:B------:R-:W2:Y:S04]  /*59640*/  LDL.LU R14, [R1+0xfc8] ;  /* 0x000fc800010e7983 */ /* 0x000ea80000300800 */
[----:B------:R-:W2:Y:S04]  /*59650*/  LDL.LU R15, [R1+0xfcc] ;  /* 0x000fcc00010f7983 */ /* 0x000ea80000300800 */
[----:B--2---:R-:W-:Y:S04]  /*59660*/  STL.64 [R1+0x4b78], R14 ;  /* 0x004b780e01007387 */ /* 0x004fe80000100a00 */
[----:B---3--:R-:W-:Y:S04]  /*59670*/  STL.64 [R1+0x4b70], R12 ;  /* 0x004b700c01007387 */ /* 0x008fe80000100a00 */
[----:B------:R-:W2:Y:S04]  /*59680*/  LDL.LU R8, [R1+0x1530] ;  /* 0x0015300001087983 */ /* 0x000ea80000300800 */
[----:B------:R-:W2:Y:S04]  /*59690*/  LDL.LU R9, [R1+0x1534] ;  /* 0x0015340001097983 */ /* 0x000ea80000300800 */
[----:B------:R-:W3:Y:S04]  /*596a0*/  LDL.LU R10, [R1+0x1538] ;  /* 0x00153800010a7983 */ /* 0x000ee80000300800 */
[----:B------:R-:W3:Y:S04]  /*596b0*/  LDL.LU R11, [R1+0x153c] ;  /* 0x00153c00010b7983 */ /* 0x000ee80000300800 */
[----:B---3--:R-:W-:Y:S04]  /*596c0*/  STL.64 [R1+0x4bb0], R10 ;  /* 0x004bb00a01007387 */ /* 0x008fe80000100a00 */
        /* <DEDUP_REMOVED lines=15> */
[----:B0-----:R-:W2:Y:S04]  /*597c0*/  LDL.64 R24, [R1+0x30] ;  /* 0x0000300001187983 */ /* 0x001ea80000100a00 */
        /* <DEDUP_REMOVED lines=21> */
[----:B----4-:R-:W-:Y:S04]  /*59920*/  STL.64 [R1+0x4b48], R22 ;  /* 0x004b481601007387 */ /* 0x010fe80000100a00 */
[----:B------:R0:W-:Y:S01]  /*59930*/  STL.64 [R1+0x4b40], R20 ;  /* 0x004b401401007387 */ /* 0x0001e20000100a00 */
[----:B------:R-:W-:-:S02]  /*59940*/  IMAD.MOV.U32 R29, RZ, RZ, R8 ;  /* 0x000000ffff1d7224 */ /* 0x000fc400078e0008 */
[----:B------:R-:W-:Y:S01]  /*59950*/  IMAD.MOV.U32 R28, RZ, RZ, R9 ;  /* 0x000000ffff1c7224 */ /* 0x000fe200078e0009 */
[----:B0-----:R-:W4:Y:S04]  /*59960*/  LDL.LU R20, [R1+0xfb0] ;  /* 0x000fb00001147983 */ /* 0x001f280000300800 */
[----:B------:R-:W4:Y:S04]  /*59970*/  LDL.LU R21, [R1+0xfb4] ;  /* 0x000fb40001157983 */ /* 0x000f280000300800 */
[----:B------:R-:W4:Y:S04]  /*59980*/  LDL.LU R22, [R1+0xfb8] ;  /* 0x000fb80001167983 */ /* 0x000f280000300800 */
[----:B------:R-:W4:Y:S04]  /*59990*/  LDL.LU R23, [R1+0xfbc] ;  /* 0x000fbc0001177983 */ /* 0x000f280000300800 */
[----:B------:R-:W-:Y:S04]  /*599a0*/  STL [R1+0x4b20], R0 ;  /* 0x004b200001007387 */ /* 0x000fe80000100800 */
[----:B-1----:R-:W-:Y:S04]  /*599b0*/  STL.64 [R1+0x4a30], R6 ;  /* 0x004a300601007387 */ /* 0x002fe80000100a00 */
        /* <DEDUP_REMOVED lines=34> */
[----:B------:R-:W2:Y:S04]  /*59be0*/  LDL.LU.64 R26, [R1+0x4b98] ;  /* 0x004b9800011a7983 */ /* 0x000ea80000300a00 */
[----:B------:R-:W2:Y:S01]  /*59bf0*/  LDL.LU.64 R24, [R1+0x4b90] ;  /* 0x004b900001187983 */ /* 0x000ea20000300a00 */
[----:B------:R-:W-:-:S02]  /*59c00*/  IMAD.MOV.U32 R4, RZ, RZ, R3 ;  /* 0x000000ffff047224 */ /* 0x000fc400078e0003 */
[----:B------:R-:W-:-:S07]  /*59c10*/  IMAD.MOV.U32 R5, RZ, RZ, R2 ;  /* 0x000000ffff057224 */ /* 0x000fce00078e0002 */
[----:B--2---:R-:W-:-:S15]  /*59c20*/  HMMA.16816.F32.BF16 R24, R16, R4, R24 ;  /* 0x000000041018723c */ /* 0x004fde0000041818 */
[----:B------:R-:W-:-:S04]  /*59c30*/  NOP ;  /* 0x0000000000007918 */ /* 0x000fc80000000000 */
[----:B------:R0:W-:Y:S04]  /*59c40*/  STL.64 [R1+0xff0], R24 ;  /* 0x000ff01801007387 */ /* 0x0001e80000100a00 */
[----:B------:R-:W-:Y:S04]  /*59c50*/  STL.64 [R1+0xff8], R26 ;  /* 0x000ff81a01007387 */ /* 0x000fe80000100a00 */
[----:B0-----:R-:W2:Y:S04]  /*59c60*/  LDL.LU.64 R24, [R1+0x4b88] ;  /* 0x004b880001187983 */ /* 0x001ea80000300a00 */
[----:B------:R0:W-:Y:S04]  /*59c70*/  STL.64 [R1+0x4a70], R4 ;  /* 0x004a700401007387 */ /* 0x0001e80000100a00 */
[----:B0-----:R-:W2:Y:S04]  /*59c80*/  LDL.LU R4, [R1+0x1510] ;  /* 0x0015100001047983 */ /* 0x001ea80000300800 */
[----:B------:R-:W2:Y:S04]  /*59c90*/  LDL.LU R5, [R1+0x1514] ;  /* 0x0015140001057983 */ /* 0x000ea80000300800 */
[----:B------:R-:W2:Y:S04]  /*59ca0*/  LDL.LU R6, [R1+0x1518] ;  /* 0x0015180001067983 */ /* 0x000ea80000300800 */
[----:B------:R-:W2:Y:S02]  /*59cb0*/  LDL.LU R7, [R1+0x151c] ;  /* 0x00151c0001077983 */ /* 0x000ea40000300800 */
[----:B--2---:R-:W-:-:S15]  /*59cc0*/  HMMA.16816.F32.BF16 R4, R16, R24, R4 ;  /* 0x000000181004723c */ /* 0x004fde0000041804 */
[----:B------:R-:W-:-:S04]  /*59cd0*/  NOP ;  /* 0x0000000000007918 */ /* 0x000fc80000000000 */
[----:B------:R-:W-:Y:S04]  /*59ce0*/  STL.64 [R1+0xfe0], R4 ;  /* 0x000fe00401007387 */ /* 0x000fe80000100a00 */
[----:B------:R0:W-:Y:S02]  /*59cf0*/  STL.64 [R1+0xfe8], R6 ;  /* 0x000fe80601007387 */ /* 0x0001e40000100a00 */
[----:B0-----:R-:W-:Y:S02]  /*59d00*/  IMAD.MOV.U32 R7, RZ, RZ, R24 ;  /* 0x000000ffff077224 */ /* 0x001fe400078e0018 */
[----:B------:R-:W-:Y:S02]  /*59d10*/  IMAD.MOV.U32 R6, RZ, RZ, R25 ;  /* 0x000000ffff067224 */ /* 0x000fe400078e0019 */
[----:B------:R-:W3:Y:S02]  /*59d20*/  LDL.LU.64 R24, [R1+0x4b80] ;  /* 0x004b800001187983 */ /* 0x000ee40000300a00 */
[----:B---3--:R-:W-:Y:S02]  /*59d30*/  HMMA.16816.F32.BF16 R24, R16, R24, R12 ;  /* 0x000000181018723c */ /* 0x008fe4000004180c */
[----:B------:R-:W2:Y:S04]  /*59d40*/  LDL.LU.64 R14, [R1+0x4b78] ;  /* 0x004b7800010e7983 */ /* 0x000ea80000300a00 */
[----:B------:R-:W2:-:S13]  /*59d50*/  LDL.LU.64 R12, [R1+0x4b70] ;  /* 0x004b7000010c7983 */ /* 0x000e9a0000300a00 */
[----:B------:R-:W-:Y:S04]  /*59d60*/  STL.64 [R1+0xfd0], R24 ;  /* 0x000fd01801007387 */ /* 0x000fe80000100a00 */
[----:B------:R0:W-:Y:S04]  /*59d70*/  STL.64 [R1+0xfd8], R26 ;  /* 0x000fd81a01007387 */ /* 0x0001e80000100a00 */
[----:B0-----:R-:W3:Y:S04]  /*59d80*/  LDL.LU.64 R26, [R1+0x4b68] ;  /* 0x004b6800011a7983 */ /* 0x001ee80000300a00 */
        /* <DEDUP_REMOVED lines=9> */
[----:B0-----:R-:W3:Y:S01]  /*59e20*/  LDL.64 R24, [R1+0xc0] ;  /* 0x0000c00001187983 */ /* 0x001ee20000100a00 */
[----:B----4-:R-:W-:-:S15]  /*59e30*/  HMMA.16816.F32.BF16 R20, R16, R12, R20 ;  /* 0x0000000c1014723c */ /* 0x010fde0000041814 */
[----:B------:R-:W-:-:S04]  /*59e40*/  NOP ;  /* 0x0000000000007918 */ /* 0x000fc80000000000 */
[----:B------:R-:W-:Y:S04]  /*59e50*/  STL.64 [R1+0xfb0], R20 ;  /* 0x000fb01401007387 */ /* 0x000fe80000100a00 */
[----:B------:R0:W-:Y:S04]  /*59e60*/  STL.64 [R1+0xfb8], R22 ;  /* 0x000fb81601007387 */ /* 0x0001e80000100a00 */
[----:B0-----:R-:W4:Y:S04]  /*59e70*/  LDL.LU.64 R22, [R1+0x4b48] ;  /* 0x004b480001167983 */ /* 0x001f280000300a00 */
[----:B------:R-:W4:Y:S04]  /*59e80*/  LDL.LU.64 R20, [R1+0x4b40] ;  /* 0x004b400001147983 */ /* 0x000f280000300a00 */
[----:B------:R-:W-:Y:S01]  /*59e90*/  STL.64 [R1+0x4a40], R12 ;  /* 0x004a400c01007387 */ /* 0x000fe20000100a00 */
[----:B----4-:R-:W-:Y:S03]  /*59ea0*/  HMMA.16816.F32.BF16 R16, R16, R8, R20 ;  /* 0x000000081010723c */ /* 0x010fe60000041814 */
[----:B------:R-:W4:Y:S04]  /*59eb0*/  LDL.LU.64 R22, [R1+0x4b38] ;  /* 0x004b380001167983 */ /* 0x000f280000300a00 */
[----:B------:R-:W4:-:S12]  /*59ec0*/  LDL.LU.64 R20, [R1+0x4b30] ;  /* 0x004b300001147983 */ /* 0x000f180000300a00 */
[----:B------:R0:W-:Y:S04]  /*59ed0*/  STL.64 [R1+0x840], R16 ;  /* 0x0008401001007387 */ /* 0x0001e80000100a00 */
[----:B------:R1:W-:Y:S04]  /*59ee0*/  STL.64 [R1+0x848], R18 ;  /* 0x0008481201007387 */ /* 0x0003e80000100a00 */
[----:B0-----:R-:W4:Y:S04]  /*59ef0*/  LDL.LU R16, [R1+0xdc0] ;  /* 0x000dc00001107983 */ /* 0x001f280000300800 */
[----:B------:R-:W4:Y:S04]  /*59f00*/  LDL.LU R17, [R1+0xdc4] ;  /* 0x000dc40001117983 */ /* 0x000f280000300800 */
[----:B-1----:R-:W4:Y:S04]  /*59f10*/  LDL.LU R18, [R1+0xdc8] ;  /* 0x000dc80001127983 */ /* 0x002f280000300800 */
[----:B------:R-:W4:Y:S01]  /*59f20*/  LDL.LU R19, [R1+0xdcc] ;  /* 0x000dcc0001137983 */ /* 0x000f220000300800 */
[----:B------:R-:W-:-:S02]  /*59f30*/  IMAD.MOV.U32 R4, RZ, RZ, R11 ;  /* 0x000000ffff047224 */ /* 0x000fc400078e000b */
[----:B------:R-:W-:Y:S01]  /*59f40*/  IMAD.MOV.U32 R5, RZ, RZ, R10 ;  /* 0x000000ffff057224 */ /* 0x000fe200078e000a */
[----:B------:R0:W-:Y:S01]  /*59f50*/  STL.64 [R1+0x4a38], R8 ;  /* 0x004a380801007387 */ /* 0x0001e20000100a00 */
[----:B---3--:R-:W-:Y:S02]  /*59f60*/  IMAD.MOV.U32 R3, RZ, RZ, R24 ;  /* 0x000000ffff037224 */ /* 0x008fe400078e0018 */
[----:B------:R-:W-:Y:S01]  /*59f70*/  IMAD.MOV.U32 R2, RZ, RZ, R25 ;  /* 0x000000ffff027224 */ /* 0x000fe200078e0019 */
[----:B----4-:R-:W-:Y:S01]  /*59f80*/  HMMA.16816.F32.BF16 R16, R20, R24, R16 ;  /* 0x000000181410723c */ /* 0x010fe20000041810 */
[----:B--2---:R-:W-:Y:S02]  /*59f90*/  IMAD.MOV.U32 R24, RZ, RZ, R15 ;  /* 0x000000ffff187224 */ /* 0x004fe400078e000f */
[----:B------:R-:W-:-:S15]  /*59fa0*/  IMAD.MOV.U32 R25, RZ, RZ, R14 ;  /* 0x000000ffff197224 */ /* 0x000fde00078e000e */
[----:B------:R-:W-:Y:S01]  /*59fb0*/  NOP ;  /* 0x0000000000007918 */ /* 0x000fe20000000000 */
[----:B------:R-:W-:Y:S04]  /*59fc0*/  STL.64 [R1+0x7c0], R16 ;  /* 0x0007c01001007387 */ /* 0x000fe80000100a00 */
[----:B------:R-:W-:Y:S04]  /*59fd0*/  STL.64 [R1+0x7c8], R18 ;  /* 0x0007c81201007387 */ /* 0x000fe80000100a00 */
[----:B------:R1:W-:Y:S04]  /*59fe0*/  STL.64 [R1+0x4a88], R4 ;  /* 0x004a880401007387 */ /* 0x0003e80000100a00 */
[----:B0-----:R-:W2:Y:S04]  /*59ff0*/  LDL.LU R8, [R1+0x1460] ;  /* 0x0014600001087983 */ /* 0x001ea80000300800 */
[----:B------:R-:W2:Y:S04]  /*5a000*/  LDL.LU R9, [R1+0x1464] ;  /* 0x0014640001097983 */ /* 0x000ea80000300800 */
[----:B------:R-:W3:Y:S04]  /*5a010*/  LDL.LU R10, [R1+0x1468] ;  /* 0x00146800010a7983 */ /* 0x000ee80000300800 */
[----:B------:R-:W3:Y:S01]  /*5a020*/  LDL.LU R11, [R1+0x146c] ;  /* 0x00146c00010b7983 */ /* 0x000ee20000300800 */
[----:B-1----:R-:W-:-:S02]  /*5a030*/  IMAD.MOV.U32 R4, RZ, RZ, R28 ;  /* 0x000000ffff047224 */ /* 0x002fc400078e001c */
[----:B------:R-:W-:Y:S01]  /*5a040*/  IMAD.MOV.U32 R5, RZ, RZ, R29 ;  /* 0x000000ffff057224 */ /* 0x000fe200078e001d */
[----:B------:R-:W4:Y:S04]  /*5a050*/  LDL.LU R28, [R1+0x4b28] ;  /* 0x004b2800011c7983 */ /* 0x000f280000300800 */
[----:B------:R-:W2:Y:S04]  /*5a060*/  LDL.LU R29, [R1+0x4b24] ;  /* 0x004b2400011d7983 */ /* 0x000ea80000300800 */
[----:B------:R0:W-:Y:S04]  /*5a070*/  STL.64 [R1+0x4ad0], R24 ;  /* 0x004ad01801007387 */ /* 0x0001e80000100a00 */
[----:B------:R-:W2:Y:S04]  /*5a080*/  LDL.LU R12, [R1+0xc20] ;  /* 0x000c2000010c7983 */ /* 0x000ea80000300800 */
[----:B------:R-:W2:Y:S04]  /*5a090*/  LDL.LU R13, [R1+0xc24] ;  /* 0x000c2400010d7983 */ /* 0x000ea80000300800 */
[----:B------:R-:W2:Y:S04]  /*5a0a0*/  LDL.LU R14, [R1+0xc28] ;  /* 0x000c2800010e7983 */ /* 0x000ea80000300800 */
[----:B------:R-:W2:Y:S04]  /*5a0b0*/  LDL.LU R15, [R1+0xc2c] ;  /* 0x000c2c00010f7983 */ /* 0x000ea80000300800 */
[----:B--2---:R-:W-:Y:S04]  /*5a0c0*/  STL.64 [R1+0x4ae0], R14 ;  /* 0x004ae00e01007387 */ /* 0x004fe80000100a00 */
[----:B------:R1:W-:Y:S04]  /*5a0d0*/  STL.64 [R1+0x4ad8], R12 ;  /* 0x004ad80c01007387 */ /* 0x0003e80000100a00 */
[----:B------:R-:W2:Y:S04]  /*5a0e0*/  LDL R16, [R1+0x80] ;  /* 0x0000800001107983 */ /* 0x000ea80000100800 */
[----:B------:R-:W2:Y:S04]  /*5a0f0*/  LDL R17, [R1+0x84] ;  /* 0x0000840001117983 */ /* 0x000ea80000100800 */
[----:B--2---:R2:W-:Y:S04]  /*5a100*/  STL.64 [R1+0x4ae8], R16 ;  /* 0x004ae81001007387 */ /* 0x0045e80000100a00 */
[----:B0-----:R-:W2:Y:S04]  /*5a110*/  LDL.LU R24, [R1+0xc30] ;  /* 0x000c300001187983 */ /* 0x001ea80000300800 */
[----:B------:R-:W2:Y:S04]  /*5a120*/  LDL.LU R25, [R1+0xc34] ;  /* 0x000c340001197983 */ /* 0x000ea80000300800 */
[----:B------:R-:W2:Y:S04]  /*5a130*/  LDL.LU R26, [R1+0xc38] ;  /* 0x000c3800011a7983 */ /* 0x000ea80000300800 */
[----:B------:R-:W2:Y:S04]  /*5a140*/  LDL.LU R27, [R1+0xc3c] ;  /* 0x000c3c00011b7983 */ /* 0x000ea80000300800 */
[----:B--2---:R-:W-:Y:S04]  /*5a150*/  STL.64 [R1+0x4af8], R26 ;  /* 0x004af81a01007387 */ /* 0x004fe80000100a00 */
[----:B------:R0:W-:Y:S04]  /*5a160*/  STL.64 [R1+0x4af0], R24 ;  /* 0x004af01801007387 */ /* 0x0001e80000100a00 */
[----:B-1----:R-:W2:Y:S04]  /*5a170*/  LDL R12, [R1+0x90] ;  /* 0x00009000010c7983 */ /* 0x002ea80000100800 */
[----:B------:R-:W2:Y:S04]  /*5a180*/  LDL R13, [R1+0x94] ;  /* 0x00009400010d7983 */ /* 0x000ea80000100800 */
[----:B--2---:R1:W-:Y:S04]  /*5a190*/  STL.64 [R1+0x4b00], R12 ;  /* 0x004b000c01007387 */ /* 0x0043e80000100a00 */
[----:B------:R-:W2:Y:S04]  /*5a1a0*/  LDL.LU R16, [R1+0xcd0] ;  /* 0x000cd00001107983 */ /* 0x000ea80000300800 */
[----:B------:R-:W2:Y:S04]  /*5a1b0*/  LDL.LU R17, [R1+0xcd4] ;  /* 0x000cd40001117983 */ /* 0x000ea80000300800 */
[----:B------:R-:W2:Y:S04]  /*5a1c0*/  LDL.LU R18, [R1+0xcd8] ;  /* 0x000cd80001127983 */ /* 0x000ea80000300800 */
[----:B------:R-:W2:Y:S04]  /*5a1d0*/  LDL.LU R19, [R1+0xcdc] ;  /* 0x000cdc0001137983 */ /* 0x000ea80000300800 */
[----:B--2---:R-:W-:Y:S04]  /*5a1e0*/  STL.64 [R1+0x4b10], R18 ;  /* 0x004b101201007387 */ /* 0x004fe80000100a00 */
[----:B------:R2:W-:Y:S04]  /*5a1f0*/  STL.64 [R1+0x4b08], R16 ;  /* 0x004b081001007387 */ /* 0x0005e80000100a00 */
[----:B0-----:R-:W2:Y:S04]  /*5a200*/  LDL R24, [R1+0xa0] ;  /* 0x0000a00001187983 */ /* 0x001ea80000100800 */
[----:B------:R-:W2:Y:S04]  /*5a210*/  LDL R25, [R1+0xa4] ;  /* 0x0000a40001197983 */ /* 0x000ea80000100800 */
[----:B--2---:R0:W-:Y:S04]  /*5a220*/  STL.64 [R1+0x4b18], R24 ;  /* 0x004b181801007387 */ /* 0x0041e80000100a00 */
[----:B-1----:R-:W2:Y:S04]  /*5a230*/  LDL.LU R12, [R1+0xda0] ;  /* 0x000da000010c7983 */ /* 0x002ea80000300800 */
[----:B------:R-:W2:Y:S04]  /*5a240*/  LDL.LU R13, [R1+0xda4] ;  /* 0x000da400010d7983 */ /* 0x000ea80000300800 */
[----:B------:R-:W2:Y:S04]  /*5a250*/  LDL.LU R14, [R1+0xda8] ;  /* 0x000da800010e7983 */ /* 0x000ea80000300800 */
[----:B------:R-:W2:Y:S04]  /*5a260*/  LDL.LU R15, [R1+0xdac] ;  /* 0x000dac00010f7983 */ /* 0x000ea80000300800 */
[----:B------:R-:W2:Y:S04]  /*5a270*/  LDL R16, [R1+0xb0] ;  /* 0x0000b00001107983 */ /* 0x000ea80000100800 */
[----:B------:R-:W2:Y:S04]  /*5a280*/  LDL R17, [R1+0xb4] ;  /* 0x0000b40001117983 */ /* 0x000ea80000100800 */
[----:B0-----:R-:W2:Y:S04]  /*5a290*/  LDL.LU R24, [R1+0xdb0] ;  /* 0x000db00001187983 */ /* 0x001ea80000300800 */
[----:B------:R-:W2:Y:S04]  /*5a2a0*/  LDL.LU R25, [R1+0xdb4] ;  /* 0x000db40001197983 */ /* 0x000ea80000300800 */
[----:B------:R-:W2:Y:S04]  /*5a2b0*/  LDL.LU R26, [R1+0xdb8] ;  /* 0x000db800011a7983 */ /* 0x000ea80000300800 */
[----:B------:R-:W2:Y:S04]  /*5a2c0*/  LDL.LU R27, [R1+0xdbc] ;  /* 0x000dbc00011b7983 */ /* 0x000ea80000300800 */
[----:B------:R-:W-:Y:S04]  /*5a2d0*/  STL.64 [R1+0x4aa0], R4 ;  /* 0x004aa00401007387 */ /* 0x000fe80000100a00 */
[----:B---3--:R-:W-:Y:S04]  /*5a2e0*/  STL.64 [R1+0x4a80], R10 ;  /* 0x004a800a01007387 */ /* 0x008fe80000100a00 */
[----:B------:R0:W-:Y:S04]  /*5a2f0*/  STL.64 [R1+0x4a78], R8 ;  /* 0x004a780801007387 */ /* 0x0001e80000100a00 */
[----:B0-----:R-:W3:Y:S04]  /*5a300*/  LDL.LU R8, [R1+0x1470] ;  /* 0x0014700001087983 */ /* 0x001ee80000300800 */
[----:B------:R-:W3:Y:S04]  /*5a310*/  LDL.LU R9, [R1+0x1474] ;  /* 0x0014740001097983 */ /* 0x000ee80000300800 */
[----:B------:R-:W2:Y:S04]  /*5a320*/  LDL.LU R10, [R1+0x1478] ;  /* 0x00147800010a7983 */ /* 0x000ea80000300800 */
[----:B------:R-:W2:Y:S04]  /*5a330*/  LDL.LU R11, [R1+0x147c] ;  /* 0x00147c00010b7983 */ /* 0x000ea80000300800 */
[----:B------:R-:W2:Y:S01]  /*5a340*/  LDL R4, [R1+0x50] ;  /* 0x0000500001047983 */ /* 0x000ea20000100800 */
[----:B------:R-:W-:-:S03]  /*5a350*/  IMAD.MOV.U32 R5, RZ, RZ, R0 ;  /* 0x000000ffff057224 */ /* 0x000fc600078e0000 */
[----:B------:R-:W3:Y:S04]  /*5a360*/  LDL.LU R0, [R1+0x4b20] ;  /* 0x004b200001007983 */ /* 0x000ee80000300800 */
[----:B--2---:R-:W-:Y:S04]  /*5a370*/  STL.64 [R1+0x4ab8], R4 ;  /* 0x004ab80401007387 */ /* 0x004fe80000100a00 */
[----:B------:R-:W-:Y:S04]  /*5a380*/  STL.64 [R1+0x4a98], R10 ;  /* 0x004a980a01007387 */ /* 0x000fe80000100a00 */
        /* <DEDUP_REMOVED lines=18> */
[----:B------:R-:W3:Y:S04]  /*5a4b0*/  LDL.LU.64 R24, [R1+0x4b18] ;  /* 0x004b180001187983 */ /* 0x000ee80000300a00 */
[----:B------:R-:W-:Y:S04]  /*5a4c0*/  STL.64 [R1+0x7b0], R16 ;  /* 0x0007b01001007387 */ /* 0x000fe80000100a00 */
[----:B------:R0:W-:Y:S04]  /*5a4d0*/  STL.64 [R1+0x7b8], R18 ;  /* 0x0007b81201007387 */ /* 0x0001e80000100a00 */
[----:B0-----:R-:W2:Y:S04]  /*5a4e0*/  LDL.LU.64 R18, [R1+0x4b10] ;  /* 0x004b100001127983 */ /* 0x001ea80000300a00 */
[----:B------:R-:W2:Y:S01]  /*5a4f0*/  LDL.LU.64 R16, [R1+0x4b08] ;  /* 0x004b080001107983 */ /* 0x000ea20000300a00 */
[----:B---3--:R-:W-:Y:S03]  /*5a500*/  HMMA.16816.F32.BF16 R24, R20, R24, R12 ;  /* 0x000000181418723c */ /* 0x008fe6000004180c */
[----:B------:R-:W2:-:S15]  /*5a510*/  LDL.LU.64 R12, [R1+0x4b00] ;  /* 0x004b0000010c7983 */ /* 0x000e9e0000300a00 */
[----:B------:R-:W-:Y:S01]  /*5a520*/  NOP ;  /* 0x0000000000007918 */ /* 0x000fe20000000000 */
[----:B------:R-:W-:Y:S04]  /*5a530*/  STL.64 [R1+0x7a0], R24 ;  /* 0x0007a01801007387 */ /* 0x000fe80000100a00 */
[----:B------:R0:W-:Y:S04]  /*5a540*/  STL.64 [R1+0x7a8], R26 ;  /* 0x0007a81a01007387 */ /* 0x0001e80000100a00 */
[----:B0-----:R-:W3:Y:S04]  /*5a550*/  LDL.LU.64 R26, [R1+0x4af8] ;  /* 0x004af800011a7983 */ /* 0x001ee80000300a00 */
[----:B------:R-:W3:Y:S01]  /*5a560*/  LDL.LU.64 R24, [R1+0x4af0] ;  /* 0x004af00001187983 */ /* 0x000ee20000300a00 */
[----:B--2---:R-:W-:Y:S03]  /*5a570*/  HMMA.16816.F32.BF16 R12, R20, R12, R16 ;  /* 0x0000000c140c723c */ /* 0x004fe60000041810 */
[----:B------:R-:W3:-:S15]  /*5a580*/  LDL.LU.64 R16, [R1+0x4ae8] ;  /* 0x004ae80001107983 */ /* 0x000ede0000300a00 */
[----:B------:R-:W-:Y:S01]  /*5a590*/  NOP ;  /* 0x0000000000007918 */ /* 0x000fe20000000000 */
[----:B------:R-:W-:Y:S04]  /*5a5a0*/  STL.64 [R1+0x790], R12 ;  /* 0x0007900c01007387 */ /* 0x000fe80000100a00 */
[----:B------:R0:W-:Y:S04]  /*5a5b0*/  STL.64 [R1+0x798], R14 ;  /* 0x0007980e01007387 */ /* 0x0001e80000100a00 */
[----:B0-----:R-:W2:Y:S04]  /*5a5c0*/  LDL.LU.64 R14, [R1+0x4ae0] ;  /* 0x004ae000010e7983 */ /* 0x001ea80000300a00 */
[----:B------:R-:W2:Y:S01]  /*5a5d0*/  LDL.LU.64 R12, [R1+0x4ad8] ;  /* 0x004ad800010c7983 */ /* 0x000ea20000300a00 */
[C---:B---3--:R-:W-:Y:S03]  /*5a5e0*/  HMMA.16816.F32.BF16 R16, R20.reuse, R16, R24 ;  /* 0x000000101410723c */ /* 0x048fe60000041818 */
[----:B------:R-:W2:Y:S05]  /*5a5f0*/  LDL.LU.64 R24, [R1+0x4ad0] ;  /* 0x004ad00001187983 */ /* 0x000eaa0000300a00 */
[----:B--2---:R-:W-:Y:S01]  /*5a600*/  HMMA.16816.F32.BF16 R12, R20, R24, R12 ;  /* 0x00000018140c723c */ /* 0x004fe2000004180c */
[----:B------:R-:W2:Y:S10]  /*5a610*/  LDL.64 R24, [R1] ;  /* 0x0000000001187983 */ /* 0x000eb40000100a00 */
[----:B------:R-:W-:Y:S04]  /*5a620*/  STL.64 [R1+0x780], R16 ;  /* 0x0007801001007387 */ /* 0x000fe80000100a00 */
[----:B------:R-:W-:Y:S04]  /*5a630*/  STL.64 [R1+0x788], R18 ;  /* 0x0007881201007387 */ /* 0x000fe80000100a00 */
[----:B------:R-:W0:Y:S04]  /*5a640*/  LDSM.16.MT88.4 R16, [R0+UR5+0x8180] ;  /* 0x008180050010783b */ /* 0x000e280008004200 */
[----:B--2---:R1:W-:Y:S04]  /*5a650*/  STL.64 [R1+0x4a68], R24 ;  /* 0x004a681801007387 */ /* 0x0043e80000100a00 */
[----:B------:R2:W-:Y:S04]  /*5a660*/  STL.64 [R1+0x770], R12 ;  /* 0x0007700c01007387 */ /* 0x0005e80000100a00 */
[----:B------:R3:W-:Y:S04]  /*5a670*/  STL.64 [R1+0x778], R14 ;  /* 0x0007780e01007387 */ /* 0x0007e80000100a00 */
[----:B-1----:R-:W4:Y:S04]  /*5a680*/  LDL.LU R24, [R1+0x1450] ;  /* 0x0014500001187983 */ /* 0x002f280000300800 */
[----:B------:R-:W4:Y:S04]  /*5a690*/  LDL.LU R25, [R1+0x1454] ;  /* 0x0014540001197983 */ /* 0x000f280000300800 */
[----:B------:R-:W4:Y:S04]  /*5a6a0*/  LDL.LU R26, [R1+0x1458] ;  /* 0x00145800011a7983 */ /* 0x000f280000300800 */
[----:B------:R-:W4:Y:S04]  /*5a6b0*/  LDL.LU R27, [R1+0x145c] ;  /* 0x00145c00011b7983 */ /* 0x000f280000300800 */
[----:B--2---:R-:W2:Y:S04]  /*5a6c0*/  LDL.LU R12, [R1+0xea0] ;  /* 0x000ea000010c7983 */ /* 0x004ea80000300800 */
[----:B------:R-:W2:Y:S04]  /*5a6d0*/  LDL.LU R13, [R1+0xea4] ;  /* 0x000ea400010d7983 */ /* 0x000ea80000300800 */
[----:B---3--:R-:W3:Y:S04]  /*5a6e0*/  LDL.LU R14, [R1+0xea8] ;  /* 0x000ea800010e7983 */ /* 0x008ee80000300800 */
[----:B------:R-:W3:Y:S01]  /*5a6f0*/  LDL.LU R15, [R1+0xeac] ;  /* 0x000eac00010f7983 */ /* 0x000ee20000300800 */
[----:B------:R-:W-:-:S02]  /*5a700*/  IMAD.MOV.U32 R4, RZ, RZ, R29 ;  /* 0x000000ffff047224 */ /* 0x000fc400078e001d */
[----:B----4-:R-:W-:Y:S01]  /*5a710*/  IMAD.MOV.U32 R5, RZ, RZ, R28 ;  /* 0x000000ffff057224 */ /* 0x010fe200078e001c */
[----:B---3--:R-:W-:Y:S04]  /*5a720*/  STL.64 [R1+0x4a60], R14 ;  /* 0x004a600e01007387 */ /* 0x008fe80000100a00 */
[----:B--2---:R1:W-:Y:S04]  /*5a730*/  STL.64 [R1+0x4a58], R12 ;  /* 0x004a580c01007387 */ /* 0x0043e80000100a00 */
[----:B-1----:R-:W2:Y:S04]  /*5a740*/  LDL.LU R12, [R1+0xeb0] ;  /* 0x000eb000010c7983 */ /* 0x002ea80000300800 */
[----:B------:R-:W2:Y:S04]  /*5a750*/  LDL.LU R13, [R1+0xeb4] ;  /* 0x000eb400010d7983 */ /* 0x000ea80000300800 */
[----:B------:R-:W2:Y:S04]  /*5a760*/  LDL.LU R14, [R1+0xeb8] ;  /* 0x000eb800010e7983 */ /* 0x000ea80000300800 */
[----:B------:R-:W2:Y:S04]  /*5a770*/  LDL.LU R15, [R1+0xebc] ;  /* 0x000ebc00010f7983 */ /* 0x000ea80000300800 */
[----:B0-----:R-:W-:Y:S04]  /*5a780*/  STL.64 [R1+0x4928], R18 ;  /* 0x0049281201007387 */ /* 0x001fe80000100a00 */
[----:B------:R0:W-:Y:S02]  /*5a790*/  STL.64 [R1+0x4920], R16 ;  /* 0x0049201001007387 */ /* 0x0001e40000100a00 */
[----:B0-----:R-:W-:-:S02]  /*5a7a0*/  IMAD.MOV.U32 R16, RZ, RZ, R7 ;  /* 0x000000ffff107224 */ /* 0x001fc400078e0007 */
[----:B------:R-:W-:Y:S02]  /*5a7b0*/  IMAD.MOV.U32 R17, RZ, RZ, R6 ;  /* 0x000000ffff117224 */ /* 0x000fe400078e0006 */
[----:B------:R-:W-:Y:S01]  /*5a7c0*/  HMMA.16816.F32.BF16 R4, R20, R4, R8 ;  /* 0x000000041404723c */ /* 0x000fe20000041808 */
[----:B------:R-:W3:Y:S04]  /*5a7d0*/  LDL.LU.64 R10, [R1+0x4ac8] ;  /* 0x004ac800010a7983 */ /* 0x000ee80000300a00 */
[----:B------:R-:W3:-:S14]  /*5a7e0*/  LDL.LU.64 R8, [R1+0x4ac0] ;  /* 0x004ac00001087983 */ /* 0x000edc0000300a00 */
        /* <DEDUP_REMOVED lines=20> */
[----:B0-----:R-:W3:Y:S01]  /*5a930*/  LDL.LU.64 R4, [R1+0x4a70] ;  /* 0x004a700001047983 */ /* 0x001ee20000300a00 */
[C---:B------:R-:W-:Y:S08]  /*5a940*/  HMMA.16816.F32.BF16 R16, R20.reuse, R16, R24 ;  /* 0x000000101410723c */ /* 0x040ff00000041818 */
[----:B---3--:R-:W-:Y:S01]  /*5a950*/  HMMA.16816.F32.BF16 R4, R20, R4, R8 ;  /* 0x000000041404723c */ /* 0x008fe20000041808 */
[----:B------:R-:W3:-:S15]  /*5a960*/  LDL.LU R8, [R1+0xe90] ;  /* 0x000e900001087983 */ /* 0x000ede0000300800 */
[----:B------:R-:W-:-:S03]  /*5a970*/  NOP ;  /* 0x0000000000007918 */ /* 0x000fc60000000000 */
[----:B------:R0:W-:Y:S04]  /*5a980*/  STL.64 [R1+0xed0], R4 ;  /* 0x000ed00401007387 */ /* 0x0001e80000100a00 */
[----:B------:R1:W-:Y:S04]  /*5a990*/  STL.64 [R1+0xed8], R6 ;  /* 0x000ed80601007387 */ /* 0x0003e80000100a00 */
[----:B------:R-:W3:Y:S04]  /*5a9a0*/  LDL.LU R9, [R1+0xe94] ;  /* 0x000e940001097983 */ /* 0x000ee80000300800 */
[----:B------:R-:W3:Y:S04]  /*5a9b0*/  LDL.LU R10, [R1+0xe98] ;  /* 0x000e9800010a7983 */ /* 0x000ee80000300800 */
[----:B------:R-:W3:Y:S04]  /*5a9c0*/  LDL.LU R11, [R1+0xe9c] ;  /* 0x000e9c00010b7983 */ /* 0x000ee80000300800 */
[----:B0-----:R-:W4:Y:S04]  /*5a9d0*/  LDL.LU R4, [R1+0x760] ;  /* 0x0007600001047983 */ /* 0x001f280000300800 */
[----:B------:R-:W4:Y:S04]  /*5a9e0*/  LDL.LU R5, [R1+0x764] ;  /* 0x0007640001057983 */ /* 0x000f280000300800 */
[----:B-1----:R-:W4:Y:S04]  /*5a9f0*/  LDL.LU R6, [R1+0x768] ;  /* 0x0007680001067983 */ /* 0x002f280000300800 */
[----:B------:R-:W4:Y:S04]  /*5aa00*/  LDL.LU R7, [R1+0x76c] ;  /* 0x00076c0001077983 */ /* 0x000f280000300800 */
[----:B------:R-:W2:Y:S04]  /*5aa10*/  LDL.LU.64 R24, [R1+0x4a68] ;  /* 0x004a680001187983 */ /* 0x000ea80000300a00 */
[----:B------:R0:W-:Y:S04]  /*5aa20*/  STL.64 [R1+0xec0], R16 ;  /* 0x000ec01001007387 */ /* 0x0001e80000100a00 */
[----:B------:R1:W-:Y:S04]  /*5aa30*/  STL.64 [R1+0xec8], R18 ;  /* 0x000ec81201007387 */ /* 0x0003e80000100a00 */
[----:B0-----:R-:W2:Y:S04]  /*5aa40*/  LDL.LU R16, [R1+0xbf0] ;  /* 0x000bf00001107983 */ /* 0x001ea80000300800 */
[----:B------:R-:W2:Y:S04]  /*5aa50*/  LDL.LU R17, [R1+0xbf4] ;  /* 0x000bf40001117983 */ /* 0x000ea80000300800 */
[----:B-1----:R-:W2:Y:S04]  /*5aa60*/  LDL.LU R18, [R1+0xbf8] ;  /* 0x000bf80001127983 */ /* 0x002ea80000300800 */
[----:B------:R-:W2:Y:S04]  /*5aa70*/  LDL.LU R19, [R1+0xbfc] ;  /* 0x000bfc0001137983 */ /* 0x000ea80000300800 */
[----:B--2---:R-:W-:Y:S04]  /*5aa80*/  STL.64 [R1+0x4a10], R18 ;  /* 0x004a101201007387 */ /* 0x004fe80000100a00 */
[----:B------:R0:W-:Y:S04]  /*5aa90*/  STL.64 [R1+0x4a08], R16 ;  /* 0x004a081001007387 */ /* 0x0001e80000100a00 */
[----:B0-----:R-:W2:Y:S01]  /*5aaa0*/  LDL.64 R16, [R1+0xb0] ;  /* 0x0000b00001107983 */ /* 0x001ea20000100a00 */
[----:B------:R-:W-:Y:S01]  /*5aab0*/  HMMA.16816.F32.BF16 R12, R20, R24, R12 ;  /* 0x00000018140c723c */ /* 0x000fe2000004180c */
[----:B------:R-:W-:-:S02]  /*5aac0*/  IMAD.MOV.U32 R29, RZ, RZ, R24 ;  /* 0x000000ffff1d7224 */ /* 0x000fc400078e0018 */
[----:B------:R-:W-:Y:S01]  /*5aad0*/  IMAD.MOV.U32 R28, RZ, RZ, R25 ;  /* 0x000000ffff1c7224 */ /* 0x000fe200078e0019 */
[----:B--2---:R0:W-:Y:S04]  /*5aae0*/  STL.64 [R1+0x4a20], R16 ;  /* 0x004a201001007387 */ /* 0x0041e80000100a00 */
        /* <DEDUP_REMOVED lines=20> */
[C---:B---3--:R-:W-:Y:S03]  /*5ac30*/  HMMA.16816.F32.BF16 R8, R20.reuse, R12, R8 ;  /* 0x0000000c1408723c */ /* 0x048fe60000041808 */
[----:B--2---:R0:W-:Y:S04]  /*5ac40*/  STL.64 [R1+0x4a00], R24 ;  /* 0x004a001801007387 */ /* 0x0041e80000100a00 */
[----:B0-----:R-:W2:Y:S04]  /*5ac50*/  LDL.64 R24, [R1+0xa0] ;  /* 0x0000a00001187983 */ /* 0x001ea80000100a00 */
[----:B--2---:R0:W-:Y:S04]  /*5ac60*/  STL.64 [R1+0x4a18], R24 ;  /* 0x004a181801007387 */ /* 0x0041e80000100a00 */
[----:B0-----:R-:W2:Y:S04]  /*5ac70*/  LDL.LU R24, [R1+0xc00] ;  /* 0x000c000001187983 */ /* 0x001ea80000300800 */
[----:B------:R-:W2:Y:S04]  /*5ac80*/  LDL.LU R25, [R1+0xc04] ;  /* 0x000c040001197983 */ /* 0x000ea80000300800 */
[----:B------:R-:W2:Y:S04]  /*5ac90*/  LDL.LU R26, [R1+0xc08] ;  /* 0x000c0800011a7983 */ /* 0x000ea80000300800 */
[----:B------:R-:W2:Y:S04]  /*5aca0*/  LDL.LU R27, [R1+0xc0c] ;  /* 0x000c0c00011b7983 */ /* 0x000ea80000300800 */
[----:B------:R0:W-:Y:S04]  /*5acb0*/  STL.64 [R1+0xe90], R8 ;  /* 0x000e900801007387 */ /* 0x0001e80000100a00 */
[----:B------:R-:W-:Y:S04]  /*5acc0*/  STL.64 [R1+0xe98], R10 ;  /* 0x000e980a01007387 */ /* 0x000fe80000100a00 */
[----:B0-----:R-:W4:Y:S02]  /*5acd0*/  LDL.LU.64 R8, [R1+0x4a38] ;  /* 0x004a380001087983 */ /* 0x001f240000300a00 */
[----:B----4-:R-:W-:Y:S02]  /*5ace0*/  HMMA.16816.F32.BF16 R20, R20, R8, R4 ;  /* 0x000000081414723c */ /* 0x010fe40000041804 */
[----:B------:R-:W3:Y:S04]  /*5acf0*/  LDL.LU.64 R6, [R1+0x4a30] ;  /* 0x004a300001067983 */ /* 0x000ee80000300a00 */
[----:B------:R-:W3:-:S13]  /*5ad00*/  LDL.LU.64 R4, [R1+0x4a28] ;  /* 0x004a280001047983 */ /* 0x000eda0000300a00 */
[----:B------:R0:W-:Y:S04]  /*5ad10*/  STL.64 [R1+0x760], R20 ;  /* 0x0007601401007387 */ /* 0x0001e80000100a00 */
[----:B------:R-:W-:Y:S04]  /*5ad20*/  STL.64 [R1+0x768], R22 ;  /* 0x0007681601007387 */ /* 0x000fe80000100a00 */
[----:B------:R1:W-:Y:S04]  /*5ad30*/  STL [R1+0x493c], R8 ;  /* 0x00493c0801007387 */ /* 0x0003e80000100800 */
[----:B------:R4:W-:Y:S01]  /*5ad40*/  STL [R1+0x4938], R9 ;  /* 0x0049380901007387 */ /* 0x0009e20000100800 */
[----:B0-----:R-:W-:-:S02]  /*5ad50*/  IMAD.MOV.U32 R20, RZ, RZ, R3 ;  /* 0x000000ffff147224 */ /* 0x001fc400078e0003 */
[----:B------:R-:W-:Y:S01]  /*5ad60*/  IMAD.MOV.U32 R21, RZ, RZ, R2 ;  /* 0x000000ffff157224 */ /* 0x000fe200078e0002 */
[----:B-1----:R-:W2:Y:S04]  /*5ad70*/  LDL.LU R8, [R1+0xb20] ;  /* 0x000b200001087983 */ /* 0x002ea80000300800 */
[----:B----4-:R-:W4:Y:S04]  /*5ad80*/  LDL.LU R9, [R1+0xb24] ;  /* 0x000b240001097983 */ /* 0x010f280000300800 */
[----:B------:R-:W4:Y:S04]  /*5ad90*/  LDL.LU R10, [R1+0xb28] ;  /* 0x000b2800010a7983 */ /* 0x000f280000300800 */
[----:B------:R-:W4:Y:S01]  /*5ada0*/  LDL.LU R11, [R1+0xb2c] ;  /* 0x000b2c00010b7983 */ /* 0x000f220000300800 */
[----:B---3--:R-:W-:Y:S03]  /*5adb0*/  HMMA.16816.F32.BF16 R20, R4, R20, R16 ;  /* 0x000000140414723c */ /* 0x008fe60000041810 */
[----:B------:R-:W2:-:S15]  /*5adc0*/  LDL.LU.64 R16, [R1+0x4a20] ;  /* 0x004a200001107983 */ /* 0x000e9e0000300a00 */
[----:B------:R-:W-:Y:S01]  /*5add0*/  NOP ;  /* 0x0000000000007918 */ /* 0x000fe20000000000 */
[----:B------:R0:W-:Y:S04]  /*5ade0*/  STL.64 [R1+0x6e0], R20 ;  /* 0x0006e01401007387 */ /* 0x0001e80000100a00 */
[----:B------:R-:W-:Y:S04]  /*5adf0*/  STL.64 [R1+0x6e8], R22 ;  /* 0x0006e81601007387 */ /* 0x000fe80000100a00 */
[----:B0-----:R-:W3:Y:S01]  /*5ae00*/  LDL.64 R20, [R1+0x70] ;  /* 0x0000700001147983 */ /* 0x001ee20000100a00 */
        /* <DEDUP_REMOVED lines=9> */
[----:B------:R-:W-:Y:S04]  /*5aea0*/  STL [R1+0x4944], R14 ;  /* 0x0049440e01007387 */ /* 0x000fe80000100800 */
[----:B------:R-:W-:Y:S04]  /*5aeb0*/  STL [R1+0x4940], R15 ;  /* 0x0049400f01007387 */ /* 0x000fe80000100800 */
[----:B------:R0:W-:Y:S04]  /*5aec0*/  STL.64 [R1+0x49d8], R12 ;  /* 0x0049d80c01007387 */ /* 0x0001e80000100a00 */
[----:B0-----:R-:W3:Y:S04]  /*5aed0*/  LDL.LU R12, [R1+0xb10] ;  /* 0x000b1000010c7983 */ /* 0x001ee80000300800 */
[----:B------:R-:W3:Y:S04]  /*5aee0*/  LDL.LU R13, [R1+0xb14] ;  /* 0x000b1400010d7983 */ /* 0x000ee80000300800 */
[----:B------:R-:W3:Y:S04]  /*5aef0*/  LDL.LU R14, [R1+0xb18] ;  /* 0x000b1800010e7983 */ /* 0x000ee80000300800 */
[----:B------:R-:W3:Y:S01]  /*5af00*/  LDL.LU R15, [R1+0xb1c] ;  /* 0x000b1c00010f7983 */ /* 0x000ee20000300800 */
[----:B--2---:R-:W-:-:S15]  /*5af10*/  HMMA.16816.F32.BF16 R16, R4, R24, R16 ;  /* 0x000000180410723c */ /* 0x004fde0000041810 */
[----:B------:R-:W-:-:S04]  /*5af20*/  NOP ;  /* 0x0000000000007918 */ /* 0x000fc80000000000 */
[----:B------:R0:W-:Y:S04]  /*5af30*/  STL.64 [R1+0x6c0], R16 ;  /* 0x0006c01001007387 */ /* 0x0001e80000100a00 */
[----:B------:R-:W-:Y:S01]  /*5af40*/  STL.64 [R1+0x6c8], R18 ;  /* 0x0006c81201007387 */ /* 0x000fe20000100a00 */
[----:B0-----:R-:W-:Y:S02]  /*5af50*/  IMAD.MOV.U32 R16, RZ, RZ, R25 ;  /* 0x000000ffff107224 */ /* 0x001fe400078e0019 */
[----:B------:R-:W-:Y:S02]  /*5af60*/  IMAD.MOV.U32 R17, RZ, RZ, R24 ;  /* 0x000000ffff117224 */ /* 0x000fe400078e0018 */
[----:B------:R-:W2:Y:S04]  /*5af70*/  LDL.LU.64 R24, [R1+0x4a00] ;  /* 0x004a000001187983 */ /* 0x000ea80000300a00 */
[----:B------:R0:W-:Y:S04]  /*5af80*/  STL [R1+0x494c], R16 ;  /* 0x00494c1001007387 */ /* 0x0001e80000100800 */
[----:B------:R1:W-:Y:S04]  /*5af90*/  STL [R1+0x4948], R17 ;  /* 0x0049481101007387 */ /* 0x0003e80000100800 */
[----:B0-----:R-:W2:Y:S04]  /*5afa0*/  LDL.LU R16, [R1+0xbe0] ;  /* 0x000be00001107983 */ /* 0x001ea80000300800 */
[----:B-1----:R-:W2:Y:S04]  /*5afb0*/  LDL.LU R17, [R1+0xbe4] ;  /* 0x000be40001117983 */ /* 0x002ea80000300800 */
        /* <DEDUP_REMOVED lines=8> */
[----:B------:R-:W4:Y:S04]  /*5b040*/  LDL.LU.64 R24, [R1+0x49f8] ;  /* 0x0049f80001187983 */ /* 0x000f280000300a00 */
[----:B------:R-:W-:Y:S04]  /*5b050*/  STL [R1+0x4954], R18 ;  /* 0x0049541201007387 */ /* 0x000fe80000100800 */
[----:B------:R4:W-:Y:S02]  /*5b060*/  STL [R1+0x4950], R19 ;  /* 0x0049501301007387 */ /* 0x0009e40000100800 */
[----:B----4-:R-:W-:Y:S01]  /*5b070*/  HMMA.16816.F32.BF16 R16, R4, R24, R8 ;  /* 0x000000180410723c */ /* 0x010fe20000041808 */
[----:B------:R-:W-:-:S02]  /*5b080*/  IMAD.MOV.U32 R11, RZ, RZ, R24 ;  /* 0x000000ffff0b7224 */ /* 0x000fc400078e0018 */
[----:B------:R-:W-:-:S15]  /*5b090*/  IMAD.MOV.U32 R10, RZ, RZ, R25 ;  /* 0x000000ffff0a7224 */ /* 0x000fde00078e0019 */
[----:B------:R-:W-:Y:S01]  /*5b0a0*/  NOP ;  /* 0x0000000000007918 */ /* 0x000fe20000000000 */
[----:B------:R-:W-:Y:S04]  /*5b0b0*/  STL.64 [R1+0x6a0], R16 ;  /* 0x0006a01001007387 */ /* 0x000fe80000100a00 */
[----:B------:R-:W-:Y:S04]  /*5b0c0*/  STL.64 [R1+0x6a8], R18 ;  /* 0x0006a81201007387 */ /* 0x000fe80000100a00 */
[----:B------:R-:W-:Y:S04]  /*5b0d0*/  STL.64 [R1+0x49f0], R10 ;  /* 0x0049f00a01007387 */ /* 0x000fe80000100a00 */
[----:B------:R-:W2:Y:S04]  /*5b0e0*/  LDL.LU R24, [R1+0xd90] ;  /* 0x000d900001187983 */ /* 0x000ea80000300800 */
[----:B------:R-:W2:Y:S04]  /*5b0f0*/  LDL.LU R25, [R1+0xd94] ;  /* 0x000d940001197983 */ /* 0x000ea80000300800 */
[----:B------:R-:W4:Y:S04]  /*5b100*/  LDL.LU R26, [R1+0xd98] ;  /* 0x000d9800011a7983 */ /* 0x000f280000300800 */
[----:B------:R-:W4:Y:S04]  /*5b110*/  LDL.LU R27, [R1+0xd9c] ;  /* 0x000d9c00011b7983 */ /* 0x000f280000300800 */
[----:B----4-:R-:W-:Y:S04]  /*5b120*/  STL.64 [R1+0x4980], R26 ;  /* 0x0049801a01007387 */ /* 0x010fe80000100a00 */
[----:B--2---:R0:W-:Y:S04]  /*5b130*/  STL.64 [R1+0x4978], R24 ;  /* 0x0049781801007387 */ /* 0x0041e80000100a00 */
[----:B0-----:R-:W2:Y:S01]  /*5b140*/  LDL.64 R24, [R1+0x10] ;  /* 0x0000100001187983 */ /* 0x001ea20000100a00 */
[----:B---3--:R-:W-:Y:S03]  /*5b150*/  HMMA.16816.F32.BF16 R8, R4, R20, R12 ;  /* 0x000000140408723c */ /* 0x008fe6000004180c */
[----:B--2---:R0:W-:Y:S04]  /*5b160*/  STL.64 [R1+0x4998], R24 ;  /* 0x0049981801007387 */ /* 0x0041e80000100a00 */
[----:B0-----:R-:W2:Y:S04]  /*5b170*/  LDL.64 R24, [R1+0x20] ;  /* 0x0000200001187983 */ /* 0x001ea80000100a00 */
[----:B--2---:R-:W-:Y:S08]  /*5b180*/  STL.64 [R1+0x49a8], R24 ;  /* 0x0049a81801007387 */ /* 0x004ff00000100a00 */
[----:B------:R0:W-:Y:S04]  /*5b190*/  STL.64 [R1+0x690], R8 ;  /* 0x0006900801007387 */ /* 0x0001e80000100a00 */
[----:B------:R1:W-:Y:S04]  /*5b1a0*/  STL.64 [R1+0x698], R10 ;  /* 0x0006980a01007387 */ /* 0x0003e80000100a00 */
[----:B0-----:R-:W2:Y:S04]  /*5b1b0*/  LDL.LU R8, [R1+0x13e0] ;  /* 0x0013e00001087983 */ /* 0x001ea80000300800 */
[----:B------:R-:W2:Y:S04]  /*5b1c0*/  LDL.LU R9, [R1+0x13e4] ;  /* 0x0013e40001097983 */ /* 0x000ea80000300800 */
        /* <DEDUP_REMOVED lines=8> */
[----:B------:R-:W2:Y:S04]  /*5b250*/  LDL.LU R14, [R1+0x13d8] ;  /* 0x0013d800010e7983 */ /* 0x000ea80000300800 */
[----:B------:R-:W2:Y:S01]  /*5b260*/  LDL.LU R15, [R1+0x13dc] ;  /* 0x0013dc00010f7983 */ /* 0x000ea20000300800 */
[----:B------:R-:W-:-:S02]  /*5b270*/  IMAD.MOV.U32 R3, RZ, RZ, R20 ;  /* 0x000000ffff037224 */ /* 0x000fc400078e0014 */
[----:B------:R-:W-:Y:S02]  /*5b280*/  IMAD.MOV.U32 R2, RZ, RZ, R21 ;  /* 0x000000ffff027224 */ /* 0x000fe400078e0015 */
[----:B------:R-:W0:Y:S04]  /*5b290*/  LDSM.16.MT88.4 R20, [R0+UR5+0x8200] ;  /* 0x008200050014783b */ /* 0x000e280008004200 */
[----:B--2---:R-:W-:Y:S04]  /*5b2a0*/  STL.64 [R1+0x49e8], R14 ;  /* 0x0049e80e01007387 */ /* 0x004fe80000100a00 */
[----:B------:R1:W-:Y:S04]  /*5b2b0*/  STL.64 [R1+0x49e0], R12 ;  /* 0x0049e00c01007387 */ /* 0x0003e80000100a00 */
[----:B-1----:R-:W2:Y:S04]  /*5b2c0*/  LDL.64 R12, [R1+0x60] ;  /* 0x00006000010c7983 */ /* 0x002ea80000100a00 */
[----:B----4-:R-:W-:Y:S04]  /*5b2d0*/  STL.64 [R1+0x49d0], R18 ;  /* 0x0049d01201007387 */ /* 0x010fe80000100a00 */
[----:B---3--:R1:W-:Y:S04]  /*5b2e0*/  STL.64 [R1+0x49c8], R16 ;  /* 0x0049c81001007387 */ /* 0x0083e80000100a00 */
[----:B------:R-:W3:Y:S04]  /*5b2f0*/  LDL.64 R24, [R1+0x30] ;  /* 0x0000300001187983 */ /* 0x000ee80000100a00 */
[----:B-1----:R-:W4:Y:S04]  /*5b300*/  LDL.64 R16, [R1+0x50] ;  /* 0x0000500001107983 */ /* 0x002f280000100a00 */
[----:B---3--:R1:W-:Y:S04]  /*5b310*/  STL.64 [R1+0x49c0], R24 ;  /* 0x0049c01801007387 */ /* 0x0083e80000100a00 */
[----:B-1----:R-:W3:Y:S04]  /*5b320*/  LDL.64 R24, [R1+0x40] ;  /* 0x0000400001187983 */ /* 0x002ee80000100a00 */
[----:B0-----:R-:W-:Y:S04]  /*5b330*/  STL.64 [R1+0x4810], R22 ;  /* 0x0048101601007387 */ /* 0x001fe80000100a00 */
[----:B------:R0:W-:Y:S02]  /*5b340*/  STL.64 [R1+0x4808], R20 ;  /* 0x0048081401007387 */ /* 0x0001e40000100a00 */
[----:B0-----:R-:W-:-:S02]  /*5b350*/  IMAD.MOV.U32 R20, RZ, RZ, R29 ;  /* 0x000000ffff147224 */ /* 0x001fc400078e001d */
[----:B------:R-:W-:-:S05]  /*5b360*/  IMAD.MOV.U32 R21, RZ, RZ, R28 ;  /* 0x000000ffff157224 */ /* 0x000fca00078e001c */
[----:B------:R0:W-:Y:S04]  /*5b370*/  STL.64 [R1+0x49a0], R20 ;  /* 0x0049a01401007387 */ /* 0x0001e80000100a00 */
[----:B0-----:R-:W3:Y:S04]  /*5b380*/  LDL.LU R20, [R1+0x13a0] ;  /* 0x0013a00001147983 */ /* 0x001ee80000300800 */
[----:B------:R-:W3:Y:S04]  /*5b390*/  LDL.LU R21, [R1+0x13a4] ;  /* 0x0013a40001157983 */ /* 0x000ee80000300800 */
[----:B------:R-:W3:Y:S04]  /*5b3a0*/  LDL.LU R22, [R1+0x13a8] ;  /* 0x0013a80001167983 */ /* 0x000ee80000300800 */
[----:B------:R-:W3:Y:S01]  /*5b3b0*/  LDL.LU R23, [R1+0x13ac] ;  /* 0x0013ac0001177983 */ /* 0x000ee20000300800 */
[----:B--2---:R-:W-:Y:S03]  /*5b3c0*/  HMMA.16816.F32.BF16 R8, R4, R12, R8 ;  /* 0x0000000c0408723c */ /* 0x004fe60000041808 */
        /* <DEDUP_REMOVED lines=11> */
[----:B------:R-:W4:Y:S04]  /*5b480*/  LDL.LU.64 R14, [R1+0x49e8] ;  /* 0x0049e800010e7983 */ /* 0x000f280000300a00 */
[----:B------:R-:W4:Y:S04]  /*5b490*/  LDL.LU.64 R12, [R1+0x49e0] ;  /* 0x0049e000010c7983 */ /* 0x000f280000300a00 */
[----:B---3--:R-:W-:Y:S04]  /*5b4a0*/  STL.64 [R1+0x4960], R10 ;  /* 0x0049600a01007387 */ /* 0x008fe80000100a00 */
[----:B------:R0:W-:Y:S04]  /*5b4b0*/  STL.64 [R1+0x4958], R8 ;  /* 0x0049580801007387 */ /* 0x0001e80000100a00 */
[----:B0-----:R-:W3:Y:S04]  /*5b4c0*/  LDL.LU R8, [R1+0xd80] ;  /* 0x000d800001087983 */ /* 0x001ee80000300800 */
        /* <DEDUP_REMOVED lines=14> */
[----:B------:R-:W-:Y:S01]  /*5b5b0*/  IMAD.MOV.U32 R15, RZ, RZ, R17 ;  /* 0x000000ffff0f7224 */ /* 0x000fe200078e0011 */
[----:B------:R-:W4:Y:S04]  /*5b5c0*/  LDL.LU.64 R18, [R1+0x49d0] ;  /* 0x0049d00001127983 */ /* 0x000f280000300a00 */
[----:B------:R-:W4:Y:S02]  /*5b5d0*/  LDL.LU.64 R16, [R1+0x49c8] ;  /* 0x0049c80001107983 */ /* 0x000f240000300a00 */
[----:B----4-:R-:W-:-:S15]  /*5b5e0*/  HMMA.16816.F32.BF16 R16, R4, R24, R16 ;  /* 0x000000180410723c */ /* 0x010fde0000041810 */
[----:B------:R-:W-:-:S04]  /*5b5f0*/  NOP ;  /* 0x0000000000007918 */ /* 0x000fc80000000000 */
[----:B------:R0:W-:Y:S04]  /*5b600*/  STL.64 [R1+0xdd0], R16 ;  /* 0x000dd01001007387 */ /* 0x0001e80000100a00 */
[----:B------:R1:W-:Y:S01]  /*5b610*/  STL.64 [R1+0xdd8], R18 ;  /* 0x000dd81201007387 */ /* 0x0003e20000100a00 */
[----:B0-----:R-:W-:Y:S02]  /*5b620*/  IMAD.MOV.U32 R16, RZ, RZ, R24 ;  /* 0x000000ffff107224 */ /* 0x001fe400078e0018 */
[----:B------:R-:W-:Y:S02]  /*5b630*/  IMAD.MOV.U32 R17, RZ, RZ, R25 ;  /* 0x000000ffff117224 */ /* 0x000fe400078e0019 */
[----:B------:R-:W4:Y:S02]  /*5b640*/  LDL.LU.64 R24, [R1+0x49c0] ;  /* 0x0049c00001187983 */ /* 0x000f240000300a00 */
[----:B----4-:R-:W-:Y:S01]  /*5b650*/  HMMA.16816.F32.BF16 R20, R4, R24, R20 ;  /* 0x000000180414723c */ /* 0x010fe20000041814 */
[----:B-1----:R-:W-:-:S02]  /*5b660*/  IMAD.MOV.U32 R18, RZ, RZ, R24 ;  /* 0x000000ffff127224 */ /* 0x002fc400078e0018 */
[----:B------:R-:W-:-:S15]  /*5b670*/  IMAD.MOV.U32 R19, RZ, RZ, R25 ;  /* 0x000000ffff137224 */ /* 0x000fde00078e0019 */
[----:B------:R-:W-:Y:S01]  /*5b680*/  NOP ;  /* 0x0000000000007918 */ /* 0x000fe20000000000 */
[----:B------:R-:W-:Y:S04]  /*5b690*/  STL.64 [R1+0xdc0], R20 ;  /* 0x000dc01401007387 */ /* 0x000fe80000100a00 */
[----:B------:R0:W-:Y:S04]  /*5b6a0*/  STL.64 [R1+0xdc8], R22 ;  /* 0x000dc81601007387 */ /* 0x0001e80000100a00 */
[----:B0-----:R-:W4:Y:S04]  /*5b6b0*/  LDL.LU.64 R22, [R1+0x49b8] ;  /* 0x0049b80001167983 */ /* 0x001f280000300a00 */
[----:B------:R-:W4:Y:S04]  /*5b6c0*/  LDL.LU.64 R20, [R1+0x49b0] ;  /* 0x0049b00001147983 */ /* 0x000f280000300a00 */
[----:B------:R-:W4:Y:S02]  /*5b6d0*/  LDL.LU.64 R24, [R1+0x49a8] ;  /* 0x0049a80001187983 */ /* 0x000f240000300a00 */
[----:B----4-:R-:W-:-:S15]  /*5b6e0*/  HMMA.16816.F32.BF16 R20, R4, R24, R20 ;  /* 0x000000180414723c */ /* 0x010fde0000041814 */
[----:B------:R-:W-:-:S04]  /*5b6f0*/  NOP ;  /* 0x0000000000007918 */ /* 0x000fc80000000000 */
[----:B------:R0:W-:Y:S04]  /*5b700*/  STL.64 [R1+0xdb0], R20 ;  /* 0x000db01401007387 */ /* 0x0001e80000100a00 */
[----:B------:R1:W-:Y:S04]  /*5b710*/  STL.64 [R1+0xdb8], R22 ;  /* 0x000db81601007387 */ /* 0x0003e80000100a00 */
[----:B0-----:R-:W4:Y:S01]  /*5b720*/  LDL.LU.64 R20, [R1+0x49a0] ;  /* 0x0049a00001147983 */ /* 0x001f220000300a00 */
[----:B-1----:R-:W-:Y:S02]  /*5b730*/  IMAD.MOV.U32 R23, RZ, RZ, R24 ;  /* 0x000000ffff177224 */ /* 0x002fe400078e0018 */
[----:B------:R-:W-:-:S02]  /*5b740*/  IMAD.MOV.U32 R22, RZ, RZ, R25 ;  /* 0x000000ffff167224 */ /* 0x000fc400078e0019 */
        /* <DEDUP_REMOVED lines=9> */
[----:B------:R-:W4:Y:S04]  /*5b7e0*/  LDL.LU.64 R26, [R1+0x4980] ;  /* 0x00498000011a7983 */ /* 0x000f280000300a00 */
[----:B------:R-:W4:Y:S02]  /*5b7f0*/  LDL.LU.64 R24, [R1+0x4978] ;  /* 0x0049780001187983 */ /* 0x000f240000300a00 */
[----:B----4-:R-:W-:-:S15]  /*5b800*/  HMMA.16816.F32.BF16 R24, R4, R20, R24 ;  /* 0x000000140418723c */ /* 0x010fde0000041818 */
[----:B------:R-:W-:-:S04]  /*5b810*/  NOP ;  /* 0x0000000000007918 */ /* 0x000fc80000000000 */
[----:B------:R-:W-:Y:S04]  /*5b820*/  STL.64 [R1+0xd90], R24 ;  /* 0x000d901801007387 */ /* 0x000fe80000100a00 */
[----:B------:R0:W-:Y:S04]  /*5b830*/  STL.64 [R1+0xd98], R26 ;  /* 0x000d981a01007387 */ /* 0x0001e80000100a00 */
[----:B0-----:R-:W4:Y:S04]  /*5b840*/  LDL.LU.64 R26, [R1+0x4970] ;  /* 0x00497000011a7983 */ /* 0x001f280000300a00 */
[----:B------:R-:W2:Y:S04]  /*5b850*/  LDL.LU.64 R24, [R1+0x4968] ;  /* 0x0049680001187983 */ /* 0x000ea80000300a00 */
[----:B------:R-:W-:Y:S01]  /*5b860*/  STL.64 [R1+0x4830], R20 ;  /* 0x0048301401007387 */ /* 0x000fe20000100a00 */
        /* <DEDUP_REMOVED lines=8> */
[----:B0-----:R-:W3:Y:S04]  /*5b8f0*/  LDL.LU R24, [R1+0xd70] ;  /* 0x000d700001187983 */ /* 0x001ee80000300800 */
[----:B------:R-:W3:Y:S04]  /*5b900*/  LDL.LU R25, [R1+0xd74] ;  /* 0x000d740001197983 */ /* 0x000ee80000300800 */
[----:B------:R-:W3:Y:S04]  /*5b910*/  LDL.LU R26, [R1+0xd78] ;  /* 0x000d7800011a7983 */ /* 0x000ee80000300800 */
[----:B------:R-:W3:Y:S02]  /*5b920*/  LDL.LU R27, [R1+0xd7c] ;  /* 0x000d7c00011b7983 */ /* 0x000ee40000300800 */
[----:B---3--:R-:W-:-:S15]  /*5b930*/  HMMA.16816.F32.BF16 R24, R4, R12, R24 ;  /* 0x0000000c0418723c */ /* 0x008fde0000041818 */
[----:B------:R-:W-:-:S04]  /*5b940*/  NOP ;  /* 0x0000000000007918 */ /* 0x000fc80000000000 */
[----:B------:R0:W-:Y:S04]  /*5b950*/  STL.64 [R1+0xd70], R24 ;  /* 0x000d701801007387 */ /* 0x0001e80000100a00 */
[----:B------:R-:W-:Y:S01]  /*5b960*/  STL.64 [R1+0xd78], R26 ;  /* 0x000d781a01007387 */ /* 0x000fe20000100a00 */
[----:B0-----:R-:W-:Y:S02]  /*5b970*/  IMAD.MOV.U32 R24, RZ, RZ, R23 ;  /* 0x000000ffff187224 */ /* 0x001fe400078e0017 */
[----:B------:R-:W-:-:S05]  /*5b980*/  IMAD.MOV.U32 R25, RZ, RZ, R22 ;  /* 0x000000ffff197224 */ /* 0x000fca00078e0016 */
[----:B------:R0:W-:Y:S04]  /*5b990*/  STL.64 [R1+0x4858], R24 ;  /* 0x0048581801007387 */ /* 0x0001e80000100a00 */
[----:B------:R-:W3:Y:S04]  /*5b9a0*/  LDL.LU R20, [R1+0x12d0] ;  /* 0x0012d00001147983 */ /* 0x000ee80000300800 */
[----:B------:R-:W3:Y:S04]  /*5b9b0*/  LDL.LU R21, [R1+0x12d4] ;  /* 0x0012d40001157983 */ /* 0x000ee80000300800 */
[----:B------:R-:W4:Y:S04]  /*5b9c0*/  LDL.LU R22, [R1+0x12d8] ;  /* 0x0012d80001167983 */ /* 0x000f280000300800 */
[----:B------:R-:W4:Y:S01]  /*5b9d0*/  LDL.LU R23, [R1+0x12dc] ;  /* 0x0012dc0001177983 */ /* 0x000f220000300800 */
[----:B0-----:R-:W-:-:S02]  /*5b9e0*/  IMAD.MOV.U32 R24, RZ, RZ, R18 ;  /* 0x000000ffff187224 */ /* 0x001fc400078e0012 */
[----:B------:R-:W-:Y:S01]  /*5b9f0*/  IMAD.MOV.U32 R25, RZ, RZ, R19 ;  /* 0x000000ffff197224 */ /* 0x000fe200078e0013 */
[----:B------:R-:W2:Y:S04]  /*5ba00*/  LDL.LU R18, [R1+0x4954] ;  /* 0x0049540001127983 */ /* 0x000ea80000300800 */
[----:B------:R-:W2:Y:S04]  /*5ba10*/  LDL.LU R19, [R1+0x4950] ;  /* 0x0049500001137983 */ /* 0x000ea80000300800 */
[----:B------:R-:W-:Y:S04]  /*5ba20*/  STL.64 [R1+0x4870], R24 ;  /* 0x0048701801007387 */ /* 0x000fe80000100a00 */
        /* <DEDUP_REMOVED lines=28> */
[----:B--2---:R-:W-:-:S02]  /*5bbf0*/  IMAD.MOV.U32 R24, RZ, RZ, R8 ;  /* 0x000000ffff187224 */ /* 0x004fc400078e0008 */
[----:B------:R-:W-:Y:S01]  /*5bc00*/  IMAD.MOV.U32 R25, RZ, RZ, R9 ;  /* 0x000000ffff197224 */ /* 0x000fe200078e0009 */
[----:B------:R-:W2:Y:S04]  /*5bc10*/  LDL.LU R8, [R1+0x493c] ;  /* 0x00493c0001087983 */ /* 0x000ea80000300800 */
[----:B------:R-:W2:Y:S04]  /*5bc20*/  LDL.LU R9, [R1+0x4938] ;  /* 0x0049380001097983 */ /* 0x000ea80000300800 */
[----:B------:R0:W-:Y:S02]  /*5bc30*/  STL.64 [R1+0x48b8], R24 ;  /* 0x0048b81801007387 */ /* 0x0001e40000100a00 */
        /* <DEDUP_REMOVED lines=12> */
[----:B------:R-:W-:-:S05]  /*5bd00*/  IMAD.MOV.U32 R25, RZ, RZ, R18 ;  /* 0x000000ffff197224 */ /* 0x000fca00078e0012 */
        /* <DEDUP_REMOVED lines=9> */
[----:B------:R0:W-:Y:S04]  /*5bda0*/  STL.64 [R1+0x4900], R24 ;  /* 0x0049001801007387 */ /* 0x0001e80000100a00 */
[----:B------:R-:W2:Y:S04]  /*5bdb0*/  LDL.LU R16, [R1+0x680] ;  /* 0x0006800001107983 */ /* 0x000ea80000300800 */
[----:B------:R-:W2:Y:S04]  /*5bdc0*/  LDL.LU R17, [R1+0x684] ;  /* 0x0006840001117983 */ /* 0x000ea80000300800 */
[----:B------:R-:W2:Y:S04]  /*5bdd0*/  LDL.LU R18, [R1+0x688] ;  /* 0x0006880001127983 */ /* 0x000ea80000300800 */
[----:B------:R-:W2:Y:S01]  /*5bde0*/  LDL.LU R19, [R1+0x68c] ;  /* 0x00068c0001137983 */ /* 0x000ea20000300800 */
[----:B0-----:R-:W-:-:S02]  /*5bdf0*/  IMAD.MOV.U32 R24, RZ, RZ, R15 ;  /* 0x000000ffff187224 */ /* 0x001fc400078e000f */
[----:B------:R-:W-:-:S05]  /*5be00*/  IMAD.MOV.U32 R25, RZ, RZ, R14 ;  /* 0x000000ffff197224 */ /* 0x000fca00078e000e */
[----:B------:R0:W-:Y:S04]  /*5be10*/  STL.64 [R1+0x4918], R24 ;  /* 0x0049181801007387 */ /* 0x0001e80000100a00 */
[----:B0-----:R-:W2:Y:S04]  /*5be20*/  LDL.LU R24, [R1+0x590] ;  /* 0x0005900001187983 */ /* 0x001ea80000300800 */
[----:B------:R-:W2:Y:S04]  /*5be30*/  LDL.LU R25, [R1+0x594] ;  /* 0x0005940001197983 */ /* 0x000ea80000300800 */
[----:B------:R-:W2:Y:S04]  /*5be40*/  LDL.LU R26, [R1+0x598] ;  /* 0x00059800011a7983 */ /* 0x000ea80000300800 */
[----:B------:R-:W2:Y:S04]  /*5be50*/  LDL.LU R27, [R1+0x59c] ;  /* 0x00059c00011b7983 */ /* 0x000ea80000300800 */
        /* <DEDUP_REMOVED lines=10> */
[----:B------:R-:W4:Y:S04]  /*5bf00*/  LDL.LU R22, [R1+0x568] ;  /* 0x0005680001167983 */ /* 0x000f280000300800 */
[----:B------:R-:W4:Y:S01]  /*5bf10*/  LDL.LU R23, [R1+0x56c] ;  /* 0x00056c0001177983 */ /* 0x000f220000300800 */
[----:B--2---:R-:W-:Y:S03]  /*5bf20*/  HMMA.16816.F32.BF16 R4, R4, R8, R16 ;  /* 0x000000080404723c */ /* 0x004fe60000041810 */
[----:B----4-:R-:W-:Y:S04]  /*5bf30*/  STL.64 [R1+0x48f8], R22 ;  /* 0x0048f81601007387 */ /* 0x010fe80000100a00 */
        /* <DEDUP_REMOVED lines=21> */
[----:B------:R0:W-:Y:S04]  /*5c090*/  STL.64 [R1+0x4818], R8 ;  /* 0x0048180801007387 */ /* 0x0001e80000100a00 */
[----:B0-----:R-:W3:Y:S02]  /*5c0a0*/  LDL.64 R8, [R1+0xc0] ;  /* 0x0000c00001087983 */ /* 0x001ee40000100a00 */
[----:B---3--:R-:W-:-:S15]  /*5c0b0*/  HMMA.16816.F32.BF16 R24, R16, R8, R24 ;  /* 0x000000081018723c */ /* 0x008fde0000041818 */
[----:B------:R-:W-:-:S04]  /*5c0c0*/  NOP ;  /* 0x0000000000007918 */ /* 0x000fc80000000000 */
[----:B------:R0:W-:Y:S04]  /*5c0d0*/  STL.64 [R1+0x600], R24 ;  /* 0x0006001801007387 */ /* 0x0001e80000100a00 */
[----:B------:R2:W-:Y:S04]  /*5c0e0*/  STL.64 [R1+0x608], R26 ;  /* 0x0006081a01007387 */ /* 0x0005e80000100a00 */
[----:B0-----:R-:W2:Y:S01]  /*5c0f0*/  LDL.LU.64 R24, [R1+0x4918] ;  /* 0x0049180001187983 */ /* 0x001ea20000300a00 */
[----:B------:R-:W-:Y:S02]  /*5c100*/  IMAD.MOV.U32 R12, RZ, RZ, R3 ;  /* 0x000000ffff0c7224 */ /* 0x000fe400078e0003 */
[----:B------:R-:W-:-:S02]  /*5c110*/  IMAD.MOV.U32 R13, RZ, RZ, R2 ;  /* 0x000000ffff0d7224 */ /* 0x000fc400078e0002 */
[----:B------:R-:W-:Y:S02]  /*5c120*/  IMAD.MOV.U32 R3, RZ, RZ, R8 ;  /* 0x000000ffff037224 */ /* 0x000fe400078e0008 */
[----:B------:R-:W-:Y:S01]  /*5c130*/  IMAD.MOV.U32 R2, RZ, RZ, R9 ;  /* 0x000000ffff027224 */ /* 0x000fe200078e0009 */
[----:B------:R-:W3:Y:S04]  /*5c140*/  LDL.LU R8, [R1+0x12c0] ;  /* 0x0012c00001087983 */ /* 0x000ee80000300800 */
[----:B------:R-:W3:Y:S04]  /*5c150*/  LDL.LU R9, [R1+0x12c4] ;  /* 0x0012c40001097983 */ /* 0x000ee80000300800 */
[----:B------:R-:W3:Y:S04]  /*5c160*/  LDL.LU R10, [R1+0x12c8] ;  /* 0x0012c800010a7983 */ /* 0x000ee80000300800 */
[----:B------:R-:W3:Y:S01]  /*5c170*/  LDL.LU R11, [R1+0x12cc] ;  /* 0x0012cc00010b7983 */ /* 0x000ee20000300800 */
        /* <DEDUP_REMOVED lines=18> */
[C---:B----4-:R-:W-:Y:S08]  /*5c2a0*/  HMMA.16816.F32.BF16 R4, R16.reuse, R12, R4 ;  /* 0x0000000c1004723c */ /* 0x050ff00000041804 */
[----:B--2---:R-:W-:Y:S01]  /*5c2b0*/  HMMA.16816.F32.BF16 R24, R16, R24, R20 ;  /* 0x000000181018723c */ /* 0x004fe20000041814 */
[----:B------:R-:W2:Y:S04]  /*5c2c0*/  LDL.LU.64 R22, [R1+0x48c8] ;  /* 0x0048c80001167983 */ /* 0x000ea80000300a00 */
[----:B------:R-:W2:-:S14]  /*5c2d0*/  LDL.LU.64 R20, [R1+0x48c0] ;  /* 0x0048c00001147983 */ /* 0x000e9c0000300a00 */
[----:B------:R0:W-:Y:S04]  /*5c2e0*/  STL.64 [R1+0x5c0], R24 ;  /* 0x0005c01801007387 */ /* 0x0001e80000100a00 */
[----:B------:R-:W-:Y:S04]  /*5c2f0*/  STL.64 [R1+0x5c8], R26 ;  /* 0x0005c81a01007387 */ /* 0x000fe80000100a00 */
[----:B0-----:R-:W2:Y:S04]  /*5c300*/  LDL.LU.64 R24, [R1+0x48b8] ;  /* 0x0048b80001187983 */ /* 0x001ea80000300a00 */
[----:B------:R-:W4:Y:S04]  /*5c310*/  LDL.LU R12, [R1+0x530] ;  /* 0x00053000010c7983 */ /* 0x000f280000300800 */
[----:B------:R-:W-:Y:S04]  /*5c320*/  STL.64 [R1+0x5b0], R4 ;  /* 0x0005b00401007387 */ /* 0x000fe80000100a00 */
[----:B------:R-:W-:Y:S04]  /*5c330*/  STL.64 [R1+0x5b8], R6 ;  /* 0x0005b80601007387 */ /* 0x000fe80000100a00 */
[----:B------:R-:W0:Y:S04]  /*5c340*/  LDSM.16.MT88.4 R4, [R0+UR5+0x8280] ;  /* 0x008280050004783b */ /* 0x000e280008004200 */
[----:B------:R-:W4:Y:S04]  /*5c350*/  LDL.LU R13, [R1+0x534] ;  /* 0x00053400010d7983 */ /* 0x000f280000300800 */
[----:B------:R-:W4:Y:S04]  /*5c360*/  LDL.LU R14, [R1+0x538] ;  /* 0x00053800010e7983 */ /* 0x000f280000300800 */
[----:B------:R-:W4:Y:S04]  /*5c370*/  LDL.LU R15, [R1+0x53c] ;  /* 0x00053c00010f7983 */ /* 0x000f280000300800 */
[----:B0-----:R-:W-:Y:S04]  /*5c380*/  STL.64 [R1+0x46f8], R6 ;  /* 0x0046f80601007387 */ /* 0x001fe80000100a00 */
        /* <DEDUP_REMOVED lines=25> */
[----:B------:R-:W-:Y:S02]  /*5c520*/  IMAD.MOV.U32 R4, RZ, RZ, R29 ;  /* 0x000000ffff047224 */ /* 0x000fe400078e001d */
[----:B------:R-:W-:Y:S01]  /*5c530*/  IMAD.MOV.U32 R5, RZ, RZ, R28 ;  /* 0x000000ffff057224 */ /* 0x000fe200078e001c */
[----:B--2---:R-:W-:Y:S01]  /*5c540*/  HMMA.16816.F32.BF16 R24, R16, R24, R20 ;  /* 0x000000181018723c */ /* 0x004fe20000041814 */
[----:B------:R-:W2:Y:S04]  /*5c550*/  LDL.LU.64 R22, [R1+0x4850] ;  /* 0x0048500001167983 */ /* 0x000ea80000300a00 */
[----:B------:R-:W2:-:S14]  /*5c560*/  LDL.LU.64 R20, [R1+0x4848] ;  /* 0x0048480001147983 */ /* 0x000e9c0000300a00 */
[----:B------:R-:W-:Y:S04]  /*5c570*/  STL.64 [R1+0x560], R24 ;  /* 0x0005601801007387 */ /* 0x000fe80000100a00 */
[----:B------:R0:W-:Y:S04]  /*5c580*/  STL.64 [R1+0x568], R26 ;  /* 0x0005681a01007387 */ /* 0x0001e80000100a00 */
[----:B0-----:R-:W3:Y:S04]  /*5c590*/  LDL.LU.64 R26, [R1+0x4840] ;  /* 0x00484000011a7983 */ /* 0x001ee80000300a00 */
[----:B------:R-:W4:Y:S01]  /*5c5a0*/  LDL.LU.64 R24, [R1+0x4838] ;  /* 0x0048380001187983 */ /* 0x000f220000300a00 */
[----:B--2---:R-:W-:Y:S03]  /*5c5b0*/  HMMA.16816.F32.BF16 R4, R16, R4, R20 ;  /* 0x000000041004723c */ /* 0x004fe60000041814 */
[----:B------:R-:W3:-:S15]  /*5c5c0*/  LDL.LU.64 R20, [R1+0x4830] ;  /* 0x0048300001147983 */ /* 0x000ede0000300a00 */
[----:B------:R-:W-:Y:S01]  /*5c5d0*/  NOP ;  /* 0x0000000000007918 */ /* 0x000fe20000000000 */
[----:B------:R0:W-:Y:S04]  /*5c5e0*/  STL.64 [R1+0x550], R4 ;  /* 0x0005500401007387 */ /* 0x0001e80000100a00 */
[----:B------:R-:W-:Y:S04]  /*5c5f0*/  STL.64 [R1+0x558], R6 ;  /* 0x0005580601007387 */ /* 0x000fe80000100a00 */
        /* <DEDUP_REMOVED lines=9> */
[----:B--2---:R0:W-:Y:S04]  /*5c690*/  STL.64 [R1+0x47d8], R4 ;  /* 0x0047d80401007387 */ /* 0x0041e80000100a00 */
[----:B0-----:R-:W2:Y:S01]  /*5c6a0*/  LDL.64 R4, [R1+0xb0] ;  /* 0x0000b00001047983 */ /* 0x001ea20000100a00 */
[C---:B----4-:R-:W-:Y:S03]  /*5c6b0*/  HMMA.16816.F32.BF16 R12, R16.reuse, R24, R12 ;  /* 0x00000018100c723c */ /* 0x050fe6000004180c */
[----:B--2---:R3:W-:Y:S05]  /*5c6c0*/  STL.64 [R1+0x47f0], R4 ;  /* 0x0047f00401007387 */ /* 0x0047ea0000100a00 */
[----:B---3--:R-:W-:Y:S01]  /*5c6d0*/  HMMA.16816.F32.BF16 R4, R16, R20, R8 ;  /* 0x000000141004723c */ /* 0x008fe20000041808 */
[----:B------:R-:W2:-:S15]  /*5c6e0*/  LDL.LU R8, [R1+0x12b0] ;  /* 0x0012b00001087983 */ /* 0x000e9e0000300800 */
[----:B------:R-:W-:-:S03]  /*5c6f0*/  NOP ;  /* 0x0000000000007918 */ /* 0x000fc60000000000 */
[----:B------:R-:W-:Y:S04]  /*5c700*/  STL.64 [R1+0x540], R4 ;  /* 0x0005400401007387 */ /* 0x000fe80000100a00 */
[----:B------:R-:W-:Y:S04]  /*5c710*/  STL.64 [R1+0x548], R6 ;  /* 0x0005480601007387 */ /* 0x000fe80000100a00 */
[----:B------:R-:W2:Y:S04]  /*5c720*/  LDL.LU R9, [R1+0x12b4] ;  /* 0x0012b40001097983 */ /* 0x000ea80000300800 */
[----:B------:R-:W2:Y:S04]  /*5c730*/  LDL.LU R10, [R1+0x12b8] ;  /* 0x0012b800010a7983 */ /* 0x000ea80000300800 */
[----:B------:R-:W2:Y:S04]  /*5c740*/  LDL.LU R11, [R1+0x12bc] ;  /* 0x0012bc00010b7983 */ /* 0x000ea80000300800 */
[----:B------:R-:W3:Y:S04]  /*5c750*/  LDL.LU R20, [R1+0x520] ;  /* 0x0005200001147983 */ /* 0x000ee80000300800 */
[----:B------:R-:W3:Y:S04]  /*5c760*/  LDL.LU R21, [R1+0x524] ;  /* 0x0005240001157983 */ /* 0x000ee80000300800 */
[----:B------:R-:W3:Y:S04]  /*5c770*/  LDL.LU R22, [R1+0x528] ;  /* 0x0005280001167983 */ /* 0x000ee80000300800 */
[----:B------:R-:W3:Y:S04]  /*5c780*/  LDL.LU R23, [R1+0x52c] ;  /* 0x00052c0001177983 */ /* 0x000ee80000300800 */
[----:B------:R0:W-:Y:S04]  /*5c790*/  STL.64 [R1+0x530], R12 ;  /* 0x0005300c01007387 */ /* 0x0001e80000100a00 */
[----:B------:R-:W-:Y:S04]  /*5c7a0*/  STL.64 [R1+0x538], R14 ;  /* 0x0005380e01007387 */ /* 0x000fe80000100a00 */
[----:B0-----:R-:W2:Y:S04]  /*5c7b0*/  LDL.LU.64 R12, [R1+0x4828] ;  /* 0x00482800010c7983 */ /* 0x001ea80000300a00 */
        /* <DEDUP_REMOVED lines=27> */
[----:B0-----:R-:W4:Y:S04]  /*5c970*/  LDL.LU.64 R10, [R1+0x4820] ;  /* 0x00482000010a7983 */ /* 0x001f280000300a00 */
[----:B------:R-:W3:Y:S04]  /*5c980*/  LDL.LU.64 R8, [R1+0x4818] ;  /* 0x0048180001087983 */ /* 0x000ee80000300a00 */
[----:B------:R0:W-:Y:S04]  /*5c990*/  STL.64 [R1+0x4730], R12 ;  /* 0x0047300c01007387 */ /* 0x0001e80000100a00 */
[----:B0-----:R-:W2:Y:S01]  /*5c9a0*/  LDL.64 R12, [R1+0x80] ;  /* 0x00008000010c7983 */ /* 0x001ea20000100a00 */
[----:B---3--:R-:W-:Y:S03]  /*5c9b0*/  HMMA.16816.F32.BF16 R16, R16, R8, R20 ;  /* 0x000000081010723c */ /* 0x008fe60000041814 */
[----:B------:R-:W2:Y:S04]  /*5c9c0*/  LDL.LU.64 R22, [R1+0x4810] ;  /* 0x0048100001167983 */ /* 0x000ea80000300a00 */
[----:B------:R-:W2:Y:S01]  /*5c9d0*/  LDL.LU.64 R20, [R1+0x4808] ;  /* 0x0048080001147983 */ /* 0x000ea20000300a00 */
[----:B------:R-:W-:-:S02]  /*5c9e0*/  IMAD.MOV.U32 R4, RZ, RZ, R3 ;  /* 0x000000ffff047224 */ /* 0x000fc400078e0003 */
[----:B------:R-:W-:-:S09]  /*5c9f0*/  IMAD.MOV.U32 R5, RZ, RZ, R2 ;  /* 0x000000ffff057224 */ /* 0x000fd200078e0002 */
[----:B------:R0:W-:Y:S04]  /*5ca00*/  STL.64 [R1+0x520], R16 ;  /* 0x0005201001007387 */ /* 0x0001e80000100a00 */
[----:B------:R1:W-:Y:S04]  /*5ca10*/  STL.64 [R1+0x528], R18 ;  /* 0x0005281201007387 */ /* 0x0003e80000100a00 */
[----:B0-----:R-:W3:Y:S04]  /*5ca20*/  LDL.LU R16, [R1+0xae0] ;  /* 0x000ae00001107983 */ /* 0x001ee80000300800 */
[----:B------:R-:W3:Y:S04]  /*5ca30*/  LDL.LU R17, [R1+0xae4] ;  /* 0x000ae40001117983 */ /* 0x000ee80000300800 */
[----:B-1----:R-:W3:Y:S04]  /*5ca40*/  LDL.LU R18, [R1+0xae8] ;  /* 0x000ae80001127983 */ /* 0x002ee80000300800 */
[----:B------:R-:W3:Y:S04]  /*5ca50*/  LDL.LU R19, [R1+0xaec] ;  /* 0x000aec0001137983 */ /* 0x000ee80000300800 */
[----:B----4-:R-:W-:Y:S04]  /*5ca60*/  STL.64 [R1+0x4708], R10 ;  /* 0x0047080a01007387 */ /* 0x010fe80000100a00 */
[----:B------:R0:W-:Y:S04]  /*5ca70*/  STL.64 [R1+0x4700], R8 ;  /* 0x0047000801007387 */ /* 0x0001e80000100a00 */
[----:B0-----:R-:W4:Y:S01]  /*5ca80*/  LDL.64 R8, [R1+0x90] ;  /* 0x0000900001087983 */ /* 0x001f220000100a00 */
        /* <DEDUP_REMOVED lines=25> */
[----:B------:R-:W4:Y:S04]  /*5cc20*/  LDL.LU.64 R6, [R1+0x47c0] ;  /* 0x0047c00001067983 */ /* 0x000f280000300a00 */
[----:B------:R-:W4:Y:S04]  /*5cc30*/  LDL.LU.64 R4, [R1+0x47b8] ;  /* 0x0047b80001047983 */ /* 0x000f280000300a00 */
[----:B------:R-:W-:Y:S04]  /*5cc40*/  STL [R1+0x46c0], R29 ;  /* 0x0046c01d01007387 */ /* 0x000fe80000100800 */
[----:B------:R-:W-:Y:S01]  /*5cc50*/  STL [R1+0x46bc], R28 ;  /* 0x0046bc1c01007387 */ /* 0x000fe20000100800 */
[----:B----4-:R-:W-:-:S15]  /*5cc60*/  HMMA.16816.F32.BF16 R4, R20, R8, R4 ;  /* 0x000000081404723c */ /* 0x010fde0000041804 */
[----:B------:R-:W-:-:S04]  /*5cc70*/  NOP ;  /* 0x0000000000007918 */ /* 0x000fc80000000000 */
[----:B------:R0:W-:Y:S04]  /*5cc80*/  STL.64 [R1+0x470], R4 ;  /* 0x0004700401007387 */ /* 0x0001e80000100a00 */
[----:B------:R-:W-:Y:S04]  /*5cc90*/  STL.64 [R1+0x478], R6 ;  /* 0x0004780601007387 */ /* 0x000fe80000100a00 */
[----:B0-----:R-:W2:Y:S01]  /*5cca0*/  LDL.LU.64 R4, [R1+0x47b0] ;  /* 0x0047b00001047983 */ /* 0x001ea20000300a00 */
[----:B------:R-:W-:Y:S02]  /*5ccb0*/  IMAD.MOV.U32 R2, RZ, RZ, R8 ;  /* 0x000000ffff027224 */ /* 0x000fe400078e0008 */
[----:B------:R-:W-:-:S02]  /*5ccc0*/  IMAD.MOV.U32 R3, RZ, RZ, R9 ;  /* 0x000000ffff037224 */ /* 0x000fc400078e0009 */
[C---:B---3--:R-:W-:Y:S01]  /*5ccd0*/  HMMA.16816.F32.BF16 R8, R20.reuse, R12, R16 ;  /* 0x0000000c1408723c */ /* 0x048fe20000041810 */
[----:B------:R-:W-:Y:S02]  /*5cce0*/  IMAD.MOV.U32 R28, RZ, RZ, R13 ;  /* 0x000000ffff1c7224 */ /* 0x000fe400078e000d */
[----:B------:R-:W-:Y:S01]  /*5ccf0*/  IMAD.MOV.U32 R29, RZ, RZ, R12 ;  /* 0x000000ffff1d7224 */ /* 0x000fe200078e000c */
[----:B------:R-:W-:Y:S04]  /*5cd00*/  STL [R1+0x46c8], R3 ;  /* 0x0046c80301007387 */ /* 0x000fe80000100800 */
[----:B------:R-:W-:Y:S04]  /*5cd10*/  STL [R1+0x46c4], R2 ;  /* 0x0046c40201007387 */ /* 0x000fe80000100800 */
[----:B------:R-:W0:Y:S07]  /*5cd20*/  LDSM.16.MT88.4 R16, [R0+UR5+0x8300] ;  /* 0x008300050010783b */ /* 0x000e2e0008004200 */
[----:B------:R-:W-:Y:S04]  /*5cd30*/  STL.64 [R1+0x460], R8 ;  /* 0x0004600801007387 */ /* 0x000fe80000100a00 */
[----:B------:R2:W-:Y:S04]  /*5cd40*/  STL.64 [R1+0x468], R10 ;  /* 0x0004680a01007387 */ /* 0x0005e80000100a00 */
[----:B------:R-:W-:Y:S04]  /*5cd50*/  STL [R1+0x46d0], R28 ;  /* 0x0046d01c01007387 */ /* 0x000fe80000100800 */
[----:B------:R-:W-:Y:S01]  /*5cd60*/  STL [R1+0x46cc], R29 ;  /* 0x0046cc1d01007387 */ /* 0x000fe20000100800 */
[----:B--2---:R-:W-:Y:S01]  /*5cd70*/  HMMA.16816.F32.BF16 R8, R20, R4, R24 ;  /* 0x000000041408723c */ /* 0x004fe20000041818 */
[----:B------:R-:W-:-:S02]  /*5cd80*/  IMAD.MOV.U32 R3, RZ, RZ, R4 ;  /* 0x000000ffff037224 */ /* 0x000fc400078e0004 */
[----:B------:R-:W-:-:S15]  /*5cd90*/  IMAD.MOV.U32 R2, RZ, RZ, R5 ;  /* 0x000000ffff027224 */ /* 0x000fde00078e0005 */
[----:B------:R-:W-:Y:S01]  /*5cda0*/  NOP ;  /* 0x0000000000007918 */ /* 0x000fe20000000000 */
[----:B------:R1:W-:Y:S04]  /*5cdb0*/  STL.64 [R1+0x450], R8 ;  /* 0x0004500801007387 */ /* 0x0003e80000100a00 */
[----:B------:R2:W-:Y:S04]  /*5cdc0*/  STL.64 [R1+0x458], R10 ;  /* 0x0004580a01007387 */ /* 0x0005e80000100a00 */
[----:B------:R-:W3:Y:S04]  /*5cdd0*/  LDL.LU R4, [R1+0x430] ;  /* 0x0004300001047983 */ /* 0x000ee80000300800 */
[----:B------:R-:W3:Y:S04]  /*5cde0*/  LDL.LU R5, [R1+0x434] ;  /* 0x0004340001057983 */ /* 0x000ee80000300800 */
[----:B------:R-:W4:Y:S04]  /*5cdf0*/  LDL.LU R6, [R1+0x438] ;  /* 0x0004380001067983 */ /* 0x000f280000300800 */
[----:B------:R-:W4:Y:S04]  /*5ce00*/  LDL.LU R7, [R1+0x43c] ;  /* 0x00043c0001077983 */ /* 0x000f280000300800 */
[----:B----4-:R-:W-:Y:S04]  /*5ce10*/  STL.64 [R1+0x4718], R6 ;  /* 0x0047180601007387 */ /* 0x010fe80000100a00 */
[----:B---3--:R-:W-:Y:S04]  /*5ce20*/  STL.64 [R1+0x4710], R4 ;  /* 0x0047100401007387 */ /* 0x008fe80000100a00 */
[----:B-1----:R-:W3:Y:S04]  /*5ce30*/  LDL.LU R8, [R1+0xbc0] ;  /* 0x000bc00001087983 */ /* 0x002ee80000300800 */
[----:B------:R-:W3:Y:S04]  /*5ce40*/  LDL.LU R9, [R1+0xbc4] ;  /* 0x000bc40001097983 */ /* 0x000ee80000300800 */
[----:B--2---:R-:W2:Y:S04]  /*5ce50*/  LDL.LU R10, [R1+0xbc8] ;  /* 0x000bc800010a7983 */ /* 0x004ea80000300800 */
[----:B------:R-:W2:Y:S04]  /*5ce60*/  LDL.LU R11, [R1+0xbcc] ;  /* 0x000bcc00010b7983 */ /* 0x000ea80000300800 */
[----:B--2---:R-:W-:Y:S04]  /*5ce70*/  STL.64 [R1+0x4740], R10 ;  /* 0x0047400a01007387 */ /* 0x004fe80000100a00 */
[----:B---3--:R1:W-:Y:S04]  /*5ce80*/  STL.64 [R1+0x4738], R8 ;  /* 0x0047380801007387 */ /* 0x0083e80000100a00 */
[----:B-1----:R-:W2:Y:S04]  /*5ce90*/  LDL.64 R8, [R1+0x10] ;  /* 0x0000100001087983 */ /* 0x002ea80000100a00 */
[----:B--2---:R1:W-:Y:S04]  /*5cea0*/  STL.64 [R1+0x4758], R8 ;  /* 0x0047580801007387 */ /* 0x0043e80000100a00 */
[----:B------:R-:W2:Y:S04]  /*5ceb0*/  LDL.LU R12, [R1+0x1230] ;  /* 0x00123000010c7983 */ /* 0x000ea80000300800 */
[----:B------:R-:W2:Y:S04]  /*5cec0*/  LDL.LU R13, [R1+0x1234] ;  /* 0x00123400010d7983 */ /* 0x000ea80000300800 */
[----:B------:R-:W3:Y:S04]  /*5ced0*/  LDL.LU R14, [R1+0x1238] ;  /* 0x00123800010e7983 */ /* 0x000ee80000300800 */
[----:B------:R-:W3:Y:S04]  /*5cee0*/  LDL.LU R15, [R1+0x123c] ;  /* 0x00123c00010f7983 */ /* 0x000ee80000300800 */
[----:B-1----:R-:W4:Y:S04]  /*5cef0*/  LDL.64 R8, [R1+0x20] ;  /* 0x0000200001087983 */ /* 0x002f280000100a00 */
[----:B----4-:R1:W-:Y:S04]  /*5cf00*/  STL.64 [R1+0x4770], R8 ;  /* 0x0047700801007387 */ /* 0x0103e80000100a00 */
        /* <DEDUP_REMOVED lines=8> */
[----:B------:R-:W4:Y:S04]  /*5cf90*/  LDL.64 R8, [R1+0x40] ;  /* 0x0000400001087983 */ /* 0x000f280000100a00 */
[----:B----4-:R1:W-:Y:S04]  /*5cfa0*/  STL.64 [R1+0x47a0], R8 ;  /* 0x0047a00801007387 */ /* 0x0103e80000100a00 */
[----:B-1----:R-:W4:Y:S04]  /*5cfb0*/  LDL.64 R8, [R1+0x50] ;  /* 0x0000500001087983 */ /* 0x002f280000100a00 */
[----:B----4-:R1:W-:Y:S04]  /*5cfc0*/  STL.64 [R1+0x47a8], R8 ;  /* 0x0047a80801007387 */ /* 0x0103e80000100a00 */
[----:B-1----:R-:W4:Y:S04]  /*5cfd0*/  LDL.64 R8, [R1+0x60] ;  /* 0x0000600001087983 */ /* 0x002f280000100a00 */
        /* <DEDUP_REMOVED lines=18> */
[----:B------:R-:W3:Y:S04]  /*5d100*/  LDL.64 R24, [R1] ;  /* 0x0000000001187983 */ /* 0x000ee80000100a00 */
[----:B------:R-:W2:Y:S04]  /*5d110*/  LDL.LU R4, [R1+0xbd0] ;  /* 0x000bd00001047983 */ /* 0x000ea80000300800 */
[----:B------:R-:W2:Y:S04]  /*5d120*/  LDL.LU R5, [R1+0xbd4] ;  /* 0x000bd40001057983 */ /* 0x000ea80000300800 */
[----:B------:R-:W2:Y:S04]  /*5d130*/  LDL.LU R6, [R1+0xbd8] ;  /* 0x000bd80001067983 */ /* 0x000ea80000300800 */
[----:B------:R-:W2:Y:S04]  /*5d140*/  LDL.LU R7, [R1+0xbdc] ;  /* 0x000bdc0001077983 */ /* 0x000ea80000300800 */
[----:B------:R-:W-:Y:S04]  /*5d150*/  STL [R1+0x46d8], R2 ;  /* 0x0046d80201007387 */ /* 0x000fe80000100800 */
[----:B------:R-:W-:Y:S04]  /*5d160*/  STL [R1+0x46d4], R3 ;  /* 0x0046d40301007387 */ /* 0x000fe80000100800 */
[----:B------:R-:W-:Y:S04]  /*5d170*/  STL [R1+0x46dc], R0 ;  /* 0x0046dc0001007387 */ /* 0x000fe80000100800 */
[----:B0-----:R-:W-:Y:S04]  /*5d180*/  STL.64 [R1+0x4578], R18 ;  /* 0x0045781201007387 */ /* 0x001fe80000100a00 */
[----:B------:R0:W-:Y:S04]  /*5d190*/  STL.64 [R1+0x4570], R16 ;  /* 0x0045701001007387 */ /* 0x0001e80000100a00 */
[----:B0-----:R-:W4:Y:S04]  /*5d1a0*/  LDL.LU R16, [R1+0x1290] ;  /* 0x0012900001107983 */ /* 0x001f280000300800 */
[----:B------:R-:W4:Y:S04]  /*5d1b0*/  LDL.LU R17, [R1+0x1294] ;  /* 0x0012940001117983 */ /* 0x000f280000300800 */
[----:B------:R-:W4:Y:S04]  /*5d1c0*/  LDL.LU R18, [R1+0x1298] ;  /* 0x0012980001127983 */ /* 0x000f280000300800 */
[----:B------:R-:W4:Y:S02]  /*5d1d0*/  LDL.LU R19, [R1+0x129c] ;  /* 0x00129c0001137983 */ /* 0x000f240000300800 */
[----:B----4-:R-:W-:-:S15]  /*5d1e0*/  HMMA.16816.F32.BF16 R16, R20, R8, R16 ;  /* 0x000000081410723c */ /* 0x010fde0000041810 */
[----:B------:R-:W-:-:S04]  /*5d1f0*/  NOP ;  /* 0x0000000000007918 */ /* 0x000fc80000000000 */
[----:B------:R0:W-:Y:S04]  /*5d200*/  STL.64 [R1+0x440], R16 ;  /* 0x0004401001007387 */ /* 0x0001e80000100a00 */
[----:B------:R-:W-:Y:S01]  /*5d210*/  STL.64 [R1+0x448], R18 ;  /* 0x0004481201007387 */ /* 0x000fe20000100a00 */
[----:B0-----:R-:W-:Y:S02]  /*5d220*/  IMAD.MOV.U32 R16, RZ, RZ, R9 ;  /* 0x000000ffff107224 */ /* 0x001fe400078e0009 */
[----:B------:R-:W-:Y:S02]  /*5d230*/  IMAD.MOV.U32 R17, RZ, RZ, R8 ;  /* 0x000000ffff117224 */ /* 0x000fe400078e0008 */
[----:B------:R-:W4:Y:S04]  /*5d240*/  LDL.LU.64 R8, [R1+0x47a8] ;  /* 0x0047a80001087983 */ /* 0x000f280000300a00 */
[----:B------:R0:W-:Y:S04]  /*5d250*/  STL [R1+0x46e4], R16 ;  /* 0x0046e41001007387 */ /* 0x0001e80000100800 */
[----:B------:R1:W-:Y:S04]  /*5d260*/  STL [R1+0x46e0], R17 ;  /* 0x0046e01101007387 */ /* 0x0003e80000100800 */
[----:B0-----:R-:W4:Y:S04]  /*5d270*/  LDL.LU R16, [R1+0x1280] ;  /* 0x0012800001107983 */ /* 0x001f280000300800 */
[----:B-1----:R-:W4:Y:S04]  /*5d280*/  LDL.LU R17, [R1+0x1284] ;  /* 0x0012840001117983 */ /* 0x002f280000300800 */
[----:B------:R-:W4:Y:S04]  /*5d290*/  LDL.LU R18, [R1+0x1288] ;  /* 0x0012880001127983 */ /* 0x000f280000300800 */
[----:B------:R-:W4:Y:S02]  /*5d2a0*/  LDL.LU R19, [R1+0x128c] ;  /* 0x00128c0001137983 */ /* 0x000f240000300800 */
[----:B----4-:R-:W-:-:S15]  /*5d2b0*/  HMMA.16816.F32.BF16 R16, R20, R8, R16 ;  /* 0x000000081410723c */ /* 0x010fde0000041810 */
[----:B------:R-:W-:-:S04]  /*5d2c0*/  NOP ;  /* 0x0000000000007918 */ /* 0x000fc80000000000 */
[----:B------:R-:W-:Y:S04]  /*5d2d0*/  STL.64 [R1+0xc30], R16 ;  /* 0x000c301001007387 */ /* 0x000fe80000100a00 */
[----:B------:R0:W-:Y:S02]  /*5d2e0*/  STL.64 [R1+0xc38], R18 ;  /* 0x000c381201007387 */ /* 0x0001e40000100a00 */
[----:B0-----:R-:W-:Y:S02]  /*5d2f0*/  IMAD.MOV.U32 R19, RZ, RZ, R8 ;  /* 0x000000ffff137224 */ /* 0x001fe400078e0008 */
[----:B------:R-:W-:Y:S02]  /*5d300*/  IMAD.MOV.U32 R18, RZ, RZ, R9 ;  /* 0x000000ffff127224 */ /* 0x000fe400078e0009 */
[----:B------:R-:W2:Y:S04]  /*5d310*/  LDL.LU.64 R8, [R1+0x47a0] ;  /* 0x0047a00001087983 */ /* 0x000ea80000300a00 */
        /* <DEDUP_REMOVED lines=36> */
[----:B------:R-:W2:Y:S04]  /*5d560*/  LDL.LU.64 R10, [R1+0x4740] ;  /* 0x00474000010a7983 */ /* 0x000ea80000300a00 */
[----:B------:R-:W2:Y:S01]  /*5d570*/  LDL.LU.64 R8, [R1+0x4738] ;  /* 0x0047380001087983 */ /* 0x000ea20000300a00 */
[----:B---3--:R-:W-:-:S15]  /*5d580*/  HMMA.16816.F32.BF16 R12, R20, R24, R12 ;  /* 0x00000018140c723c */ /* 0x008fde000004180c */
        /* <DEDUP_REMOVED lines=8> */
[C---:B----4-:R-:W-:Y:S08]  /*5d610*/  HMMA.16816.F32.BF16 R4, R20.reuse, R24, R4 ;  /* 0x000000181404723c */ /* 0x050ff00000041804 */
[C---:B--2---:R-:W-:Y:S11]  /*5d620*/  HMMA.16816.F32.BF16 R8, R20.reuse, R12, R8 ;  /* 0x0000000c1408723c */ /* 0x044ff60000041808 */
[----:B------:R-:W-:Y:S04]  /*5d630*/  STL.64 [R1+0xbd0], R4 ;  /* 0x000bd00401007387 */ /* 0x000fe80000100a00 */
[----:B------:R0:W-:Y:S04]  /*5d640*/  STL.64 [R1+0xbd8], R6 ;  /* 0x000bd80601007387 */ /* 0x0001e80000100a00 */
[----:B0-----:R-:W2:Y:S04]  /*5d650*/  LDL.LU.64 R6, [R1+0x4718] ;  /* 0x0047180001067983 */ /* 0x001ea80000300a00 */
[----:B------:R-:W2:Y:S04]  /*5d660*/  LDL.LU.64 R4, [R1+0x4710] ;  /* 0x0047100001047983 */ /* 0x000ea80000300a00 */
[----:B---3--:R-:W-:Y:S04]  /*5d670*/  STL.64 [R1+0x45a0], R26 ;  /* 0x0045a01a01007387 */ /* 0x008fe80000100a00 */
[----:B------:R0:W-:Y:S04]  /*5d680*/  STL.64 [R1+0x4598], R24 ;  /* 0x0045981801007387 */ /* 0x0001e80000100a00 */
[----:B0-----:R-:W3:Y:S04]  /*5d690*/  LDL R24, [R1+0xc0] ;  /* 0x0000c00001187983 */ /* 0x001ee80000100800 */
[----:B------:R-:W3:Y:S04]  /*5d6a0*/  LDL R25, [R1+0xc4] ;  /* 0x0000c40001197983 */ /* 0x000ee80000100800 */
[----:B------:R-:W-:Y:S04]  /*5d6b0*/  STL.64 [R1+0xbc0], R8 ;  /* 0x000bc00801007387 */ /* 0x000fe80000100a00 */
[----:B------:R0:W-:Y:S04]  /*5d6c0*/  STL.64 [R1+0xbc8], R10 ;  /* 0x000bc80a01007387 */ /* 0x0001e80000100a00 */
[----:B0-----:R-:W4:Y:S04]  /*5d6d0*/  LDL.LU.64 R10, [R1+0x4708] ;  /* 0x00470800010a7983 */ /* 0x001f280000300a00 */
[----:B------:R-:W2:Y:S04]  /*5d6e0*/  LDL.LU.64 R8, [R1+0x4700] ;  /* 0x0047000001087983 */ /* 0x000ea80000300a00 */
[----:B------:R-:W-:Y:S01]  /*5d6f0*/  STL.64 [R1+0x4590], R12 ;  /* 0x0045900c01007387 */ /* 0x000fe20000100a00 */
[----:B--2---:R-:W-:Y:S03]  /*5d700*/  HMMA.16816.F32.BF16 R20, R20, R8, R4 ;  /* 0x000000081414723c */ /* 0x004fe60000041804 */
        /* <DEDUP_REMOVED lines=8> */
[----:B----4-:R-:W-:Y:S04]  /*5d790*/  STL.64 [R1+0x4588], R10 ;  /* 0x0045880a01007387 */ /* 0x010fe80000100a00 */
[----:B------:R3:W-:Y:S02]  /*5d7a0*/  STL.64 [R1+0x4580], R8 ;  /* 0x0045800801007387 */ /* 0x0007e40000100a00 */
[----:B---3--:R-:W-:Y:S01]  /*5d7b0*/  HMMA.16816.F32.BF16 R8, R4, R24, R20 ;  /* 0x000000180408723c */ /* 0x008fe20000041814 */
[----:B------:R-:W-:-:S02]  /*5d7c0*/  IMAD.MOV.U32 R24, RZ, RZ, R15 ;  /* 0x000000ffff187224 */ /* 0x000fc400078e000f */
[----:B------:R-:W-:-:S15]  /*5d7d0*/  IMAD.MOV.U32 R25, RZ, RZ, R14 ;  /* 0x000000ffff197224 */ /* 0x000fde00078e000e */
[----:B------:R-:W-:Y:S01]  /*5d7e0*/  NOP ;  /* 0x0000000000007918 */ /* 0x000fe20000000000 */
[----:B------:R-:W-:Y:S04]  /*5d7f0*/  STL.64 [R1+0xb20], R8 ;  /* 0x000b200801007387 */ /* 0x000fe80000100a00 */
[----:B------:R-:W-:Y:S04]  /*5d800*/  STL.64 [R1+0xb28], R10 ;  /* 0x000b280a01007387 */ /* 0x000fe80000100a00 */
[----:B------:R0:W-:Y:S04]  /*5d810*/  STL.64 [R1+0x45b8], R24 ;  /* 0x0045b81801007387 */ /* 0x0001e80000100a00 */
[----:B------:R-:W2:Y:S04]  /*5d820*/  LDL.LU R12, [R1+0xa50] ;  /* 0x000a5000010c7983 */ /* 0x000ea80000300800 */
[----:B------:R-:W2:Y:S04]  /*5d830*/  LDL.LU R13, [R1+0xa54] ;  /* 0x000a5400010d7983 */ /* 0x000ea80000300800 */
[----:B------:R-:W3:Y:S04]  /*5d840*/  LDL.LU R14, [R1+0xa58] ;  /* 0x000a5800010e7983 */ /* 0x000ee80000300800 */
[----:B------:R-:W3:Y:S01]  /*5d850*/  LDL.LU R15, [R1+0xa5c] ;  /* 0x000a5c00010f7983 */ /* 0x000ee20000300800 */
        /* <DEDUP_REMOVED lines=37> */
[----:B------:R0:W-:Y:S01]  /*5dab0*/  STL.64 [R1+0x4618], R24 ;  /* 0x0046181801007387 */ /* 0x0001e20000100a00 */
[----:B----4-:R-:W-:-:S02]  /*5dac0*/  IMAD.MOV.U32 R20, RZ, RZ, R3 ;  /* 0x000000ffff147224 */ /* 0x010fc400078e0003 */
[----:B------:R-:W-:Y:S02]  /*5dad0*/  IMAD.MOV.U32 R21, RZ, RZ, R2 ;  /* 0x000000ffff157224 */ /* 0x000fe400078e0002 */
[----:B0-----:R-:W-:Y:S02]  /*5dae0*/  IMAD.MOV.U32 R24, RZ, RZ, R19 ;  /* 0x000000ffff187224 */ /* 0x001fe400078e0013 */
[----:B------:R-:W-:Y:S01]  /*5daf0*/  IMAD.MOV.U32 R25, RZ, RZ, R18 ;  /* 0x000000ffff197224 */ /* 0x000fe200078e0012 */
[----:B---3--:R-:W-:Y:S04]  /*5db00*/  STL.64 [R1+0x45f8], R14 ;  /* 0x0045f80e01007387 */ /* 0x008fe80000100a00 */
[----:B--2---:R0:W-:Y:S04]  /*5db10*/  STL.64 [R1+0x45f0], R12 ;  /* 0x0045f00c01007387 */ /* 0x0041e80000100a00 */
[----:B0-----:R-:W2:Y:S04]  /*5db20*/  LDL.LU R12, [R1+0x11c0] ;  /* 0x0011c000010c7983 */ /* 0x001ea80000300800 */
[----:B------:R-:W2:Y:S04]  /*5db30*/  LDL.LU R13, [R1+0x11c4] ;  /* 0x0011c400010d7983 */ /* 0x000ea80000300800 */
[----:B------:R-:W3:Y:S04]  /*5db40*/  LDL.LU R14, [R1+0x11c8] ;  /* 0x0011c800010e7983 */ /* 0x000ee80000300800 */
[----:B------:R-:W3:Y:S04]  /*5db50*/  LDL.LU R15, [R1+0x11cc] ;  /* 0x0011cc00010f7983 */ /* 0x000ee80000300800 */
[----:B------:R0:W-:Y:S02]  /*5db60*/  STL.64 [R1+0x4630], R24 ;  /* 0x0046301801007387 */ /* 0x0001e40000100a00 */
[----:B0-----:R-:W-:-:S02]  /*5db70*/  IMAD.MOV.U32 R24, RZ, RZ, R17 ;  /* 0x000000ffff187224 */ /* 0x001fc400078e0011 */
[----:B------:R-:W-:-:S05]  /*5db80*/  IMAD.MOV.U32 R25, RZ, RZ, R16 ;  /* 0x000000ffff197224 */ /* 0x000fca00078e0010 */
[----:B------:R-:W-:Y:S04]  /*5db90*/  STL.64 [R1+0x4648], R24 ;  /* 0x0046481801007387 */ /* 0x000fe80000100a00 */
[----:B------:R-:W4:Y:S04]  /*5dba0*/  LDL.LU R3, [R1+0x46c8] ;  /* 0x0046c80001037983 */ /* 0x000f280000300800 */
[----:B------:R-:W2:Y:S04]  /*5dbb0*/  LDL.LU R2, [R1+0x46c4] ;  /* 0x0046c40001027983 */ /* 0x000ea80000300800 */
[----:B------:R0:W-:Y:S02]  /*5dbc0*/  STL.64 [R1+0x4650], R20 ;  /* 0x0046501401007387 */ /* 0x0001e40000100a00 */
[----:B0-----:R-:W-:-:S02]  /*5dbd0*/  IMAD.MOV.U32 R20, RZ, RZ, R29 ;  /* 0x000000ffff147224 */ /* 0x001fc400078e001d */
[----:B------:R-:W-:Y:S01]  /*5dbe0*/  IMAD.MOV.U32 R21, RZ, RZ, R28 ;  /* 0x000000ffff157224 */ /* 0x000fe200078e001c */
[----:B------:R-:W3:Y:S04]  /*5dbf0*/  LDL.LU R29, [R1+0x46c0] ;  /* 0x0046c000011d7983 */ /* 0x000ee80000300800 */
[----:B------:R-:W3:Y:S04]  /*5dc00*/  LDL.LU R28, [R1+0x46bc] ;  /* 0x0046bc00011c7983 */ /* 0x000ee80000300800 */
[----:B------:R4:W-:Y:S04]  /*5dc10*/  STL.64 [R1+0x4668], R20 ;  /* 0x0046681401007387 */ /* 0x0009e80000100a00 */
[----:B------:R-:W3:Y:S04]  /*5dc20*/  LDL.LU R24, [R1+0x3b0] ;  /* 0x0003b00001187983 */ /* 0x000ee80000300800 */
[----:B------:R-:W3:Y:S04]  /*5dc30*/  LDL.LU R25, [R1+0x3b4] ;  /* 0x0003b40001197983 */ /* 0x000ee80000300800 */
[----:B------:R-:W3:Y:S04]  /*5dc40*/  LDL.LU R26, [R1+0x3b8] ;  /* 0x0003b800011a7983 */ /* 0x000ee80000300800 */
[----:B------:R-:W3:Y:S01]  /*5dc50*/  LDL.LU R27, [R1+0x3bc] ;  /* 0x0003bc00011b7983 */ /* 0x000ee20000300800 */
[----:B----4-:R-:W-:-:S02]  /*5dc60*/  IMAD.MOV.U32 R21, RZ, RZ, R3 ;  /* 0x000000ffff157224 */ /* 0x010fc400078e0003 */
[----:B--2---:R-:W-:Y:S02]  /*5dc70*/  IMAD.MOV.U32 R20, RZ, RZ, R2 ;  /* 0x000000ffff147224 */ /* 0x004fe400078e0002 */
[----:B------:R-:W2:Y:S04]  /*5dc80*/  LDL.LU R2, [R1+0x46b8] ;  /* 0x0046b80001027983 */ /* 0x000ea80000300800 */
[----:B------:R-:W4:Y:S04]  /*5dc90*/  LDL.LU R3, [R1+0x46b4] ;  /* 0x0046b40001037983 */ /* 0x000f280000300800 */
[----:B------:R-:W-:Y:S04]  /*5dca0*/  STL.64 [R1+0x4680], R20 ;  /* 0x0046801401007387 */ /* 0x000fe80000100a00 */
[----:B---3--:R-:W-:Y:S04]  /*5dcb0*/  STL.64 [R1+0x4660], R26 ;  /* 0x0046601a01007387 */ /* 0x008fe80000100a00 */
[----:B------:R0:W-:Y:S04]  /*5dcc0*/  STL.64 [R1+0x4658], R24 ;  /* 0x0046581801007387 */ /* 0x0001e80000100a00 */
[----:B0-----:R-:W3:Y:S04]  /*5dcd0*/  LDL.LU R24, [R1+0xa80] ;  /* 0x000a800001187983 */ /* 0x001ee80000300800 */
[----:B------:R-:W3:Y:S04]  /*5dce0*/  LDL.LU R25, [R1+0xa84] ;  /* 0x000a840001197983 */ /* 0x000ee80000300800 */
[----:B------:R-:W2:Y:S04]  /*5dcf0*/  LDL.LU R26, [R1+0xa88] ;  /* 0x000a8800011a7983 */ /* 0x000ea80000300800 */
[----:B------:R-:W2:Y:S01]  /*5dd00*/  LDL.LU R27, [R1+0xa8c] ;  /* 0x000a8c00011b7983 */ /* 0x000ea20000300800 */
[----:B------:R-:W-:-:S02]  /*5dd10*/  IMAD.MOV.U32 R20, RZ, RZ, R28 ;  /* 0x000000ffff147224 */ /* 0x000fc400078e001c */
[----:B------:R-:W-:Y:S01]  /*5dd20*/  IMAD.MOV.U32 R21, RZ, RZ, R29 ;  /* 0x000000ffff157224 */ /* 0x000fe200078e001d */
[----:B------:R-:W3:Y:S04]  /*5dd30*/  LDL.LU R28, [R1+0x46b0] ;  /* 0x0046b000011c7983 */ /* 0x000ee80000300800 */
[----:B------:R-:W-:Y:S04]  /*5dd40*/  STL.64 [R1+0x4698], R20 ;  /* 0x0046981401007387 */ /* 0x000fe80000100a00 */
        /* <DEDUP_REMOVED lines=21> */
[----:B------:R-:W3:Y:S04]  /*5dea0*/  LDL.LU R13, [R1+0x11d4] ;  /* 0x0011d400010d7983 */ /* 0x000ee80000300800 */
[----:B------:R-:W2:Y:S04]  /*5deb0*/  LDL.LU R14, [R1+0x11d8] ;  /* 0x0011d800010e7983 */ /* 0x000ea80000300800 */
[----:B------:R-:W2:Y:S01]  /*5dec0*/  LDL.LU R15, [R1+0x11dc] ;  /* 0x0011dc00010f7983 */ /* 0x000ea20000300800 */
[----:B----4-:R-:W-:-:S02]  /*5ded0*/  IMAD.MOV.U32 R20, RZ, RZ, R3 ;  /* 0x000000ffff147224 */ /* 0x010fc400078e0003 */
[----:B------:R-:W-:Y:S01]  /*5dee0*/  IMAD.MOV.U32 R21, RZ, RZ, R2 ;  /* 0x000000ffff157224 */ /* 0x000fe200078e0002 */
[----:B--2---:R-:W-:Y:S04]  /*5def0*/  STL.64 [R1+0x4628], R14 ;  /* 0x0046280e01007387 */ /* 0x004fe80000100a00 */
[----:B---3--:R0:W-:Y:S04]  /*5df00*/  STL.64 [R1+0x4620], R12 ;  /* 0x0046200c01007387 */ /* 0x0081e80000100a00 */
        /* <DEDUP_REMOVED lines=46> */
[----:B------:R-:W-:Y:S04]  /*5e1f0*/  STL.64 [R1+0xad8], R22 ;  /* 0x000ad81601007387 */ /* 0x000fe80000100a00 */
[----:B------:R-:W0:Y:S04]  /*5e200*/  LDSM.16.MT88.4 R20, [R0+UR5+0x8380] ;  /* 0x008380050014783b */ /* 0x000e280008004200 */
[----:B0-----:R-:W-:Y:S04]  /*5e210*/  STL.64 [R1+0x4490], R22 ;  /* 0x0044901601007387 */ /* 0x001fe80000100a00 */
        /* <DEDUP_REMOVED lines=8> */
[----:B0-----:R-:W2:Y:S04]  /*5e2a0*/  LDL.LU.64 R20, [R1+0xc0] ;  /* 0x0000c00001147983 */ /* 0x001ea80000300a00 */
        /* <DEDUP_REMOVED lines=38> */
[----:B------:R-:W-:Y:S04]  /*5e510*/  STL.64 [R1+0xa60], R24 ;  /* 0x000a601801007387 */ /* 0x000fe80000100a00 */
[----:B------:R0:W-:Y:S04]  /*5e520*/  STL.64 [R1+0xa68], R26 ;  /* 0x000a681a01007387 */ /* 0x0001e80000100a00 */
[----:B0-----:R-:W2:Y:S04]  /*5e530*/  LDL.LU.64 R26, [R1+0x45a0] ;  /* 0x0045a000011a7983 */ /* 0x001ea80000300a00 */
[----:B------:R-:W3:Y:S02]  /*5e540*/  LDL.LU.64 R24, [R1+0x4598] ;  /* 0x0045980001187983 */ /* 0x000ee40000300a00 */
[----:B---3--:R-:W-:-:S15]  /*5e550*/  HMMA.16816.F32.BF16 R12, R4, R24, R12 ;  /* 0x00000018040c723c */ /* 0x008fde000004180c */
[----:B------:R-:W-:-:S04]  /*5e560*/  NOP ;  /* 0x0000000000007918 */ /* 0x000fc80000000000 */
[----:B------:R0:W-:Y:S04]  /*5e570*/  STL.64 [R1+0xa50], R12 ;  /* 0x000a500c01007387 */ /* 0x0001e80000100a00 */
[----:B------:R-:W-:Y:S04]  /*5e580*/  STL.64 [R1+0xa58], R14 ;  /* 0x000a580e01007387 */ /* 0x000fe80000100a00 */
[----:B0-----:R-:W3:Y:S04]  /*5e590*/  LDL.LU.64 R12, [R1+0x4590] ;  /* 0x00459000010c7983 */ /* 0x001ee80000300a00 */
[----:B--2---:R-:W-:Y:S04]  /*5e5a0*/  STL.64 [R1+0x44e0], R26 ;  /* 0x0044e01a01007387 */ /* 0x004fe80000100a00 */
[----:B------:R0:W-:Y:S04]  /*5e5b0*/  STL.64 [R1+0x44d8], R24 ;  /* 0x0044d81801007387 */ /* 0x0001e80000100a00 */
[----:B0-----:R-:W2:Y:S01]  /*5e5c0*/  LDL.LU.64 R24, [R1+0xa0] ;  /* 0x0000a00001187983 */ /* 0x001ea20000300a00 */
[----:B---3--:R-:W-:-:S15]  /*5e5d0*/  HMMA.16816.F32.BF16 R8, R4, R12, R8 ;  /* 0x0000000c0408723c */ /* 0x008fde0000041808 */
[----:B------:R-:W-:-:S04]  /*5e5e0*/  NOP ;  /* 0x0000000000007918 */ /* 0x000fc80000000000 */
[----:B------:R-:W-:Y:S04]  /*5e5f0*/  STL.64 [R1+0xa40], R8 ;  /* 0x000a400801007387 */ /* 0x000fe80000100a00 */
[----:B------:R0:W-:Y:S04]  /*5e600*/  STL.64 [R1+0xa48], R10 ;  /* 0x000a480a01007387 */ /* 0x0001e80000100a00 */
[----:B0-----:R-:W3:Y:S04]  /*5e610*/  LDL.LU.64 R10, [R1+0x4588] ;  /* 0x00458800010a7983 */ /* 0x001ee80000300a00 */
[----:B------:R-:W4:Y:S04]  /*5e620*/  LDL.LU.64 R8, [R1+0x4580] ;  /* 0x0045800001087983 */ /* 0x000f280000300a00 */
[----:B------:R-:W-:Y:S04]  /*5e630*/  STL [R1+0x44bc], R12 ;  /* 0x0044bc0c01007387 */ /* 0x000fe80000100800 */
[----:B------:R0:W-:Y:S04]  /*5e640*/  STL [R1+0x44b8], R13 ;  /* 0x0044b80d01007387 */ /* 0x0001e80000100800 */
[----:B0-----:R-:W2:Y:S01]  /*5e650*/  LDL.LU.64 R12, [R1+0xb0] ;  /* 0x0000b000010c7983 */ /* 0x001ea20000300a00 */
[----:B----4-:R-:W-:Y:S03]  /*5e660*/  HMMA.16816.F32.BF16 R4, R4, R8, R16 ;  /* 0x000000080404723c */ /* 0x010fe60000041810 */
[----:B------:R-:W2:Y:S04]  /*5e670*/  LDL.LU.64 R18, [R1+0x4578] ;  /* 0x0045780001127983 */ /* 0x000ea80000300a00 */
[----:B------:R-:W2:-:S12]  /*5e680*/  LDL.LU.64 R16, [R1+0x4570] ;  /* 0x0045700001107983 */ /* 0x000e980000300a00 */
[----:B------:R0:W-:Y:S04]  /*5e690*/  STL.64 [R1+0x3b0], R4 ;  /* 0x0003b00401007387 */ /* 0x0001e80000100a00 */
[----:B------:R1:W-:Y:S04]  /*5e6a0*/  STL.64 [R1+0x3b8], R6 ;  /* 0x0003b80601007387 */ /* 0x0003e80000100a00 */
[----:B0-----:R-:W2:Y:S04]  /*5e6b0*/  LDL.LU R4, [R1+0x2a0] ;  /* 0x0002a00001047983 */ /* 0x001ea80000300800 */
[----:B------:R-:W2:Y:S04]  /*5e6c0*/  LDL.LU R5, [R1+0x2a4] ;  /* 0x0002a40001057983 */ /* 0x000ea80000300800 */
[----:B-1----:R-:W2:Y:S04]  /*5e6d0*/  LDL.LU R6, [R1+0x2a8] ;  /* 0x0002a80001067983 */ /* 0x002ea80000300800 */
[----:B------:R-:W2:Y:S04]  /*5e6e0*/  LDL.LU R7, [R1+0x2ac] ;  /* 0x0002ac0001077983 */ /* 0x000ea80000300800 */
[----:B---3--:R-:W-:Y:S04]  /*5e6f0*/  STL.64 [R1+0x44a0], R10 ;  /* 0x0044a00a01007387 */ /* 0x008fe80000100a00 */
[----:B------:R0:W-:Y:S04]  /*5e700*/  STL.64 [R1+0x4498], R8 ;  /* 0x0044980801007387 */ /* 0x0001e80000100a00 */
[----:B0-----:R-:W3:Y:S04]  /*5e710*/  LDL.LU R8, [R1+0x2b0] ;  /* 0x0002b00001087983 */ /* 0x001ee80000300800 */
[----:B------:R-:W3:Y:S04]  /*5e720*/  LDL.LU R9, [R1+0x2b4] ;  /* 0x0002b40001097983 */ /* 0x000ee80000300800 */
[----:B------:R-:W3:Y:S04]  /*5e730*/  LDL.LU R10, [R1+0x2b8] ;  /* 0x0002b800010a7983 */ /* 0x000ee80000300800 */
[----:B------:R-:W3:Y:S01]  /*5e740*/  LDL.LU R11, [R1+0x2bc] ;  /* 0x0002bc00010b7983 */ /* 0x000ee20000300800 */
[C---:B--2---:R-:W-:Y:S08]  /*5e750*/  HMMA.16816.F32.BF16 R4, R16.reuse, R12, R4 ;  /* 0x0000000c1004723c */ /* 0x044ff00000041804 */
[----:B---3--:R-:W-:-:S15]  /*5e760*/  HMMA.16816.F32.BF16 R8, R16, R20, R8 ;  /* 0x000000141008723c */ /* 0x008fde0000041808 */
[----:B------:R-:W-:-:S04]  /*5e770*/  NOP ;  /* 0x0000000000007918 */ /* 0x000fc80000000000 */
[----:B------:R0:W-:Y:S04]  /*5e780*/  STL.64 [R1+0x330], R8 ;  /* 0x0003300801007387 */ /* 0x0001e80000100a00 */
[----:B------:R1:W-:Y:S04]  /*5e790*/  STL.64 [R1+0x338], R10 ;  /* 0x0003380a01007387 */ /* 0x0003e80000100a00 */
[----:B------:R-:W2:Y:S01]  /*5e7a0*/  LDL.LU.64 R22, [R1+0x4568] ;  /* 0x0045680001167983 */ /* 0x000ea20000300a00 */
[----:B0-----:R-:W-:Y:S02]  /*5e7b0*/  IMAD.MOV.U32 R9, RZ, RZ, R20 ;  /* 0x000000ffff097224 */ /* 0x001fe400078e0014 */
[----:B------:R-:W-:-:S02]  /*5e7c0*/  IMAD.MOV.U32 R8, RZ, RZ, R21 ;  /* 0x000000ffff087224 */ /* 0x000fc400078e0015 */
[----:B------:R-:W2:Y:S01]  /*5e7d0*/  LDL.LU.64 R20, [R1+0x4560] ;  /* 0x0045600001147983 */ /* 0x000ea20000300a00 */
[----:B-1----:R-:W-:-:S03]  /*5e7e0*/  IMAD.MOV.U32 R10, RZ, RZ, R13 ;  /* 0x000000ffff0a7224 */ /* 0x002fc600078e000d */
[----:B------:R-:W-:Y:S01]  /*5e7f0*/  STL [R1+0x44c4], R8 ;  /* 0x0044c40801007387 */ /* 0x000fe20000100800 */
[----:B------:R-:W-:-:S03]  /*5e800*/  IMAD.MOV.U32 R11, RZ, RZ, R12 ;  /* 0x000000ffff0b7224 */ /* 0x000fc600078e000c */
[----:B------:R0:W-:Y:S04]  /*5e810*/  STL [R1+0x44c0], R9 ;  /* 0x0044c00901007387 */ /* 0x0001e80000100800 */
[----:B------:R-:W-:Y:S04]  /*5e820*/  STL.64 [R1+0x320], R4 ;  /* 0x0003200401007387 */ /* 0x000fe80000100a00 */
[----:B------:R2:W-:Y:S04]  /*5e830*/  STL.64 [R1+0x328], R6 ;  /* 0x0003280601007387 */ /* 0x0005e80000100a00 */
[----:B------:R-:W-:Y:S04]  /*5e840*/  STL [R1+0x44cc], R10 ;  /* 0x0044cc0a01007387 */ /* 0x000fe80000100800 */
[----:B------:R-:W-:Y:S04]  /*5e850*/  STL [R1+0x44c8], R11 ;  /* 0x0044c80b01007387 */ /* 0x000fe80000100800 */
[----:B0-----:R-:W3:Y:S01]  /*5e860*/  LDL.LU.64 R8, [R1+0x80] ;  /* 0x0000800001087983 */ /* 0x001ee20000300a00 */
[----:B--2---:R-:W-:Y:S03]  /*5e870*/  HMMA.16816.F32.BF16 R4, R16, R24, R20 ;  /* 0x000000181004723c */ /* 0x004fe60000041814 */
[----:B---3--:R0:W-:Y:S04]  /*5e880*/  STL.64 [R1+0x4558], R8 ;  /* 0x0045580801007387 */ /* 0x0081e80000100a00 */
[----:B0-----:R-:W2:-:S12]  /*5e890*/  LDL.LU.64 R8, [R1+0x90] ;  /* 0x0000900001087983 */ /* 0x001e980000300a00 */
[----:B------:R-:W-:Y:S04]  /*5e8a0*/  STL.64 [R1+0x310], R4 ;  /* 0x0003100401007387 */ /* 0x000fe80000100a00 */
[----:B------:R-:W-:Y:S04]  /*5e8b0*/  STL.64 [R1+0x318], R6 ;  /* 0x0003180601007387 */ /* 0x000fe80000100a00 */
[----:B------:R-:W3:Y:S04]  /*5e8c0*/  LDL.LU R12, [R1+0x250] ;  /* 0x00025000010c7983 */ /* 0x000ee80000300800 */
        /* <DEDUP_REMOVED lines=11> */
[----:B------:R-:W3:Y:S04]  /*5e980*/  LDL.LU.64 R4, [R1+0x70] ;  /* 0x0000700001047983 */ /* 0x000ee80000300a00 */
[----:B------:R-:W4:Y:S04]  /*5e990*/  LDL.LU.64 R24, [R1+0x60] ;  /* 0x0000600001187983 */ /* 0x000f280000300a00 */
        /* <DEDUP_REMOVED lines=12> */
[----:B------:R-:W2:Y:S04]  /*5ea60*/  LDL.LU.64 R8, [R1+0x4558] ;  /* 0x0045580001087983 */ /* 0x000ea80000300a00 */
[----:B------:R0:W-:Y:S04]  /*5ea70*/  STL.64 [R1+0x4508], R22 ;  /* 0x0045081601007387 */ /* 0x0001e80000100a00 */
[----:B------:R-:W2:Y:S04]  /*5ea80*/  LDL.LU R20, [R1+0x270] ;  /* 0x0002700001147983 */ /* 0x000ea80000300800 */
[----:B------:R-:W2:Y:S04]  /*5ea90*/  LDL.LU R21, [R1+0x274] ;  /* 0x0002740001157983 */ /* 0x000ea80000300800 */
[----:B0-----:R-:W2:Y:S04]  /*5eaa0*/  LDL.LU R22, [R1+0x278] ;  /* 0x0002780001167983 */ /* 0x001ea80000300800 */
[----:B------:R-:W2:Y:S02]  /*5eab0*/  LDL.LU R23, [R1+0x27c] ;  /* 0x00027c0001177983 */ /* 0x000ea40000300800 */
[----:B--2---:R-:W-:Y:S01]  /*5eac0*/  HMMA.16816.F32.BF16 R20, R16, R8, R20 ;  /* 0x000000081014723c */ /* 0x004fe20000041814 */
[----:B------:R-:W-:-:S02]  /*5ead0*/  IMAD.MOV.U32 R2, RZ, RZ, R8 ;  /* 0x000000ffff027224 */ /* 0x000fc400078e0008 */
[----:B------:R-:W-:-:S15]  /*5eae0*/  IMAD.MOV.U32 R3, RZ, RZ, R9 ;  /* 0x000000ffff037224 */ /* 0x000fde00078e0009 */
[----:B------:R-:W-:Y:S01]  /*5eaf0*/  NOP ;  /* 0x0000000000007918 */ /* 0x000fe20000000000 */
[----:B------:R0:W-:Y:S04]  /*5eb00*/  STL.64 [R1+0x2f0], R20 ;  /* 0x0002f01401007387 */ /* 0x0001e80000100a00 */
[----:B------:R1:W-:Y:S04]  /*5eb10*/  STL.64 [R1+0x2f8], R22 ;  /* 0x0002f81601007387 */ /* 0x0003e80000100a00 */
[----:B0-----:R-:W2:Y:S04]  /*5eb20*/  LDL.LU R20, [R1+0x1170] ;  /* 0x0011700001147983 */ /* 0x001ea80000300800 */
[----:B------:R-:W2:Y:S04]  /*5eb30*/  LDL.LU R21, [R1+0x1174] ;  /* 0x0011740001157983 */ /* 0x000ea80000300800 */
[----:B-1----:R-:W2:Y:S04]  /*5eb40*/  LDL.LU R22, [R1+0x1178] ;  /* 0x0011780001167983 */ /* 0x002ea80000300800 */
[----:B------:R-:W2:Y:S04]  /*5eb50*/  LDL.LU R23, [R1+0x117c] ;  /* 0x00117c0001177983 */ /* 0x000ea80000300800 */
[----:B------:R-:W2:Y:S04]  /*5eb60*/  LDL.LU R8, [R1+0x1190] ;  /* 0x0011900001087983 */ /* 0x000ea80000300800 */
[----:B------:R-:W2:Y:S04]  /*5eb70*/  LDL.LU R9, [R1+0x1194] ;  /* 0x0011940001097983 */ /* 0x000ea80000300800 */
[----:B------:R-:W2:Y:S04]  /*5eb80*/  LDL.LU R10, [R1+0x1198] ;  /* 0x00119800010a7983 */ /* 0x000ea80000300800 */
[----:B------:R-:W2:Y:S04]  /*5eb90*/  LDL.LU R11, [R1+0x119c] ;  /* 0x00119c00010b7983 */ /* 0x000ea80000300800 */
[----:B--2---:R-:W-:Y:S04]  /*5eba0*/  STL.64 [R1+0x4538], R10 ;  /* 0x0045380a01007387 */ /* 0x004fe80000100a00 */
[----:B------:R0:W-:Y:S04]  /*5ebb0*/  STL.64 [R1+0x4530], R8 ;  /* 0x0045300801007387 */ /* 0x0001e80000100a00 */
[----:B0-----:R-:W2:Y:S04]  /*5ebc0*/  LDL.LU.64 R8, [R1+0x50] ;  /* 0x0000500001087983 */ /* 0x001ea80000300a00 */
[----:B------:R-:W-:Y:S04]  /*5ebd0*/  STL.64 [R1+0x4518], R22 ;  /* 0x0045181601007387 */ /* 0x000fe80000100a00 */
[----:B------:R0:W-:Y:S04]  /*5ebe0*/  STL.64 [R1+0x4510], R20 ;  /* 0x0045101401007387 */ /* 0x0001e80000100a00 */
[----:B0-----:R-:W2:Y:S01]  /*5ebf0*/  LDL.LU.64 R20, [R1+0x30] ;  /* 0x0000300001147983 */ /* 0x001ea20000300a00 */
[----:B---3--:R-:W-:Y:S03]  /*5ec00*/  HMMA.16816.F32.BF16 R12, R16, R4, R12 ;  /* 0x00000004100c723c */ /* 0x008fe6000004180c */
[----:B--2---:R0:W-:Y:S04]  /*5ec10*/  STL.64 [R1+0x4528], R20 ;  /* 0x0045281401007387 */ /* 0x0041e80000100a00 */
[----:B0-----:R-:W2:Y:S04]  /*5ec20*/  LDL.LU.64 R20, [R1+0x40] ;  /* 0x0000400001147983 */ /* 0x001ea80000300a00 */
        /* <DEDUP_REMOVED lines=8> */
[----:B------:R-:W4:Y:S01]  /*5ecb0*/  LDL.LU.64 R12, [R1+0x4548] ;  /* 0x00454800010c7983 */ /* 0x000f220000300a00 */
[----:B------:R-:W-:-:S02]  /*5ecc0*/  IMAD.MOV.U32 R29, RZ, RZ, R4 ;  /* 0x000000ffff1d7224 */ /* 0x000fc400078e0004 */
[----:B------:R-:W-:Y:S02]  /*5ecd0*/  IMAD.MOV.U32 R0, RZ, RZ, R5 ;  /* 0x000000ffff007224 */ /* 0x000fe400078e0005 */
[----:B----4-:R-:W-:Y:S01]  /*5ece0*/  HMMA.16816.F32.BF16 R4, R16, R24, R12 ;  /* 0x000000181004723c */ /* 0x010fe2000004180c */
[----:B------:R-:W-:Y:S02]  /*5ecf0*/  IMAD.MOV.U32 R15, RZ, RZ, R24 ;  /* 0x000000ffff0f7224 */ /* 0x000fe400078e0018 */
[----:B------:R-:W-:-:S15]  /*5ed00*/  IMAD.MOV.U32 R14, RZ, RZ, R25 ;  /* 0x000000ffff0e7224 */ /* 0x000fde00078e0019 */
[----:B------:R-:W-:Y:S01]  /*5ed10*/  NOP ;  /* 0x0000000000007918 */ /* 0x000fe20000000000 */
[----:B------:R-:W-:Y:S04]  /*5ed20*/  STL.64 [R1+0x2d0], R4 ;  /* 0x0002d00401007387 */ /* 0x000fe80000100a00 */
[----:B------:R-:W-:Y:S04]  /*5ed30*/  STL.64 [R1+0x2d8], R6 ;  /* 0x0002d80601007387 */ /* 0x000fe80000100a00 */
[----:B------:R-:W3:Y:S04]  /*5ed40*/  LDL.LU R24, [R1+0x1150] ;  /* 0x0011500001187983 */ /* 0x000ee80000300800 */
[----:B------:R-:W3:Y:S04]  /*5ed50*/  LDL.LU R25, [R1+0x1154] ;  /* 0x0011540001197983 */ /* 0x000ee80000300800 */
[----:B------:R-:W4:Y:S04]  /*5ed60*/  LDL.LU R26, [R1+0x1158] ;  /* 0x00115800011a7983 */ /* 0x000f280000300800 */
[----:B------:R-:W4:Y:S04]  /*5ed70*/  LDL.LU R27, [R1+0x115c] ;  /* 0x00115c00011b7983 */ /* 0x000f280000300800 */
[----:B------:R-:W0:Y:S01]  /*5ed80*/  LDSM.16.MT88.4 R4, [R28+UR5+0xc000] ;  /* 0x00c000051c04783b */ /* 0x000e220008004200 */
[----:B--2---:R-:W-:Y:S03]  /*5ed90*/  HMMA.16816.F32.BF16 R20, R16, R8, R20 ;  /* 0x000000081014723c */ /* 0x004fe60000041814 */
[----:B----4-:R-:W-:Y:S04]  /*5eda0*/  STL.64 [R1+0x44f0], R26 ;  /* 0x0044f01a01007387 */ /* 0x010fe80000100a00 */
[----:B---3--:R1:W-:Y:S04]  /*5edb0*/  STL.64 [R1+0x44e8], R24 ;  /* 0x0044e81801007387 */ /* 0x0083e80000100a00 */
[----:B-1----:R-:W2:Y:S01]  /*5edc0*/  LDL.LU.64 R24, [R1+0x10] ;  /* 0x0000100001187983 */ /* 0x002ea20000300a00 */
[----:B------:R-:W-:-:S02]  /*5edd0*/  IMAD.MOV.U32 R12, RZ, RZ, R8 ;  /* 0x000000ffff0c7224 */ /* 0x000fc400078e0008 */
[----:B------:R-:W-:Y:S01]  /*5ede0*/  IMAD.MOV.U32 R13, RZ, RZ, R9 ;  /* 0x000000ffff0d7224 */ /* 0x000fe200078e0009 */
[----:B--2---:R1:W-:Y:S04]  /*5edf0*/  STL.64 [R1+0x4520], R24 ;  /* 0x0045201801007387 */ /* 0x0043e80000100a00 */
[----:B-1----:R-:W2:Y:S04]  /*5ee00*/  LDL.LU R24, [R1+0x1180] ;  /* 0x0011800001187983 */ /* 0x002ea80000300800 */
[----:B------:R-:W2:Y:S04]  /*5ee10*/  LDL.LU R25, [R1+0x1184] ;  /* 0x0011840001197983 */ /* 0x000ea80000300800 */
[----:B------:R-:W2:Y:S04]  /*5ee20*/  LDL.LU R26, [R1+0x1188] ;  /* 0x00118800011a7983 */ /* 0x000ea80000300800 */
[----:B------:R-:W2:Y:S04]  /*5ee30*/  LDL.LU R27, [R1+0x118c] ;  /* 0x00118c00011b7983 */ /* 0x000ea80000300800 */
[----:B0-----:R-:W-:Y:S04]  /*5ee40*/  STL.64 [R1+0x4338], R6 ;  /* 0x0043380601007387 */ /* 0x001fe80000100a00 */
[----:B------:R0:W-:Y:S04]  /*5ee50*/  STL.64 [R1+0x4330], R4 ;  /* 0x0043300401007387 */ /* 0x0001e80000100a00 */
[----:B0-----:R-:W3:Y:S04]  /*5ee60*/  LDL.LU.64 R4, [R1+0x20] ;  /* 0x0000200001047983 */ /* 0x001ee80000300a00 */
[----:B------:R0:W-:Y:S04]  /*5ee70*/  STL.64 [R1+0x2c0], R20 ;  /* 0x0002c01401007387 */ /* 0x0001e80000100a00 */
[----:B------:R-:W-:Y:S04]  /*5ee80*/  STL.64 [R1+0x2c8], R22 ;  /* 0x0002c81601007387 */ /* 0x000fe80000100a00 */
[----:B0-----:R-:W4:Y:S04]  /*5ee90*/  LDL.LU.64 R20, [R1+0x4540] ;  /* 0x0045400001147983 */ /* 0x001f280000300a00 */
[----:B------:R-:W4:Y:S04]  /*5eea0*/  LDL.LU.64 R10, [R1+0x4538] ;  /* 0x00453800010a7983 */ /* 0x000f280000300a00 */
[----:B------:R-:W4:Y:S04]  /*5eeb0*/  LDL.LU.64 R8, [R1+0x4530] ;  /* 0x0045300001087983 */ /* 0x000f280000300a00 */
[----:B------:R-:W-:Y:S04]  /*5eec0*/  STL.64 [R1+0x4500], R14 ;  /* 0x0045000e01007387 */ /* 0x000fe80000100a00 */
[----:B------:R0:W-:Y:S04]  /*5eed0*/  STL.64 [R1+0x44f8], R12 ;  /* 0x0044f80c01007387 */ /* 0x0001e80000100a00 */
[----:B0-----:R-:W2:Y:S04]  /*5eee0*/  LDL.LU R12, [R1+0x1160] ;  /* 0x00116000010c7983 */ /* 0x001ea80000300800 */
[----:B------:R-:W2:Y:S04]  /*5eef0*/  LDL.LU R13, [R1+0x1164] ;  /* 0x00116400010d7983 */ /* 0x000ea80000300800 */
[----:B------:R-:W2:Y:S04]  /*5ef00*/  LDL.LU R14, [R1+0x1168] ;  /* 0x00116800010e7983 */ /* 0x000ea80000300800 */
[----:B------:R-:W2:Y:S01]  /*5ef10*/  LDL.LU R15, [R1+0x116c] ;  /* 0x00116c00010f7983 */ /* 0x000ea20000300800 */
        /* <DEDUP_REMOVED lines=11> */
[----:B------:R0:W-:Y:S04]  /*5efd0*/  STL.64 [R1+0x2a0], R24 ;  /* 0x0002a01801007387 */ /* 0x0001e80000100a00 */
[----:B------:R-:W-:Y:S04]  /*5efe0*/  STL.64 [R1+0x2a8], R26 ;  /* 0x0002a81a01007387 */ /* 0x000fe80000100a00 */
[----:B0-----:R-:W2:Y:S04]  /*5eff0*/  LDL.LU.64 R24, [R1+0x4520] ;  /* 0x0045200001187983 */ /* 0x001ea80000300a00 */
[----:B------:R-:W3:Y:S04]  /*5f000*/  LDL.LU.64 R22, [R1+0x4518] ;  /* 0x0045180001167983 */ /* 0x000ee80000300a00 */
[----:B------:R-:W3:Y:S02]  /*5f010*/  LDL.LU.64 R20, [R1+0x4510] ;  /* 0x0045100001147983 */ /* 0x000ee40000300a00 */
[----:B---3--:R-:W-:-:S15]  /*5f020*/  HMMA.16816.F32.BF16 R20, R16, R4, R20 ;  /* 0x000000041014723c */ /* 0x008fde0000041814 */
[----:B------:R-:W-:-:S04]  /*5f030*/  NOP ;  /* 0x0000000000007918 */ /* 0x000fc80000000000 */
[----:B------:R0:W-:Y:S04]  /*5f040*/  STL.64 [R1+0x290], R20 ;  /* 0x0002901401007387 */ /* 0x0001e80000100a00 */
[----:B------:R1:W-:Y:S01]  /*5f050*/  STL.64 [R1+0x298], R22 ;  /* 0x0002981601007387 */ /* 0x0003e20000100a00 */
[----:B0-----:R-:W-:-:S03]  /*5f060*/  IMAD.MOV.U32 R20, RZ, RZ, R4 ;  /* 0x000000ffff147224 */ /* 0x001fc600078e0004 */
[----:B-1----:R-:W3:Y:S01]  /*5f070*/  LDL.LU.64 R22, [R1+0x4508] ;  /* 0x0045080001167983 */ /* 0x002ee20000300a00 */
[----:B------:R-:W-:-:S03]  /*5f080*/  IMAD.MOV.U32 R21, RZ, RZ, R5 ;  /* 0x000000ffff157224 */ /* 0x000fc600078e0005 */
[----:B------:R-:W4:Y:S04]  /*5f090*/  LDL.LU R4, [R1+0xe0] ;  /* 0x0000e00001047983 */ /* 0x000f280000300800 */
        /* <DEDUP_REMOVED lines=12> */
[----:B0-----:R-:W2:Y:S04]  /*5f160*/  LDL.LU R4, [R1] ;  /* 0x0000000001047983 */ /* 0x001ea80000300800 */
[----:B------:R-:W2:Y:S04]  /*5f170*/  LDL.LU R5, [R1+0x4] ;  /* 0x0000040001057983 */ /* 0x000ea80000300800 */
[----:B------:R-:W-:Y:S04]  /*5f180*/  STL.64 [R1+0x280], R12 ;  /* 0x0002800c01007387 */ /* 0x000fe80000100a00 */
[----:B------:R0:W-:Y:S01]  /*5f190*/  STL.64 [R1+0x288], R14 ;  /* 0x0002880e01007387 */ /* 0x0001e20000100a00 */
[----:B------:R-:W-:-:S02]  /*5f1a0*/  IMAD.MOV.U32 R7, RZ, RZ, R24 ;  /* 0x000000ffff077224 */ /* 0x000fc400078e0018 */
[----:B------:R-:W-:Y:S01]  /*5f1b0*/  IMAD.MOV.U32 R6, RZ, RZ, R25 ;  /* 0x000000ffff067224 */ /* 0x000fe200078e0019 */
[----:B0-----:R-:W3:Y:S04]  /*5f1c0*/  LDL.LU.64 R14, [R1+0x4500] ;  /* 0x00450000010e7983 */ /* 0x001ee80000300a00 */
        /* <DEDUP_REMOVED lines=9> */
[----:B------:R0:W-:Y:S02]  /*5f260*/  STL.64 [R1+0x4370], R4 ;  /* 0x0043700401007387 */ /* 0x0001e40000100a00 */
[----:B0-----:R-:W-:-:S02]  /*5f270*/  IMAD.MOV.U32 R4, RZ, RZ, R7 ;  /* 0x000000ffff047224 */ /* 0x001fc400078e0007 */
[----:B------:R-:W-:-:S05]  /*5f280*/  IMAD.MOV.U32 R5, RZ, RZ, R6 ;  /* 0x000000ffff057224 */ /* 0x000fca00078e0006 */
        /* <DEDUP_REMOVED lines=10> */
[----:B------:R-:W-:Y:S01]  /*5f330*/  IMAD.MOV.U32 R5, RZ, RZ, R21 ;  /* 0x000000ffff057224 */ /* 0x000fe200078e0015 */
[----:B------:R-:W2:Y:S04]  /*5f340*/  LDL.LU R20, [R1+0x44d4] ;  /* 0x0044d40001147983 */ /* 0x000ea80000300800 */
[----:B------:R-:W2:Y:S04]  /*5f350*/  LDL.LU R21, [R1+0x44d0] ;  /* 0x0044d00001157983 */ /* 0x000ea80000300800 */
[----:B------:R-:W-:Y:S04]  /*5f360*/  STL.64 [R1+0x43a0], R4 ;  /* 0x0043a00401007387 */ /* 0x000fe80000100a00 */
[----:B------:R-:W-:Y:S04]  /*5f370*/  STL.64 [R1+0x4368], R26 ;  /* 0x0043681a01007387 */ /* 0x000fe80000100a00 */
        /* <DEDUP_REMOVED lines=8> */
[----:B------:R-:W3:Y:S04]  /*5f400*/  LDL.LU R11, [R1+0x44c8] ;  /* 0x0044c800010b7983 */ /* 0x000ee80000300800 */
[----:B------:R0:W-:Y:S02]  /*5f410*/  STL.64 [R1+0x43b8], R4 ;  /* 0x0043b80401007387 */ /* 0x0001e40000100a00 */
[----:B0-----:R-:W-:-:S02]  /*5f420*/  IMAD.MOV.U32 R4, RZ, RZ, R8 ;  /* 0x000000ffff047224 */ /* 0x001fc400078e0008 */
[----:B------:R-:W-:Y:S01]  /*5f430*/  IMAD.MOV.U32 R5, RZ, RZ, R9 ;  /* 0x000000ffff057224 */ /* 0x000fe200078e0009 */
[----:B------:R-:W3:Y:S04]  /*5f440*/  LDL.LU R8, [R1+0x44c4] ;  /* 0x0044c40001087983 */ /* 0x000ee80000300800 */
[----:B------:R-:W3:Y:S04]  /*5f450*/  LDL.LU R9, [R1+0x44c0] ;  /* 0x0044c00001097983 */ /* 0x000ee80000300800 */
[----:B------:R4:W-:Y:S02]  /*5f460*/  STL.64 [R1+0x43d0], R4 ;  /* 0x0043d00401007387 */ /* 0x0009e40000100a00 */
[----:B----4-:R-:W-:-:S02]  /*5f470*/  IMAD.MOV.U32 R4, RZ, RZ, R12 ;  /* 0x000000ffff047224 */ /* 0x010fc400078e000c */
[----:B------:R-:W-:Y:S01]  /*5f480*/  IMAD.MOV.U32 R5, RZ, RZ, R13 ;  /* 0x000000ffff057224 */ /* 0x000fe200078e000d */
[----:B--2---:R-:W-:Y:S04]  /*5f490*/  STL.64 [R1+0x4380], R26 ;  /* 0x0043801a01007387 */ /* 0x004fe80000100a00 */
[----:B------:R0:W-:Y:S04]  /*5f4a0*/  STL.64 [R1+0x4378], R24 ;  /* 0x0043781801007387 */ /* 0x0001e80000100a00 */
[----:B0-----:R-:W2:Y:S04]  /*5f4b0*/  LDL.LU R24, [R1+0x110] ;  /* 0x0001100001187983 */ /* 0x001ea80000300800 */
[----:B------:R-:W2:Y:S04]  /*5f4c0*/  LDL.LU R25, [R1+0x114] ;  /* 0x0001140001197983 */ /* 0x000ea80000300800 */
[----:B------:R-:W4:Y:S04]  /*5f4d0*/  LDL.LU R26, [R1+0x118] ;  /* 0x00011800011a7983 */ /* 0x000f280000300800 */
[----:B------:R-:W4:Y:S04]  /*5f4e0*/  LDL.LU R27, [R1+0x11c] ;  /* 0x00011c00011b7983 */ /* 0x000f280000300800 */
[----:B------:R-:W2:Y:S04]  /*5f4f0*/  LDL.LU R12, [R1+0x44bc] ;  /* 0x0044bc00010c7983 */ /* 0x000ea80000300800 */
[----:B------:R-:W2:Y:S04]  /*5f500*/  LDL.LU R13, [R1+0x44b8] ;  /* 0x0044b800010d7983 */ /* 0x000ea80000300800 */
[----:B------:R0:W-:Y:S04]  /*5f510*/  STL.64 [R1+0x43e8], R4 ;  /* 0x0043e80401007387 */ /* 0x0001e80000100a00 */
        /* <DEDUP_REMOVED lines=10> */
[----:B------:R-:W-:Y:S04]  /*5f5c0*/  STL.64 [R1+0x4410], R4 ;  /* 0x0044100401007387 */ /* 0x000fe80000100a00 */
[----:B----4-:R-:W-:Y:S04]  /*5f5d0*/  STL.64 [R1+0x4398], R26 ;  /* 0x0043981a01007387 */ /* 0x010fe80000100a00 */
[----:B------:R0:W-:Y:S04]  /*5f5e0*/  STL.64 [R1+0x4390], R24 ;  /* 0x0043901801007387 */ /* 0x0001e80000100a00 */
[----:B0-----:R-:W4:Y:S04]  /*5f5f0*/  LDL.LU R24, [R1+0x120] ;  /* 0x0001200001187983 */ /* 0x001f280000300800 */
[----:B------:R-:W4:Y:S04]  /*5f600*/  LDL.LU R25, [R1+0x124] ;  /* 0x0001240001197983 */ /* 0x000f280000300800 */
[----:B------:R-:W2:Y:S04]  /*5f610*/  LDL.LU R26, [R1+0x128] ;  /* 0x00012800011a7983 */ /* 0x000ea80000300800 */
[----:B------:R-:W2:Y:S01]  /*5f620*/  LDL.LU R27, [R1+0x12c] ;  /* 0x00012c00011b7983 */ /* 0x000ea20000300800 */
[----:B------:R-:W-:-:S02]  /*5f630*/  IMAD.MOV.U32 R4, RZ, RZ, R2 ;  /* 0x000000ffff047224 */ /* 0x000fc400078e0002 */
[----:B------:R-:W-:Y:S01]  /*5f640*/  IMAD.MOV.U32 R5, RZ, RZ, R3 ;  /* 0x000000ffff057224 */ /* 0x000fe200078e0003 */
[----:B------:R-:W3:Y:S04]  /*5f650*/  LDL.LU R2, [R1+0x44ac] ;  /* 0x0044ac0001027983 */ /* 0x000ee80000300800 */
[----:B------:R-:W3:Y:S04]  /*5f660*/  LDL.LU R3, [R1+0x44a8] ;  /* 0x0044a80001037983 */ /* 0x000ee80000300800 */
[----:B------:R-:W-:Y:S04]  /*5f670*/  STL.64 [R1+0x4428], R4 ;  /* 0x0044280401007387 */ /* 0x000fe80000100a00 */
[----:B--2---:R-:W-:Y:S04]  /*5f680*/  STL.64 [R1+0x43b0], R26 ;  /* 0x0043b01a01007387 */ /* 0x004fe80000100a00 */
[----:B----4-:R0:W-:Y:S04]  /*5f690*/  STL.64 [R1+0x43a8], R24 ;  /* 0x0043a81801007387 */ /* 0x0101e80000100a00 */
[----:B0-----:R-:W2:Y:S04]  /*5f6a0*/  LDL.LU R24, [R1+0x130] ;  /* 0x0001300001187983 */ /* 0x001ea80000300800 */
[----:B------:R-:W2:Y:S04]  /*5f6b0*/  LDL.LU R25, [R1+0x134] ;  /* 0x0001340001197983 */ /* 0x000ea80000300800 */
[----:B------:R-:W4:Y:S04]  /*5f6c0*/  LDL.LU R26, [R1+0x138] ;  /* 0x00013800011a7983 */ /* 0x000f280000300800 */
[----:B------:R-:W4:Y:S01]  /*5f6d0*/  LDL.LU R27, [R1+0x13c] ;  /* 0x00013c00011b7983 */ /* 0x000f220000300800 */
[----:B------:R-:W-:-:S02]  /*5f6e0*/  IMAD.MOV.U32 R4, RZ, RZ, R23 ;  /* 0x000000ffff047224 */ /* 0x000fc400078e0017 */
[----:B------:R-:W-:-:S05]  /*5f6f0*/  IMAD.MOV.U32 R5, RZ, RZ, R22 ;  /* 0x000000ffff057224 */ /* 0x000fca00078e0016 */
[----:B------:R-:W-:Y:S04]  /*5f700*/  STL.64 [R1+0x4440], R4 ;  /* 0x0044400401007387 */ /* 0x000fe80000100a00 */
[----:B----4-:R-:W-:Y:S04]  /*5f710*/  STL.64 [R1+0x43c8], R26 ;  /* 0x0043c81a01007387 */ /* 0x010fe80000100a00 */
[----:B--2---:R0:W-:Y:S04]  /*5f720*/  STL.64 [R1+0x43c0], R24 ;  /* 0x0043c01801007387 */ /* 0x0041e80000100a00 */
[----:B0-----:R-:W2:Y:S04]  /*5f730*/  LDL.LU R24, [R1+0x140] ;  /* 0x0001400001187983 */ /* 0x001ea80000300800 */
[----:B------:R-:W2:Y:S04]  /*5f740*/  LDL.LU R25, [R1+0x144] ;  /* 0x0001440001197983 */ /* 0x000ea80000300800 */
[----:B------:R-:W4:Y:S04]  /*5f750*/  LDL.LU R26, [R1+0x148] ;  /* 0x00014800011a7983 */ /* 0x000f280000300800 */
[----:B------:R-:W4:Y:S01]  /*5f760*/  LDL.LU R27, [R1+0x14c] ;  /* 0x00014c00011b7983 */ /* 0x000f220000300800 */
[----:B------:R-:W-:-:S02]  /*5f770*/  IMAD.MOV.U32 R4, RZ, RZ, R21 ;  /* 0x000000ffff047224 */ /* 0x000fc400078e0015 */
[----:B------:R-:W-:-:S05]  /*5f780*/  IMAD.MOV.U32 R5, RZ, RZ, R20 ;  /* 0x000000ffff057224 */ /* 0x000fca00078e0014 */
[----:B------:R3:W-:Y:S02]  /*5f790*/  STL.64 [R1+0x4458], R4 ;  /* 0x0044580401007387 */ /* 0x0007e40000100a00 */
[----:B---3--:R-:W-:Y:S02]  /*5f7a0*/  IMAD.MOV.U32 R4, RZ, RZ, R11 ;  /* 0x000000ffff047224 */ /* 0x008fe400078e000b */
[----:B------:R-:W-:-:S05]  /*5f7b0*/  IMAD.MOV.U32 R5, RZ, RZ, R10 ;  /* 0x000000ffff057224 */ /* 0x000fca00078e000a */
[----:B------:R-:W-:Y:S04]  /*5f7c0*/  STL.64 [R1+0x4470], R4 ;  /* 0x0044700401007387 */ /* 0x000fe80000100a00 */
        /* <DEDUP_REMOVED lines=14> */
[----:B------:R-:W4:Y:S01]  /*5f8b0*/  LDL.LU R22, [R1+0x1d8] ;  /* 0x0001d80001167983 */ /* 0x000f220000300800 */
[----:B------:R-:W-:-:S03]  /*5f8c0*/  IMAD.MOV.U32 R5, RZ, RZ, R8 ;  /* 0x000000ffff057224 */ /* 0x000fc600078e0008 */
[----:B------:R-:W4:Y:S01]  /*5f8d0*/  LDL.LU R23, [R1+0x1dc] ;  /* 0x0001dc0001177983 */ /* 0x000f220000300800 */
[----:B------:R-:W-:-:S03]  /*5f8e0*/  IMAD.MOV.U32 R4, RZ, RZ, R9 ;  /* 0x000000ffff047224 */ /* 0x000fc600078e0009 */
[----:B------:R-:W4:Y:S04]  /*5f8f0*/  LDL.LU R8, [R1+0x1130] ;  /* 0x0011300001087983 */ /* 0x000f280000300800 */
[----:B------:R-:W4:Y:S04]  /*5f900*/  LDL.LU R9, [R1+0x1134] ;  /* 0x0011340001097983 */ /* 0x000f280000300800 */
[----:B------:R-:W4:Y:S04]  /*5f910*/  LDL.LU R10, [R1+0x1138] ;  /* 0x00113800010a7983 */ /* 0x000f280000300800 */
[----:B------:R-:W4:Y:S04]  /*5f920*/  LDL.LU R11, [R1+0x113c] ;  /* 0x00113c00010b7983 */ /* 0x000f280000300800 */
        /* <DEDUP_REMOVED lines=18> */
[C---:B----4-:R-:W-:Y:S03]  /*5fa50*/  HMMA.16816.F32.BF16 R8, R16.reuse, R12, R8 ;  /* 0x0000000c1008723c */ /* 0x050fe60000041808 */
        /* <DEDUP_REMOVED lines=18> */
[----:B------:R-:W2:-:S13]  /*5fb80*/  LDL.LU.64 R20, [R1+0x4488] ;  /* 0x0044880001147983 */ /* 0x000e9a0000300a00 */
        /* <DEDUP_REMOVED lines=45> */
[----:B------:R-:W-:Y:S04]  /*5fe60*/  STL.64 [R1+0x168], R18 ;  /* 0x0001681201007387 */ /* 0x000fe80000100a00 */
[----:B------:R-:W0:Y:S04]  /*5fe70*/  LDSM.16.MT88.4 R16, [R28+UR5+0xc080] ;  /* 0x00c080051c10783b */ /* 0x000e280008004200 */
[----:B0-----:R-:W-:Y:S04]  /*5fe80*/  STL.64 [R1+0x4200], R18 ;  /* 0x0042001201007387 */ /* 0x001fe80000100a00 */
[----:B------:R0:W-:Y:S04]  /*5fe90*/  STL.64 [R1+0x41f8], R16 ;  /* 0x0041f81001007387 */ /* 0x0001e80000100a00 */
[----:B0-----:R-:W4:Y:S01]  /*5fea0*/  LDL.LU R16, [R1+0xd0] ;  /* 0x0000d00001107983 */ /* 0x001f220000300800 */
        /* <DEDUP_REMOVED lines=36> */
[----:B------:R-:W2:Y:S01]  /*600f0*/  LDL.LU.64 R4, [R1+0x4350] ;  /* 0x0043500001047983 */ /* 0x000ea20000300a00 */
[----:B------:R-:W-:-:S02]  /*60100*/  IMAD.MOV.U32 R17, RZ, RZ, R3 ;  /* 0x000000ffff117224 */ /* 0x000fc400078e0003 */
[----:B------:R-:W-:Y:S01]  /*60110*/  IMAD.MOV.U32 R19, RZ, RZ, R0 ;  /* 0x000000ffff137224 */ /* 0x000fe200078e0000 */
[----:B--2---:R-:W-:-:S15]  /*60120*/  HMMA.16816.F32.BF16 R4, R20, R24, R4 ;  /* 0x000000181404723c */ /* 0x004fde0000041804 */
[----:B------:R-:W-:-:S04]  /*60130*/  NOP ;  /* 0x0000000000007918 */ /* 0x000fc80000000000 */
[----:B------:R-:W-:Y:S01]  /*60140*/  IMAD.MOV.U32 R0, RZ, RZ, R6 ;  /* 0x000000ffff007224 */ /* 0x000fe200078e0006 */
[----:B------:R0:W-:Y:S01]  /*60150*/  STL.64 [R1+0xf0], R4 ;  /* 0x0000f00401007387 */ /* 0x0001e20000100a00 */
[----:B------:R-:W-:-:S03]  /*60160*/  IMAD.MOV.U32 R3, RZ, RZ, R7 ;  /* 0x000000ffff037224 */ /* 0x000fc600078e0007 */
[----:B------:R-:W2:Y:S04]  /*60170*/  LDL.LU.64 R6, [R1+0x4348] ;  /* 0x0043480001067983 */ /* 0x000ea80000300a00 */
[----:B0-----:R-:W2:Y:S01]  /*60180*/  LDL.LU.64 R4, [R1+0x4340] ;  /* 0x0043400001047983 */ /* 0x001ea20000300a00 */
[----:B------:R-:W-:-:S07]  /*60190*/  IMAD.MOV.U32 R18, RZ, RZ, R2 ;  /* 0x000000ffff127224 */ /* 0x000fce00078e0002 */
[C---:B----4-:R-:W-:Y:S01]  /*601a0*/  HMMA.16816.F32.BF16 R16, R20.reuse, R8, R16 ;  /* 0x000000081410723c */ /* 0x050fe20000041810 */
[----:B------:R-:W-:Y:S04]  /*601b0*/  STL [R1+0x3274], R3 ;  /* 0x0032740301007387 */ /* 0x000fe80000100800 */
[----:B------:R-:W-:Y:S03]  /*601c0*/  STL [R1+0x3270], R0 ;  /* 0x0032700001007387 */ /* 0x000fe60000100800 */
[----:B--2---:R-:W-:Y:S01]  /*601d0*/  HMMA.16816.F32.BF16 R12, R20, R12, R4 ;  /* 0x0000000c140c723c */ /* 0x004fe20000041804 */
[----:B------:R-:W2:Y:S04]  /*601e0*/  LDL.LU.64 R6, [R1+0x4338] ;  /* 0x0043380001067983 */ /* 0x000ea80000300a00 */
[----:B------:R-:W2:-:S14]  /*601f0*/  LDL.LU.64 R4, [R1+0x4330] ;  /* 0x0043300001047983 */ /* 0x000e9c0000300a00 */
[----:B------:R-:W-:Y:S01]  /*60200*/  IMAD.MOV.U32 R24, RZ, RZ, R14 ;  /* 0x000000ffff187224 */ /* 0x000fe200078e000e */
[----:B------:R0:W-:Y:S04]  /*60210*/  STL.64 [R1+0xe0], R12 ;  /* 0x0000e00c01007387 */ /* 0x0001e80000100a00 */
[----:B------:R1:W-:Y:S04]  /*60220*/  STL [R1+0x32a0], R24 ;  /* 0x0032a01801007387 */ /* 0x0003e80000100800 */
[----:B------:R4:W-:Y:S01]  /*60230*/  STL.64 [R1+0x4300], R26 ;  /* 0x0043001a01007387 */ /* 0x0009e20000100a00 */
[----:B0-----:R-:W-:-:S05]  /*60240*/  IMAD.MOV.U32 R12, RZ, RZ, R15 ;  /* 0x000000ffff0c7224 */ /* 0x001fca00078e000f */
[----:B------:R-:W-:Y:S04]  /*60250*/  STL [R1+0x3278], R12 ;  /* 0x0032780c01007387 */ /* 0x000fe80000100800 */
[----:B------:R0:W-:Y:S04]  /*60260*/  STL.64 [R1+0xd0], R16 ;  /* 0x0000d01001007387 */ /* 0x0001e80000100a00 */
[----:B-1----:R-:W2:Y:S04]  /*60270*/  LDL.LU R24, [R1+0x900] ;  /* 0x0009000001187983 */ /* 0x002ea80000300800 */
[----:B------:R-:W2:Y:S04]  /*60280*/  LDL.LU R25, [R1+0x904] ;  /* 0x0009040001197983 */ /* 0x000ea80000300800 */
[----:B----4-:R-:W4:Y:S04]  /*60290*/  LDL.LU R26, [R1+0x908] ;  /* 0x00090800011a7983 */ /* 0x010f280000300800 */
[----:B------:R-:W4:Y:S01]  /*602a0*/  LDL.LU R27, [R1+0x90c] ;  /* 0x00090c00011b7983 */ /* 0x000f220000300800 */
[----:B------:R-:W-:-:S02]  /*602b0*/  IMAD.MOV.U32 R13, RZ, RZ, R18 ;  /* 0x000000ffff0d7224 */ /* 0x000fc400078e0012 */
[----:B------:R-:W-:Y:S01]  /*602c0*/  IMAD.MOV.U32 R2, RZ, RZ, R19 ;  /* 0x000000ffff027224 */ /* 0x000fe200078e0013 */
[----:B0-----:R-:W2:Y:S04]  /*602d0*/  LDL.LU R16, [R1+0x910] ;  /* 0x0009100001107983 */ /* 0x001ea80000300800 */
[----:B------:R-:W3:Y:S04]  /*602e0*/  LDL.LU R17, [R1+0x914] ;  /* 0x0009140001117983 */ /* 0x000ee80000300800 */
[----:B------:R-:W3:Y:S04]  /*602f0*/  LDL.LU R18, [R1+0x918] ;  /* 0x0009180001127983 */ /* 0x000ee80000300800 */
[----:B------:R-:W3:Y:S04]  /*60300*/  LDL.LU R19, [R1+0x91c] ;  /* 0x00091c0001137983 */ /* 0x000ee80000300800 */
[----:B----4-:R-:W-:Y:S04]  /*60310*/  STL.64 [R1+0x4310], R26 ;  /* 0x0043101a01007387 */ /* 0x010fe80000100a00 */
[----:B--2---:R-:W-:Y:S04]  /*60320*/  STL.64 [R1+0x4308], R24 ;  /* 0x0043081801007387 */ /* 0x004fe80000100a00 */
[----:B------:R-:W2:Y:S01]  /*60330*/  LDL.64 R22, [R1+0x78] ;  /* 0x0000780001167983 */ /* 0x000ea20000100a00 */
[----:B---3--:R-:W-:-:S03]  /*60340*/  IMAD.MOV.U32 R21, RZ, RZ, R10 ;  /* 0x000000ffff157224 */ /* 0x008fc600078e000a */
[----:B--2---:R0:W-:Y:S04]  /*60350*/  STL.64 [R1+0x42c8], R22 ;  /* 0x0042c81601007387 */ /* 0x0041e80000100a00 */
[----:B------:R-:W2:Y:S04]  /*60360*/  LDL.LU R20, [R1+0x8d0] ;  /* 0x0008d00001147983 */ /* 0x000ea80000300800 */
[----:B------:R-:W3:Y:S01]  /*60370*/  LDL.LU R10, [R1+0x4328] ;  /* 0x00432800010a7983 */ /* 0x000ee20000300800 */
[----:B0-----:R-:W-:-:S03]  /*60380*/  IMAD.MOV.U32 R22, RZ, RZ, R11 ;  /* 0x000000ffff167224 */ /* 0x001fc600078e000b */
[----:B------:R-:W3:Y:S04]  /*60390*/  LDL.LU R11, [R1+0x4324] ;  /* 0x00432400010b7983 */ /* 0x000ee80000300800 */
[----:B------:R-:W4:Y:S04]  /*603a0*/  LDL.LU R23, [R1+0x8dc] ;  /* 0x0008dc0001177983 */ /* 0x000f280000300800 */
[----:B----4-:R0:W-:Y:S04]  /*603b0*/  STL.64 [R1+0x42d8], R22 ;  /* 0x0042d81601007387 */ /* 0x0101e80000100a00 */
[----:B--2---:R-:W-:Y:S04]  /*603c0*/  STL.64 [R1+0x42d0], R20 ;  /* 0x0042d01401007387 */ /* 0x004fe80000100a00 */
[----:B0-----:R-:W2:Y:S04]  /*603d0*/  LDL.64 R22, [R1+0x98] ;  /* 0x0000980001167983 */ /* 0x001ea80000100a00 */
[----:B--2---:R0:W-:Y:S04]  /*603e0*/  STL.64 [R1+0x42e0], R22 ;  /* 0x0042e01601007387 */ /* 0x0041e80000100a00 */
[----:B0-----:R-:W2:Y:S04]  /*603f0*/  LDL.64 R22, [R1+0xa8] ;  /* 0x0000a80001167983 */ /* 0x001ea80000100a00 */
[----:B--2---:R0:W-:Y:S04]  /*60400*/  STL.64 [R1+0x42f8], R22 ;  /* 0x0042f81601007387 */ /* 0x0041e80000100a00 */
[----:B0-----:R-:W2:Y:S04]  /*60410*/  LDL.64 R22, [R1+0xb8] ;  /* 0x0000b80001167983 */ /* 0x001ea80000100a00 */
[----:B--2---:R0:W-:Y:S04]  /*60420*/  STL.64 [R1+0x4318], R22 ;  /* 0x0043181601007387 */ /* 0x0041e80000100a00 */
[----:B0-----:R-:W2:Y:S04]  /*60430*/  LDL.64 R22, [R1+0xc8] ;  /* 0x0000c80001167983 */ /* 0x001ea80000100a00 */
[----:B---3--:R0:W-:Y:S04]  /*60440*/  STL.64 [R1+0x42c0], R10 ;  /* 0x0042c00a01007387 */ /* 0x0081e80000100a00 */
[----:B------:R-:W3:Y:S04]  /*60450*/  LDL.LU R8, [R1+0x8c0] ;  /* 0x0008c00001087983 */ /* 0x000ee80000300800 */
[----:B------:R-:W3:Y:S04]  /*60460*/  LDL.LU R9, [R1+0x8c4] ;  /* 0x0008c40001097983 */ /* 0x000ee80000300800 */
[----:B0-----:R-:W4:Y:S01]  /*60470*/  LDL.LU R10, [R1+0x8c8] ;  /* 0x0008c800010a7983 */ /* 0x001f220000300800 */
[----:B------:R-:W-:-:S03]  /*60480*/  IMAD.MOV.U32 R11, RZ, RZ, R29 ;  /* 0x000000ffff0b7224 */ /* 0x000fc600078e001d */
[----:B------:R-:W3:Y:S01]  /*60490*/  LDL.LU R29, [R1+0x4320] ;  /* 0x00432000011d7983 */ /* 0x000ee20000300800 */
[----:B--2---:R-:W-:Y:S01]  /*604a0*/  HMMA.16816.F32.BF16 R24, R4, R22, R16 ;  /* 0x000000160418723c */ /* 0x004fe20000041810 */
[----:B------:R-:W-:Y:S02]  /*604b0*/  IMAD.MOV.U32 R17, RZ, RZ, R22 ;  /* 0x000000ffff117224 */ /* 0x000fe400078e0016 */
[----:B------:R-:W-:Y:S01]  /*604c0*/  IMAD.MOV.U32 R16, RZ, RZ, R23 ;  /* 0x000000ffff107224 */ /* 0x000fe200078e0017 */
[----:B----4-:R-:W-:Y:S04]  /*604d0*/  STL.64 [R1+0x42f0], R10 ;  /* 0x0042f00a01007387 */ /* 0x010fe80000100a00 */
[----:B---3--:R0:W-:Y:S01]  /*604e0*/  STL.64 [R1+0x42e8], R8 ;  /* 0x0042e80801007387 */ /* 0x0081e20000100a00 */
[----:B------:R-:W-:-:S03]  /*604f0*/  IMAD.MOV.U32 R15, RZ, RZ, R29 ;  /* 0x000000ffff0f7224 */ /* 0x000fc600078e001d */
[----:B0-----:R-:W2:Y:S04]  /*60500*/  LDL.LU R8, [R1+0x8f0] ;  /* 0x0008f00001087983 */ /* 0x001ea80000300800 */
[----:B------:R-:W2:Y:S04]  /*60510*/  LDL.LU R9, [R1+0x8f4] ;  /* 0x0008f40001097983 */ /* 0x000ea80000300800 */
[----:B------:R-:W2:Y:S04]  /*60520*/  LDL.LU R10, [R1+0x8f8] ;  /* 0x0008f800010a7983 */ /* 0x000ea80000300800 */
[----:B------:R-:W2:Y:S04]  /*60530*/  LDL.LU R11, [R1+0x8fc] ;  /* 0x0008fc00010b7983 */ /* 0x000ea80000300800 */
[----:B------:R-:W-:Y:S04]  /*60540*/  STL [R1+0x3280], R2 ;  /* 0x0032800201007387 */ /* 0x000fe80000100800 */
[----:B------:R0:W-:Y:S04]  /*60550*/  STL [R1+0x327c], R13 ;  /* 0x00327c0d01007387 */ /* 0x0001e80000100800 */
[----:B------:R-:W3:Y:S01]  /*60560*/  LDL.LU R12, [R1+0x8e0] ;  /* 0x0008e000010c7983 */ /* 0x000ee20000300800 */
[----:B------:R-:W-:-:S03]  /*60570*/  IMAD.MOV.U32 R29, RZ, RZ, R24 ;  /* 0x000000ffff1d7224 */ /* 0x000fc600078e0018 */
[----:B0-----:R-:W3:Y:S04]  /*60580*/  LDL.LU R13, [R1+0x8e4] ;  /* 0x0008e400010d7983 */ /* 0x001ee80000300800 */
[----:B------:R-:W3:Y:S04]  /*60590*/  LDL.LU R14, [R1+0x8e8] ;  /* 0x0008e800010e7983 */ /* 0x000ee80000300800 */
[----:B------:R-:W4:Y:S04]  /*605a0*/  LDL.LU.64 R22, [R1+0x4318] ;  /* 0x0043180001167983 */ /* 0x000f280000300a00 */
[----:B------:R-:W-:Y:S04]  /*605b0*/  STL.64 [R1+0x1b90], R24 ;  /* 0x001b901801007387 */ /* 0x000fe80000100a00 */
[----:B------:R0:W-:Y:S04]  /*605c0*/  STL.64 [R1+0x1b98], R26 ;  /* 0x001b981a01007387 */ /* 0x0001e80000100a00 */
[----:B0-----:R-:W4:Y:S04]  /*605d0*/  LDL.LU.64 R26, [R1+0x4310] ;  /* 0x00431000011a7983 */ /* 0x001f280000300a00 */
[----:B------:R-:W4:Y:S04]  /*605e0*/  LDL.LU.64 R24, [R1+0x4308] ;  /* 0x0043080001187983 */ /* 0x000f280000300a00 */
[----:B------:R-:W-:Y:S01]  /*605f0*/  STL [R1+0x2fe8], R29 ;  /* 0x002fe81d01007387 */ /* 0x000fe20000100800 */
[----:B----4-:R-:W-:-:S15]  /*60600*/  HMMA.16816.F32.BF16 R24, R4, R22, R24 ;  /* 0x000000160418723c */ /* 0x010fde0000041818 */
[----:B------:R-:W-:-:S04]  /*60610*/  NOP ;  /* 0x0000000000007918 */ /* 0x000fc80000000000 */
[----:B------:R0:W-:Y:S04]  /*60620*/  STL.64 [R1+0x1a80], R24 ;  /* 0x001a801801007387 */ /* 0x0001e80000100a00 */
[----:B------:R1:W-:Y:S01]  /*60630*/  STL.64 [R1+0x1a88], R26 ;  /* 0x001a881a01007387 */ /* 0x0003e20000100a00 */
[----:B0-----:R-:W-:-:S03]  /*60640*/  IMAD.MOV.U32 R25, RZ, RZ, R22 ;  /* 0x000000ffff197224 */ /* 0x001fc600078e0016 */
[----:B-1----:R-:W4:Y:S01]  /*60650*/  LDL.LU.64 R26, [R1+0x4300] ;  /* 0x00430000011a7983 */ /* 0x002f220000300a00 */
[----:B------:R-:W-:-:S03]  /*60660*/  IMAD.MOV.U32 R24, RZ, RZ, R23 ;  /* 0x000000ffff187224 */ /* 0x000fc600078e0017 */
[----:B------:R-:W2:Y:S02]  /*60670*/  LDL.LU.64 R22, [R1+0x42f8] ;  /* 0x0042f80001167983 */ /* 0x000ea40000300a00 */
[C---:B--2---:R-:W-:Y:S02]  /*60680*/  HMMA.16816.F32.BF16 R8, R4.reuse, R22, R8 ;  /* 0x000000160408723c */ /* 0x044fe40000041808 */
[----:B----4-:R0:W-:Y:S04]  /*60690*/  STL.64 [R1+0x4230], R26 ;  /* 0x0042301a01007387 */ /* 0x0101e80000100a00 */
[----:B------:R-:W-:Y:S01]  /*606a0*/  STL.64 [R1+0x4228], R24 ;  /* 0x0042281801007387 */ /* 0x000fe20000100a00 */
[----:B------:R-:W-:Y:S02]  /*606b0*/  IMAD.MOV.U32 R2, RZ, RZ, R22 ;  /* 0x000000ffff027224 */ /* 0x000fe400078e0016 */
[----:B------:R-:W-:Y:S01]  /*606c0*/  IMAD.MOV.U32 R0, RZ, RZ, R23 ;  /* 0x000000ffff007224 */ /* 0x000fe200078e0017 */
[----:B0-----:R-:W2:Y:S09]  /*606d0*/  LDL.64 R26, [R1+0x88] ;  /* 0x00008800011a7983 */ /* 0x001eb20000100a00 */
[----:B------:R-:W-:Y:S04]  /*606e0*/  STL.64 [R1+0x1980], R8 ;  /* 0x0019800801007387 */ /* 0x000fe80000100a00 */
[----:B------:R0:W-:Y:S04]  /*606f0*/  STL.64 [R1+0x1988], R10 ;  /* 0x0019880a01007387 */ /* 0x0001e80000100a00 */
[----:B0-----:R-:W4:Y:S04]  /*60700*/  LDL.LU.64 R10, [R1+0x42f0] ;  /* 0x0042f000010a7983 */ /* 0x001f280000300a00 */
[----:B------:R-:W4:Y:S04]  /*60710*/  LDL.LU.64 R8, [R1+0x42e8] ;  /* 0x0042e80001087983 */ /* 0x000f280000300a00 */
[----:B------:R-:W3:Y:S02]  /*60720*/  LDL.LU.64 R22, [R1+0x42e0] ;  /* 0x0042e00001167983 */ /* 0x000ee40000300a00 */
[----:B---3--:R-:W-:Y:S01]  /*60730*/  HMMA.16816.F32.BF16 R12, R4, R22, R12 ;  /* 0x00000016040c723c */ /* 0x008fe2000004180c */
[----:B------:R-:W-:-:S15]  /*60740*/  IMAD.MOV.U32 R29, RZ, RZ, R23 ;  /* 0x000000ffff1d7224 */ /* 0x000fde00078e0017 */
[----:B------:R-:W-:-:S03]  /*60750*/  NOP ;  /* 0x0000000000007918 */ /* 0x000fc60000000000 */
[----:B------:R-:W-:Y:S04]  /*60760*/  STL.64 [R1+0x1880], R12 ;  /* 0x0018800c01007387 */ /* 0x000fe80000100a00 */
[----:B------:R0:W-:Y:S02]  /*60770*/  STL.64 [R1+0x1888], R14 ;  /* 0x0018880e01007387 */ /* 0x0001e40000100a00 */
[----:B0-----:R-:W-:Y:S02]  /*60780*/  IMAD.MOV.U32 R15, RZ, RZ, R22 ;  /* 0x000000ffff0f7224 */ /* 0x001fe400078e0016 */
[----:B------:R-:W2:Y:S04]  /*60790*/  LDL.LU.64 R22, [R1+0x42d8] ;  /* 0x0042d80001167983 */ /* 0x000ea80000300a00 */
[----:B------:R-:W2:Y:S02]  /*607a0*/  LDL.LU.64 R20, [R1+0x42d0] ;  /* 0x0042d00001147983 */ /* 0x000ea40000300a00 */
[----:B--2---:R-:W-:-:S15]  /*607b0*/  HMMA.16816.F32.BF16 R20, R4, R26, R20 ;  /* 0x0000001a0414723c */ /* 0x004fde0000041814 */
[----:B------:R-:W-:-:S04]  /*607c0*/  NOP ;  /* 0x0000000000007918 */ /* 0x000fc80000000000 */
[----:B------:R-:W-:Y:S04]  /*607d0*/  STL.64 [R1+0x1790], R20 ;  /* 0x0017901401007387 */ /* 0x000fe80000100a00 */
[----:B------:R0:W-:Y:S04]  /*607e0*/  STL.64 [R1+0x1798], R22 ;  /* 0x0017981601007387 */ /* 0x0001e80000100a00 */
[----:B0-----:R-:W4:Y:S01]  /*607f0*/  LDL.LU.64 R22, [R1+0x42c8] ;  /* 0x0042c80001167983 */ /* 0x001f220000300a00 */
[----:B------:R-:W-:-:S05]  /*60800*/  IMAD.MOV.U32 R14, RZ, RZ, R27 ;  /* 0x000000ffff0e7224 */ /* 0x000fca00078e001b */
[----:B------:R-:W-:Y:S01]  /*60810*/  STL.64 [R1+0x42a8], R14 ;  /* 0x0042a80e01007387 */ /* 0x000fe20000100a00 */
[----:B----4-:R-:W-:Y:S01]  /*60820*/  HMMA.16816.F32.BF16 R8, R4, R22, R8 ;  /* 0x000000160408723c */ /* 0x010fe20000041808 */
[----:B------:R-:W-:Y:S02]  /*60830*/  IMAD.MOV.U32 R19, RZ, RZ, R22 ;  /* 0x000000ffff137224 */ /* 0x000fe400078e0016 */
[----:B------:R-:W-:Y:S02]  /*60840*/  IMAD.MOV.U32 R18, RZ, RZ, R23 ;  /* 0x000000ffff127224 */ /* 0x000fe400078e0017 */
[----:B------:R-:W0:-:S14]  /*60850*/  LDSM.16.MT88.4 R20, [R28+UR5+0xc100] ;  /* 0x00c100051c14783b */ /* 0x000e1c0008004200 */
[----:B------:R-:W-:Y:S04]  /*60860*/  STL.64 [R1+0x1690], R8 ;  /* 0x0016900801007387 */ /* 0x000fe80000100a00 */
[----:B------:R-:W-:Y:S04]  /*60870*/  STL.64 [R1+0x1698], R10 ;  /* 0x0016980a01007387 */ /* 0x000fe80000100a00 */
        /* <DEDUP_REMOVED lines=8> */
[----:B-1----:R-:W3:Y:S04]  /*60900*/  LDL R18, [R1+0x18] ;  /* 0x0000180001127983 */ /* 0x002ee80000100800 */
[----:B------:R-:W3:Y:S04]  /*60910*/  LDL R19, [R1+0x1c] ;  /* 0x00001c0001137983 */ /* 0x000ee80000100800 */
[----:B---3--:R1:W-:Y:S04]  /*60920*/  STL.64 [R1+0x4260], R18 ;  /* 0x0042601201007387 */ /* 0x0083e80000100a00 */
[----:B--2---:R-:W2:Y:S04]  /*60930*/  LDL.LU R16, [R1+0x1080] ;  /* 0x0010800001107983 */ /* 0x004ea80000300800 */
[----:B------:R-:W2:Y:S04]  /*60940*/  LDL.LU R17, [R1+0x1084] ;  /* 0x0010840001117983 */ /* 0x000ea80000300800 */
[----:B-1----:R-:W3:Y:S04]  /*60950*/  LDL.LU R18, [R1+0x1088] ;  /* 0x0010880001127983 */ /* 0x002ee80000300800 */
        /* <DEDUP_REMOVED lines=11> */
[----:B-1----:R-:W2:Y:S04]  /*60a10*/  LDL.64 R14, [R1+0x68] ;  /* 0x00006800010e7983 */ /* 0x002ea80000100a00 */
[----:B---3--:R1:W-:Y:S04]  /*60a20*/  STL.64 [R1+0x4270], R18 ;  /* 0x0042701201007387 */ /* 0x0083e80000100a00 */
[----:B------:R-:W-:Y:S04]  /*60a30*/  STL.64 [R1+0x4268], R16 ;  /* 0x0042681001007387 */ /* 0x000fe80000100a00 */
[----:B-1----:R-:W3:Y:S04]  /*60a40*/  LDL R18, [R1+0x38] ;  /* 0x0000380001127983 */ /* 0x002ee80000100800 */
[----:B------:R-:W3:Y:S04]  /*60a50*/  LDL R19, [R1+0x3c] ;  /* 0x00003c0001137983 */ /* 0x000ee80000100800 */
[----:B---3--:R1:W-:Y:S04]  /*60a60*/  STL.64 [R1+0x4288], R18 ;  /* 0x0042881201007387 */ /* 0x0083e80000100a00 */
[----:B-1----:R-:W3:Y:S04]  /*60a70*/  LDL.64 R18, [R1+0x48] ;  /* 0x0000480001127983 */ /* 0x002ee80000100a00 */
[----:B---3--:R1:W-:Y:S04]  /*60a80*/  STL.64 [R1+0x42a0], R18 ;  /* 0x0042a01201007387 */ /* 0x0083e80000100a00 */
[----:B-1----:R-:W3:Y:S04]  /*60a90*/  LDL.64 R18, [R1+0x58] ;  /* 0x0000580001127983 */ /* 0x002ee80000100a00 */
[----:B------:R-:W4:Y:S04]  /*60aa0*/  LDL.LU R24, [R1+0x1070] ;  /* 0x0010700001187983 */ /* 0x000f280000300800 */
[----:B------:R-:W4:Y:S04]  /*60ab0*/  LDL.LU R25, [R1+0x1074] ;  /* 0x0010740001197983 */ /* 0x000f280000300800 */
[----:B------:R-:W3:Y:S04]  /*60ac0*/  LDL.LU R26, [R1+0x1078] ;  /* 0x00107800011a7983 */ /* 0x000ee80000300800 */
[----:B------:R-:W3:Y:S01]  /*60ad0*/  LDL.LU R27, [R1+0x107c] ;  /* 0x00107c00011b7983 */ /* 0x000ee20000300800 */
[----:B--2---:R-:W-:Y:S03]  /*60ae0*/  HMMA.16816.F32.BF16 R8, R4, R14, R8 ;  /* 0x0000000e0408723c */ /* 0x004fe60000041808 */
[----:B---3--:R-:W-:Y:S04]  /*60af0*/  STL.64 [R1+0x4280], R26 ;  /* 0x0042801a01007387 */ /* 0x008fe80000100a00 */
[----:B----4-:R1:W-:Y:S04]  /*60b00*/  STL.64 [R1+0x4278], R24 ;  /* 0x0042781801007387 */ /* 0x0103e80000100a00 */
[----:B-1----:R-:W2:Y:S04]  /*60b10*/  LDL.LU R24, [R1+0x1090] ;  /* 0x0010900001187983 */ /* 0x002ea80000300800 */
[----:B------:R-:W2:Y:S04]  /*60b20*/  LDL.LU R25, [R1+0x1094] ;  /* 0x0010940001197983 */ /* 0x000ea80000300800 */
[----:B------:R-:W3:Y:S04]  /*60b30*/  LDL.LU R26, [R1+0x1098] ;  /* 0x00109800011a7983 */ /* 0x000ee80000300800 */
[----:B------:R-:W3:Y:S01]  /*60b40*/  LDL.LU R27, [R1+0x109c] ;  /* 0x00109c00011b7983 */ /* 0x000ee20000300800 */
[----:B------:R-:W-:-:S03]  /*60b50*/  IMAD.MOV.U32 R3, RZ, RZ, R15 ;  /* 0x000000ffff037224 */ /* 0x000fc600078e000f */
        /* <DEDUP_REMOVED lines=11> */
[----:B0-----:R-:W-:-:S03]  /*60c10*/  IMAD.MOV.U32 R8, RZ, RZ, R14 ;  /* 0x000000ffff087224 */ /* 0x001fc600078e000e */
[----:B-1----:R-:W4:Y:S04]  /*60c20*/  LDL.LU.64 R10, [R1+0x42c0] ;  /* 0x0042c000010a7983 */ /* 0x002f280000300a00 */
[----:B------:R-:W2:Y:S04]  /*60c30*/  LDL.LU.64 R14, [R1+0x42b8] ;  /* 0x0042b800010e7983 */ /* 0x000ea80000300a00 */
[----:B------:R-:W2:Y:S01]  /*60c40*/  LDL.LU.64 R12, [R1+0x42b0] ;  /* 0x0042b000010c7983 */ /* 0x000ea20000300a00 */
[----:B------:R-:W-:Y:S01]  /*60c50*/  IMAD.MOV.U32 R9, RZ, RZ, R19 ;  /* 0x000000ffff097224 */ /* 0x000fe200078e0013 */
[----:B--2---:R-:W-:-:S15]  /*60c60*/  HMMA.16816.F32.BF16 R12, R4, R18, R12 ;  /* 0x00000012040c723c */ /* 0x004fde000004180c */
[----:B------:R-:W-:-:S04]  /*60c70*/  NOP ;  /* 0x0000000000007918 */ /* 0x000fc80000000000 */
[----:B------:R0:W-:Y:S04]  /*60c80*/  STL.64 [R1+0x1580], R12 ;  /* 0x0015800c01007387 */ /* 0x0001e80000100a00 */
[----:B------:R1:W-:Y:S01]  /*60c90*/  STL.64 [R1+0x1588], R14 ;  /* 0x0015880e01007387 */ /* 0x0003e20000100a00 */
[----:B0-----:R-:W-:-:S03]  /*60ca0*/  IMAD.MOV.U32 R12, RZ, RZ, R18 ;  /* 0x000000ffff0c7224 */ /* 0x001fc600078e0012 */
[----:B-1----:R-:W2:Y:S04]  /*60cb0*/  LDL.LU.64 R14, [R1+0x42a8] ;  /* 0x0042a800010e7983 */ /* 0x002ea80000300a00 */
[----:B------:R-:W2:Y:S04]  /*60cc0*/  LDL.LU.64 R18, [R1+0x42a0] ;  /* 0x0042a00001127983 */ /* 0x000ea80000300a00 */
[----:B----4-:R-:W-:Y:S04]  /*60cd0*/  STL.64 [R1+0x4210], R10 ;  /* 0x0042100a01007387 */ /* 0x010fe80000100a00 */
[----:B------:R0:W-:Y:S04]  /*60ce0*/  STL.64 [R1+0x4208], R8 ;  /* 0x0042080801007387 */ /* 0x0001e80000100a00 */
[----:B0-----:R-:W4:Y:S04]  /*60cf0*/  LDL.LU R8, [R1+0x1050] ;  /* 0x0010500001087983 */ /* 0x001f280000300800 */
[----:B------:R-:W4:Y:S04]  /*60d00*/  LDL.LU R9, [R1+0x1054] ;  /* 0x0010540001097983 */ /* 0x000f280000300800 */
[----:B------:R-:W4:Y:S04]  /*60d10*/  LDL.LU R10, [R1+0x1058] ;  /* 0x00105800010a7983 */ /* 0x000f280000300800 */
[----:B------:R-:W4:Y:S01]  /*60d20*/  LDL.LU R11, [R1+0x105c] ;  /* 0x00105c00010b7983 */ /* 0x000f220000300800 */
        /* <DEDUP_REMOVED lines=22> */
[----:B------:R-:W-:Y:S04]  /*60e90*/  STL [R1+0x4188], R20 ;  /* 0x0041881401007387 */ /* 0x000fe80000100800 */
[----:B0-----:R-:W3:Y:S01]  /*60ea0*/  LDL R22, [R1+0x88] ;  /* 0x0000880001167983 */ /* 0x001ee20000100800 */
[----:B------:R-:W-:-:S03]  /*60eb0*/  IMAD.MOV.U32 R23, RZ, RZ, R14 ;  /* 0x000000ffff177224 */ /* 0x000fc600078e000e */
[----:B------:R-:W4:Y:S01]  /*60ec0*/  LDL.LU R14, [R1+0x425c] ;  /* 0x00425c00010e7983 */ /* 0x000f220000300800 */
[----:B--2---:R-:W-:Y:S03]  /*60ed0*/  HMMA.16816.F32.BF16 R16, R4, R18, R24 ;  /* 0x000000120410723c */ /* 0x004fe60000041818 */
[----:B---3--:R0:W-:Y:S02]  /*60ee0*/  STL.64 [R1+0x4198], R22 ;  /* 0x0041981601007387 */ /* 0x0081e40000100a00 */
[----:B0-----:R-:W-:Y:S02]  /*60ef0*/  IMAD.MOV.U32 R22, RZ, RZ, R15 ;  /* 0x000000ffff167224 */ /* 0x001fe400078e000f */
[----:B------:R-:W-:Y:S01]  /*60f00*/  IMAD.MOV.U32 R23, RZ, RZ, R29 ;  /* 0x000000ffff177224 */ /* 0x000fe200078e001d */
[----:B------:R-:W2:Y:S04]  /*60f10*/  LDL.LU R15, [R1+0x4258] ;  /* 0x00425800010f7983 */ /* 0x000ea80000300800 */
[----:B------:R0:W-:Y:S02]  /*60f20*/  STL.64 [R1+0x41b0], R22 ;  /* 0x0041b01601007387 */ /* 0x0001e40000100a00 */
[----:B0-----:R-:W-:-:S02]  /*60f30*/  IMAD.MOV.U32 R22, RZ, RZ, R2 ;  /* 0x000000ffff167224 */ /* 0x001fc400078e0002 */
[----:B------:R-:W-:-:S05]  /*60f40*/  IMAD.MOV.U32 R23, RZ, RZ, R0 ;  /* 0x000000ffff177224 */ /* 0x000fca00078e0000 */
[----:B------:R0:W-:Y:S04]  /*60f50*/  STL.64 [R1+0x41c8], R22 ;  /* 0x0041c81601007387 */ /* 0x0001e80000100a00 */
[----:B0-----:R-:W3:Y:S04]  /*60f60*/  LDL.64 R22, [R1+0x8] ;  /* 0x0000080001167983 */ /* 0x001ee80000100a00 */
[----:B------:R-:W3:Y:S04]  /*60f70*/  LDL.LU.64 R26, [R1+0x4250] ;  /* 0x00425000011a7983 */ /* 0x000ee80000300a00 */
[----:B------:R-:W3:Y:S04]  /*60f80*/  LDL.LU.64 R24, [R1+0x4248] ;  /* 0x0042480001187983 */ /* 0x000ee80000300a00 */
[----:B------:R-:W-:Y:S04]  /*60f90*/  STL.64 [R1+0x1540], R16 ;  /* 0x0015401001007387 */ /* 0x000fe80000100a00 */
[----:B------:R0:W-:Y:S04]  /*60fa0*/  STL.64 [R1+0x1548], R18 ;  /* 0x0015481201007387 */ /* 0x0001e80000100a00 */
[----:B0-----:R-:W2:Y:S04]  /*60fb0*/  LDL.LU.64 R18, [R1+0x4240] ;  /* 0x0042400001127983 */ /* 0x001ea80000300a00 */
[----:B------:R-:W2:Y:S01]  /*60fc0*/  LDL.LU.64 R16, [R1+0x4238] ;  /* 0x0042380001107983 */ /* 0x000ea20000300a00 */
[----:B---3--:R-:W-:-:S15]  /*60fd0*/  HMMA.16816.F32.BF16 R24, R4, R22, R24 ;  /* 0x000000160418723c */ /* 0x008fde0000041818 */
[----:B------:R-:W-:-:S04]  /*60fe0*/  NOP ;  /* 0x0000000000007918 */ /* 0x000fc80000000000 */
[----:B------:R-:W-:Y:S04]  /*60ff0*/  STL.64 [R1+0x1530], R24 ;  /* 0x0015301801007387 */ /* 0x000fe80000100a00 */
[----:B------:R0:W-:Y:S04]  /*61000*/  STL.64 [R1+0x1538], R26 ;  /* 0x0015381a01007387 */ /* 0x0001e80000100a00 */
[----:B0-----:R-:W4:Y:S04]  /*61010*/  LDL.LU.64 R26, [R1+0x4230] ;  /* 0x00423000011a7983 */ /* 0x001f280000300a00 */
[----:B------:R-:W3:Y:S01]  /*61020*/  LDL.LU.64 R24, [R1+0x4228] ;  /* 0x0042280001187983 */ /* 0x000ee20000300a00 */
[----:B------:R-:W-:-:S02]  /*61030*/  IMAD.MOV.U32 R2, RZ, RZ, R22 ;  /* 0x000000ffff027224 */ /* 0x000fc400078e0016 */
[----:B------:R-:W-:Y:S01]  /*61040*/  IMAD.MOV.U32 R0, RZ, RZ, R23 ;  /* 0x000000ffff007224 */ /* 0x000fe200078e0017 */
[----:B----4-:R-:W-:Y:S01]  /*61050*/  HMMA.16816.F32.BF16 R8, R4, R26, R8 ;  /* 0x0000001a0408723c */ /* 0x010fe20000041808 */
[----:B---3--:R-:W-:Y:S02]  /*61060*/  IMAD.MOV.U32 R22, RZ, RZ, R25 ;  /* 0x000000ffff167224 */ /* 0x008fe400078e0019 */
[----:B------:R-:W-:-:S05]  /*61070*/  IMAD.MOV.U32 R23, RZ, RZ, R24 ;  /* 0x000000ffff177224 */ /* 0x000fca00078e0018 */
[----:B------:R-:W-:Y:S04]  /*61080*/  STL.64 [R1+0x41e0], R22 ;  /* 0x0041e01601007387 */ /* 0x000fe80000100a00 */
[----:B------:R2:W-:Y:S07]  /*61090*/  STL.64 [R1+0x4110], R26 ;  /* 0x0041101a01007387 */ /* 0x0005ee0000100a00 */
[----:B------:R0:W-:Y:S04]  /*610a0*/  STL.64 [R1+0x1520], R8 ;  /* 0x0015200801007387 */ /* 0x0001e80000100a00 */
[----:B------:R1:W-:Y:S01]  /*610b0*/  STL.64 [R1+0x1528], R10 ;  /* 0x0015280a01007387 */ /* 0x0003e20000100a00 */
[----:B--2---:R-:W-:-:S02]  /*610c0*/  IMAD.MOV.U32 R26, RZ, RZ, R19 ;  /* 0x000000ffff1a7224 */ /* 0x004fc400078e0013 */
[----:B------:R-:W-:Y:S02]  /*610d0*/  IMAD.MOV.U32 R27, RZ, RZ, R18 ;  /* 0x000000ffff1b7224 */ /* 0x000fe400078e0012 */
[----:B------:R-:W-:Y:S02]  /*610e0*/  IMAD.MOV.U32 R23, RZ, RZ, R16 ;  /* 0x000000ffff177224 */ /* 0x000fe400078e0010 */
[----:B------:R-:W-:Y:S01]  /*610f0*/  IMAD.MOV.U32 R22, RZ, RZ, R17 ;  /* 0x000000ffff167224 */ /* 0x000fe200078e0011 */
[----:B0-----:R-:W2:Y:S04]  /*61100*/  LDL.LU R8, [R1+0x1040] ;  /* 0x0010400001087983 */ /* 0x001ea80000300800 */
[----:B------:R-:W2:Y:S04]  /*61110*/  LDL.LU R9, [R1+0x1044] ;  /* 0x0010440001097983 */ /* 0x000ea80000300800 */
[----:B-1----:R-:W2:Y:S04]  /*61120*/  LDL.LU R10, [R1+0x1048] ;  /* 0x00104800010a7983 */ /* 0x002ea80000300800 */
[----:B------:R-:W2:Y:S04]  /*61130*/  LDL.LU R11, [R1+0x104c] ;  /* 0x00104c00010b7983 */ /* 0x000ea80000300800 */
[----:B------:R-:W3:Y:S04]  /*61140*/  LDL.LU R16, [R1+0x8b0] ;  /* 0x0008b00001107983 */ /* 0x000ee80000300800 */
[----:B------:R-:W3:Y:S04]  /*61150*/  LDL.LU R17, [R1+0x8b4] ;  /* 0x0008b40001117983 */ /* 0x000ee80000300800 */
[----:B------:R-:W3:Y:S04]  /*61160*/  LDL.LU R18, [R1+0x8b8] ;  /* 0x0008b80001127983 */ /* 0x000ee80000300800 */
[----:B------:R-:W3:Y:S04]  /*61170*/  LDL.LU R19, [R1+0x8bc] ;  /* 0x0008bc0001137983 */ /* 0x000ee80000300800 */
[----:B------:R0:W-:Y:S04]  /*61180*/  STL.64 [R1+0x4190], R26 ;  /* 0x0041901a01007387 */ /* 0x0001e80000100a00 */
[----:B------:R-:W4:Y:S04]  /*61190*/  LDL.LU R24, [R1+0x7f0] ;  /* 0x0007f00001187983 */ /* 0x000f280000300800 */
[----:B------:R-:W4:Y:S04]  /*611a0*/  LDL.LU R25, [R1+0x7f4] ;  /* 0x0007f40001197983 */ /* 0x000f280000300800 */
[----:B0-----:R-:W2:Y:S04]  /*611b0*/  LDL.LU R26, [R1+0x7f8] ;  /* 0x0007f800011a7983 */ /* 0x001ea80000300800 */
[----:B------:R-:W2:Y:S04]  /*611c0*/  LDL.LU R27, [R1+0x7fc] ;  /* 0x0007fc00011b7983 */ /* 0x000ea80000300800 */
[----:B--2---:R-:W-:Y:S04]  /*611d0*/  STL.64 [R1+0x41a8], R26 ;  /* 0x0041a81a01007387 */ /* 0x004fe80000100a00 */
[----:B----4-:R0:W-:Y:S04]  /*611e0*/  STL.64 [R1+0x41a0], R24 ;  /* 0x0041a01801007387 */ /* 0x0101e80000100a00 */
[----:B0-----:R-:W2:Y:S04]  /*611f0*/  LDL.LU R24, [R1+0x800] ;  /* 0x0008000001187983 */ /* 0x001ea80000300800 */
[----:B------:R-:W2:Y:S01]  /*61200*/  LDL.LU R25, [R1+0x804] ;  /* 0x0008040001197983 */ /* 0x000ea20000300800 */
[----:B------:R-:W-:-:S02]  /*61210*/  IMAD.MOV.U32 R26, RZ, RZ, R15 ;  /* 0x000000ffff1a7224 */ /* 0x000fc400078e000f */
[----:B------:R-:W-:Y:S01]  /*61220*/  IMAD.MOV.U32 R27, RZ, RZ, R14 ;  /* 0x000000ffff1b7224 */ /* 0x000fe200078e000e */
[----:B------:R-:W4:Y:S04]  /*61230*/  LDL.LU R15, [R1+0x4224] ;  /* 0x00422400010f7983 */ /* 0x000f280000300800 */
[----:B------:R-:W3:Y:S04]  /*61240*/  LDL.LU R14, [R1+0x4220] ;  /* 0x00422000010e7983 */ /* 0x000ee80000300800 */
[----:B------:R-:W-:Y:S04]  /*61250*/  STL.64 [R1+0x41c0], R26 ;  /* 0x0041c01a01007387 */ /* 0x000fe80000100a00 */
[----:B--2---:R0:W-:Y:S04]  /*61260*/  STL.64 [R1+0x41b8], R24 ;  /* 0x0041b81801007387 */ /* 0x0041e80000100a00 */
[----:B0-----:R-:W2:Y:S04]  /*61270*/  LDL.LU R24, [R1+0x810] ;  /* 0x0008100001187983 */ /* 0x001ea80000300800 */
[----:B------:R-:W2:Y:S04]  /*61280*/  LDL.LU R25, [R1+0x814] ;  /* 0x0008140001197983 */ /* 0x000ea80000300800 */
[----:B------:R-:W2:Y:S04]  /*61290*/  LDL.LU R26, [R1+0x818] ;  /* 0x00081800011a7983 */ /* 0x000ea80000300800 */
[----:B------:R-:W2:Y:S04]  /*612a0*/  LDL.LU R27, [R1+0x81c] ;  /* 0x00081c00011b7983 */ /* 0x000ea80000300800 */
[----:B--2---:R3:W-:Y:S04]  /*612b0*/  STL.64 [R1+0x41d8], R26 ;  /* 0x0041d81a01007387 */ /* 0x0047e80000100a00 */
[----:B------:R0:W-:Y:S01]  /*612c0*/  STL.64 [R1+0x41d0], R24 ;  /* 0x0041d01801007387 */ /* 0x0001e20000100a00 */
[----:B---3--:R-:W-:-:S03]  /*612d0*/  IMAD.MOV.U32 R26, RZ, RZ, R14 ;  /* 0x000000ffff1a7224 */ /* 0x008fc600078e000e */
[----:B0-----:R-:W2:Y:S04]  /*612e0*/  LDL.LU R24, [R1+0x820] ;  /* 0x0008200001187983 */ /* 0x001ea80000300800 */
[----:B------:R-:W2:Y:S04]  /*612f0*/  LDL.LU R25, [R1+0x824] ;  /* 0x0008240001197983 */ /* 0x000ea80000300800 */
[----:B------:R-:W3:Y:S01]  /*61300*/  LDL.LU R14, [R1+0x421c] ;  /* 0x00421c00010e7983 */ /* 0x000ee20000300800 */
[----:B----4-:R-:W-:-:S03]  /*61310*/  IMAD.MOV.U32 R27, RZ, RZ, R15 ;  /* 0x000000ffff1b7224 */ /* 0x010fc600078e000f */
[----:B------:R-:W3:Y:S04]  /*61320*/  LDL.LU R15, [R1+0x4218] ;  /* 0x00421800010f7983 */ /* 0x000ee80000300800 */
[----:B------:R-:W-:Y:S01]  /*61330*/  STL.64 [R1+0x41f0], R26 ;  /* 0x0041f01a01007387 */ /* 0x000fe20000100a00 */
[C---:B---3--:R-:W-:Y:S03]  /*61340*/  HMMA.16816.F32.BF16 R8, R4.reuse, R14, R8 ;  /* 0x0000000e0408723c */ /* 0x048fe60000041808 */
        /* <DEDUP_REMOVED lines=9> */
[----:B------:R-:W-:Y:S01]  /*613e0*/  STL.64 [R1+0x4130], R14 ;  /* 0x0041300e01007387 */ /* 0x000fe20000100a00 */
[----:B---3--:R-:W-:Y:S03]  /*613f0*/  HMMA.16816.F32.BF16 R4, R4, R10, R16 ;  /* 0x0000000a0404723c */ /* 0x008fe60000041810 */
[----:B------:R-:W2:Y:S04]  /*61400*/  LDL.LU.64 R18, [R1+0x4200] ;  /* 0x0042000001127983 */ /* 0x000ea80000300a00 */
[----:B------:R-:W2:-:S12]  /*61410*/  LDL.LU.64 R16, [R1+0x41f8] ;  /* 0x0041f80001107983 */ /* 0x000e980000300a00 */
[----:B------:R0:W-:Y:S04]  /*61420*/  STL.64 [R1+0x8c0], R4 ;  /* 0x0008c00401007387 */ /* 0x0001e80000100a00 */
[----:B------:R1:W-:Y:S04]  /*61430*/  STL.64 [R1+0x8c8], R6 ;  /* 0x0008c80601007387 */ /* 0x0003e80000100a00 */
[----:B0-----:R-:W3:Y:S04]  /*61440*/  LDL.LU R4, [R1+0x7e0] ;  /* 0x0007e00001047983 */ /* 0x001ee80000300800 */
[----:B------:R-:W3:Y:S04]  /*61450*/  LDL.LU R5, [R1+0x7e4] ;  /* 0x0007e40001057983 */ /* 0x000ee80000300800 */
[----:B-1----:R-:W3:Y:S04]  /*61460*/  LDL.LU R6, [R1+0x7e8] ;  /* 0x0007e80001067983 */ /* 0x002ee80000300800 */
[----:B------:R-:W3:Y:S04]  /*61470*/  LDL.LU R7, [R1+0x7ec] ;  /* 0x0007ec0001077983 */ /* 0x000ee80000300800 */
[----:B------:R-:W-:Y:S01]  /*61480*/  STL.64 [R1+0x40f8], R10 ;  /* 0x0040f80a01007387 */ /* 0x000fe20000100a00 */
        /* <DEDUP_REMOVED lines=25> */
[----:B------:R-:W3:-:S15]  /*61620*/  LDL.LU.64 R26, [R1+0x4190] ;  /* 0x00419000011a7983 */ /* 0x000ede0000300a00 */
[----:B------:R-:W-:Y:S02]  /*61630*/  NOP ;  /* 0x0000000000007918 */ /* 0x000fe40000000000 */
[----:B------:R0:W-:Y:S04]  /*61640*/  STL.64 [R1+0x1780], R20 ;  /* 0x0017801401007387 */ /* 0x0001e80000100a00 */
[----:B------:R-:W-:Y:S04]  /*61650*/  STL.64 [R1+0x1788], R22 ;  /* 0x0017881601007387 */ /* 0x000fe80000100a00 */
[----:B0-----:R-:W2:Y:S01]  /*61660*/  LDL.LU R20, [R1+0x4188] ;  /* 0x0041880001147983 */ /* 0x001ea20000300800 */
[----:B------:R-:W-:Y:S01]  /*61670*/  IMAD.MOV.U32 R11, RZ, RZ, R13 ;  /* 0x000000ffff0b7224 */ /* 0x000fe200078e000d */
[----:B---3--:R-:W-:-:S15]  /*61680*/  HMMA.16816.F32.BF16 R4, R16, R26, R4 ;  /* 0x0000001a1004723c */ /* 0x008fde0000041804 */
[----:B------:R-:W-:-:S04]  /*61690*/  NOP ;  /* 0x0000000000007918 */ /* 0x000fc80000000000 */
[----:B------:R-:W-:Y:S04]  /*616a0*/  STL.64 [R1+0x1680], R4 ;  /* 0x0016800401007387 */ /* 0x000fe80000100a00 */
[----:B------:R-:W-:Y:S04]  /*616b0*/  STL.64 [R1+0x1688], R6 ;  /* 0x0016880601007387 */ /* 0x000fe80000100a00 */
[----:B------:R-:W0:Y:S01]  /*616c0*/  LDSM.16.MT88.4 R4, [R28+UR5+0xc180] ;  /* 0x00c180051c04783b */ /* 0x000e220008004200 */
[----:B--2---:R-:W-:-:S05]  /*616d0*/  IMAD.MOV.U32 R10, RZ, RZ, R20 ;  /* 0x000000ffff0a7224 */ /* 0x004fca00078e0014 */
[----:B------:R1:W-:Y:S04]  /*616e0*/  STL.64 [R1+0x4158], R10 ;  /* 0x0041580a01007387 */ /* 0x0003e80000100a00 */
[----:B------:R-:W2:Y:S04]  /*616f0*/  LDL.LU R24, [R1+0xf40] ;  /* 0x000f400001187983 */ /* 0x000ea80000300800 */
[----:B------:R-:W2:Y:S04]  /*61700*/  LDL.LU R25, [R1+0xf44] ;  /* 0x000f440001197983 */ /* 0x000ea80000300800 */
[----:B------:R-:W3:Y:S04]  /*61710*/  LDL.LU R26, [R1+0xf48] ;  /* 0x000f4800011a7983 */ /* 0x000ee80000300800 */
[----:B------:R-:W3:Y:S01]  /*61720*/  LDL.LU R27, [R1+0xf4c] ;  /* 0x000f4c00011b7983 */ /* 0x000ee20000300800 */
[----:B-1----:R-:W-:-:S02]  /*61730*/  IMAD.MOV.U32 R10, RZ, RZ, R12 ;  /* 0x000000ffff0a7224 */ /* 0x002fc400078e000c */
[----:B----4-:R-:W-:-:S05]  /*61740*/  IMAD.MOV.U32 R11, RZ, RZ, R9 ;  /* 0x000000ffff0b7224 */ /* 0x010fca00078e0009 */
[----:B------:R-:W-:Y:S04]  /*61750*/  STL.64 [R1+0x4170], R10 ;  /* 0x0041700a01007387 */ /* 0x000fe80000100a00 */
[----:B------:R-:W4:Y:S04]  /*61760*/  LDL.64 R22, [R1+0x38] ;  /* 0x0000380001167983 */ /* 0x000f280000100a00 */
[----:B----4-:R1:W-:Y:S04]  /*61770*/  STL.64 [R1+0x4150], R22 ;  /* 0x0041501601007387 */ /* 0x0103e80000100a00 */
[----:B------:R-:W4:Y:S04]  /*61780*/  LDL.LU R20, [R1+0xf80] ;  /* 0x000f800001147983 */ /* 0x000f280000300800 */
[----:B------:R-:W4:Y:S04]  /*61790*/  LDL.LU R21, [R1+0xf84] ;  /* 0x000f840001157983 */ /* 0x000f280000300800 */
[----:B-1----:R-:W2:Y:S04]  /*617a0*/  LDL.LU R22, [R1+0xf88] ;  /* 0x000f880001167983 */ /* 0x002ea80000300800 */
[----:B------:R-:W2:Y:S04]  /*617b0*/  LDL.LU R23, [R1+0xf8c] ;  /* 0x000f8c0001177983 */ /* 0x000ea80000300800 */
[----:B--2---:R-:W-:Y:S04]  /*617c0*/  STL.64 [R1+0x4168], R22 ;  /* 0x0041681601007387 */ /* 0x004fe80000100a00 */
[----:B----4-:R1:W-:Y:S04]  /*617d0*/  STL.64 [R1+0x4160], R20 ;  /* 0x0041601401007387 */ /* 0x0103e80000100a00 */
[----:B-1----:R-:W2:Y:S04]  /*617e0*/  LDL.LU R20, [R1+0xf90] ;  /* 0x000f900001147983 */ /* 0x002ea80000300800 */
[----:B------:R-:W2:Y:S04]  /*617f0*/  LDL.LU R21, [R1+0xf94] ;  /* 0x000f940001157983 */ /* 0x000ea80000300800 */
[----:B------:R-:W4:Y:S04]  /*61800*/  LDL.LU R22, [R1+0xf98] ;  /* 0x000f980001167983 */ /* 0x000f280000300800 */
[----:B------:R-:W4:Y:S04]  /*61810*/  LDL.LU R23, [R1+0xf9c] ;  /* 0x000f9c0001177983 */ /* 0x000f280000300800 */
[----:B----4-:R-:W-:Y:S04]  /*61820*/  STL.64 [R1+0x4180], R22 ;  /* 0x0041801601007387 */ /* 0x010fe80000100a00 */
[----:B--2---:R1:W-:Y:S04]  /*61830*/  STL.64 [R1+0x4178], R20 ;  /* 0x0041781401007387 */ /* 0x0043e80000100a00 */
[----:B-1----:R-:W2:Y:S04]  /*61840*/  LDL.LU R20, [R1+0xfa0] ;  /* 0x000fa00001147983 */ /* 0x002ea80000300800 */
[----:B------:R-:W2:Y:S04]  /*61850*/  LDL.LU R21, [R1+0xfa4] ;  /* 0x000fa40001157983 */ /* 0x000ea80000300800 */
[----:B------:R-:W2:Y:S04]  /*61860*/  LDL.LU R22, [R1+0xfa8] ;  /* 0x000fa80001167983 */ /* 0x000ea80000300800 */
[----:B------:R-:W2:Y:S04]  /*61870*/  LDL.LU R23, [R1+0xfac] ;  /* 0x000fac0001177983 */ /* 0x000ea80000300800 */
[----:B------:R-:W4:Y:S04]  /*61880*/  LDL.LU R12, [R1+0xf60] ;  /* 0x000f6000010c7983 */ /* 0x000f280000300800 */
[----:B------:R-:W4:Y:S04]  /*61890*/  LDL.LU R13, [R1+0xf64] ;  /* 0x000f6400010d7983 */ /* 0x000f280000300800 */
[----:B------:R-:W3:Y:S04]  /*618a0*/  LDL.LU R14, [R1+0xf68] ;  /* 0x000f6800010e7983 */ /* 0x000ee80000300800 */
[----:B------:R-:W3:Y:S01]  /*618b0*/  LDL.LU R15, [R1+0xf6c] ;  /* 0x000f6c00010f7983 */ /* 0x000ee20000300800 */
[----:B------:R-:W-:-:S02]  /*618c0*/  IMAD.MOV.U32 R10, RZ, RZ, R8 ;  /* 0x000000ffff0a7224 */ /* 0x000fc400078e0008 */
[----:B------:R-:W-:-:S07]  /*618d0*/  IMAD.MOV.U32 R11, RZ, RZ, R3 ;  /* 0x000000ffff0b7224 */ /* 0x000fce00078e0003 */
[----:B--2---:R-:W-:Y:S01]  /*618e0*/  HMMA.16816.F32.BF16 R8, R16, R10, R20 ;  /* 0x0000000a1008723c */ /* 0x004fe20000041814 */
[----:B---3--:R-:W-:Y:S04]  /*618f0*/  STL.64 [R1+0x4148], R14 ;  /* 0x0041480e01007387 */ /* 0x008fe80000100a00 */
[----:B----4-:R1:W-:Y:S04]  /*61900*/  STL.64 [R1+0x4140], R12 ;  /* 0x0041400c01007387 */ /* 0x0103e80000100a00 */
[----:B-1----:R-:W2:Y:S04]  /*61910*/  LDL.LU R12, [R1+0xf70] ;  /* 0x000f7000010c7983 */ /* 0x002ea80000300800 */
[----:B------:R-:W2:Y:S04]  /*61920*/  LDL.LU R13, [R1+0xf74] ;  /* 0x000f7400010d7983 */ /* 0x000ea80000300800 */
[----:B------:R-:W2:Y:S04]  /*61930*/  LDL.LU R14, [R1+0xf78] ;  /* 0x000f7800010e7983 */ /* 0x000ea80000300800 */
[----:B------:R-:W2:Y:S04]  /*61940*/  LDL.LU R15, [R1+0xf7c] ;  /* 0x000f7c00010f7983 */ /* 0x000ea80000300800 */
[----:B------:R1:W-:Y:S04]  /*61950*/  STL.64 [R1+0x4120], R26 ;  /* 0x0041201a01007387 */ /* 0x0003e80000100a00 */
[----:B------:R-:W-:Y:S04]  /*61960*/  STL.64 [R1+0x4118], R24 ;  /* 0x0041181801007387 */ /* 0x000fe80000100a00 */
[----:B-1----:R-:W3:Y:S04]  /*61970*/  LDL.64 R26, [R1+0x18] ;  /* 0x00001800011a7983 */ /* 0x002ee80000100a00 */
[----:B------:R-:W-:Y:S04]  /*61980*/  STL [R1+0x40a8], R28 ;  /* 0x0040a81c01007387 */ /* 0x000fe80000100800 */
[----:B0-----:R0:W-:Y:S04]  /*61990*/  STL.64 [R1+0x3fd0], R6 ;  /* 0x003fd00601007387 */ /* 0x0011e80000100a00 */
[----:B------:R1:W-:Y:S01]  /*619a0*/  STL.64 [R1+0x3fc8], R4 ;  /* 0x003fc80401007387 */ /* 0x0003e20000100a00 */
[----:B0-----:R-:W-:-:S02]  /*619b0*/  IMAD.MOV.U32 R6, RZ, RZ, R2 ;  /* 0x000000ffff067224 */ /* 0x001fc400078e0002 */
[----:B------:R-:W-:-:S05]  /*619c0*/  IMAD.MOV.U32 R7, RZ, RZ, R0 ;  /* 0x000000ffff077224 */ /* 0x000fca00078e0000 */
[----:B------:R0:W-:Y:S04]  /*619d0*/  STL.64 [R1+0x4128], R6 ;  /* 0x0041280601007387 */ /* 0x0001e80000100a00 */
[----:B-1----:R-:W3:Y:S04]  /*619e0*/  LDL.LU R4, [R1+0xf50] ;  /* 0x000f500001047983 */ /* 0x002ee80000300800 */
[----:B------:R-:W3:Y:S04]  /*619f0*/  LDL.LU R5, [R1+0xf54] ;  /* 0x000f540001057983 */ /* 0x000ee80000300800 */
[----:B0-----:R-:W3:Y:S04]  /*61a00*/  LDL.LU R6, [R1+0xf58] ;  /* 0x000f580001067983 */ /* 0x001ee80000300800 */
[----:B------:R-:W3:Y:S04]  /*61a10*/  LDL.LU R7, [R1+0xf5c] ;  /* 0x000f5c0001077983 */ /* 0x000ee80000300800 */
        /* <DEDUP_REMOVED lines=12> */
[----:B------:R-:W2:-:S15]  /*61ae0*/  LDL.LU.64 R22, [R1+0x4150] ;  /* 0x0041500001167983 */ /* 0x000e9e0000300a00 */
[----:B------:R-:W-:Y:S02]  /*61af0*/  NOP ;  /* 0x0000000000007918 */ /* 0x000fe40000000000 */
[----:B------:R0:W-:Y:S04]  /*61b00*/  STL.64 [R1+0x1450], R8 ;  /* 0x0014500801007387 */ /* 0x0001e80000100a00 */
[----:B------:R1:W-:Y:S04]  /*61b10*/  STL.64 [R1+0x1458], R10 ;  /* 0x0014580a01007387 */ /* 0x0003e80000100a00 */
[----:B0-----:R-:W4:Y:S04]  /*61b20*/  LDL.LU R8, [R1+0xf20] ;  /* 0x000f200001087983 */ /* 0x001f280000300800 */
[----:B------:R-:W4:Y:S04]  /*61b30*/  LDL.LU R9, [R1+0xf24] ;  /* 0x000f240001097983 */ /* 0x000f280000300800 */
[----:B-1----:R-:W3:Y:S04]  /*61b40*/  LDL.LU R10, [R1+0xf28] ;  /* 0x000f2800010a7983 */ /* 0x002ee80000300800 */
        /* <DEDUP_REMOVED lines=12> */
[----:B0-----:R-:W3:Y:S04]  /*61c10*/  LDL.LU.64 R14, [R1+0x4148] ;  /* 0x00414800010e7983 */ /* 0x001ee80000300a00 */
[----:B------:R-:W3:Y:S04]  /*61c20*/  LDL.LU.64 R12, [R1+0x4140] ;  /* 0x00414000010c7983 */ /* 0x000ee80000300a00 */
[----:B------:R-:W3:Y:S01]  /*61c30*/  LDL.LU.64 R22, [R1+0x4138] ;  /* 0x0041380001167983 */ /* 0x000ee20000300a00 */
[----:B------:R-:W-:Y:S03]  /*61c40*/  HMMA.16816.F32.BF16 R4, R16, R26, R4 ;  /* 0x0000001a1004723c */ /* 0x000fe60000041804 */
[----:B------:R0:W-:Y:S01]  /*61c50*/  STL [R1+0x40ac], R2 ;  /* 0x0040ac0201007387 */ /* 0x0001e20000100800 */
[----:B------:R-:W-:-:S02]  /*61c60*/  IMAD.MOV.U32 R28, RZ, RZ, R27 ;  /* 0x000000ffff1c7224 */ /* 0x000fc400078e001b */
[----:B0-----:R-:W-:Y:S02]  /*61c70*/  IMAD.MOV.U32 R2, RZ, RZ, R26 ;  /* 0x000000ffff027224 */ /* 0x001fe400078e001a */
[----:B---3--:R-:W-:-:S15]  /*61c80*/  HMMA.16816.F32.BF16 R12, R16, R22, R12 ;  /* 0x00000016100c723c */ /* 0x008fde000004180c */
[----:B------:R-:W-:-:S04]  /*61c90*/  NOP ;  /* 0x0000000000007918 */ /* 0x000fc80000000000 */
[----:B------:R-:W-:Y:S04]  /*61ca0*/  STL.64 [R1+0x1430], R12 ;  /* 0x0014300c01007387 */ /* 0x000fe80000100a00 */
[----:B------:R0:W-:Y:S04]  /*61cb0*/  STL.64 [R1+0x1438], R14 ;  /* 0x0014380e01007387 */ /* 0x0001e80000100a00 */
[----:B0-----:R-:W3:Y:S04]  /*61cc0*/  LDL.LU.64 R14, [R1+0x4130] ;  /* 0x00413000010e7983 */ /* 0x001ee80000300a00 */
[----:B------:R-:W4:Y:S01]  /*61cd0*/  LDL.LU R20, [R1+0x7d0] ;  /* 0x0007d00001147983 */ /* 0x000f220000300800 */
[----:B------:R-:W-:-:S03]  /*61ce0*/  IMAD.MOV.U32 R13, RZ, RZ, R22 ;  /* 0x000000ffff0d7224 */ /* 0x000fc600078e0016 */
[----:B------:R-:W4:Y:S01]  /*61cf0*/  LDL.LU R21, [R1+0x7d4] ;  /* 0x0007d40001157983 */ /* 0x000f220000300800 */
[----:B------:R-:W-:-:S03]  /*61d00*/  IMAD.MOV.U32 R12, RZ, RZ, R23 ;  /* 0x000000ffff0c7224 */ /* 0x000fc600078e0017 */
[----:B------:R-:W4:Y:S04]  /*61d10*/  LDL.LU R22, [R1+0x7d8] ;  /* 0x0007d80001167983 */ /* 0x000f280000300800 */
[----:B------:R-:W4:Y:S04]  /*61d20*/  LDL.LU R23, [R1+0x7dc] ;  /* 0x0007dc0001177983 */ /* 0x000f280000300800 */
        /* <DEDUP_REMOVED lines=14> */
[----:B--2---:R-:W-:-:S15]  /*61e10*/  HMMA.16816.F32.BF16 R8, R16, R26, R8 ;  /* 0x0000001a1008723c */ /* 0x004fde0000041808 */
[----:B------:R-:W-:-:S04]  /*61e20*/  NOP ;  /* 0x0000000000007918 */ /* 0x000fc80000000000 */
[----:B------:R-:W-:Y:S04]  /*61e30*/  STL.64 [R1+0x1400], R8 ;  /* 0x0014000801007387 */ /* 0x000fe80000100a00 */
[----:B------:R0:W-:Y:S04]  /*61e40*/  STL.64 [R1+0x1408], R10 ;  /* 0x0014080a01007387 */ /* 0x0001e80000100a00 */
[----:B0-----:R-:W3:Y:S04]  /*61e50*/  LDL.LU.64 R10, [R1+0x4108] ;  /* 0x00410800010a7983 */ /* 0x001ee80000300a00 */
[----:B------:R-:W3:Y:S04]  /*61e60*/  LDL.LU.64 R8, [R1+0x4100] ;  /* 0x0041000001087983 */ /* 0x000ee80000300a00 */
[----:B------:R0:W-:Y:S04]  /*61e70*/  STL.64 [R1+0x40b8], R26 ;  /* 0x0040b81a01007387 */ /* 0x0001e80000100a00 */
[----:B------:R-:W2:Y:S04]  /*61e80*/  LDL.LU R24, [R1+0x720] ;  /* 0x0007200001187983 */ /* 0x000ea80000300800 */
[----:B------:R-:W2:Y:S04]  /*61e90*/  LDL.LU R25, [R1+0x724] ;  /* 0x0007240001197983 */ /* 0x000ea80000300800 */
[----:B0-----:R-:W2:Y:S04]  /*61ea0*/  LDL.LU R26, [R1+0x728] ;  /* 0x00072800011a7983 */ /* 0x001ea80000300800 */
[----:B------:R-:W2:Y:S04]  /*61eb0*/  LDL.LU R27, [R1+0x72c] ;  /* 0x00072c00011b7983 */ /* 0x000ea80000300800 */
[----:B--2---:R0:W-:Y:S04]  /*61ec0*/  STL.64 [R1+0x40c8], R26 ;  /* 0x0040c81a01007387 */ /* 0x0041e80000100a00 */
[----:B------:R-:W-:Y:S04]  /*61ed0*/  STL.64 [R1+0x40c0], R24 ;  /* 0x0040c01801007387 */ /* 0x000fe80000100a00 */
[----:B0-----:R-:W2:Y:S01]  /*61ee0*/  LDL.64 R26, [R1+0xa8] ;  /* 0x0000a800011a7983 */ /* 0x001ea20000100a00 */
[C---:B---3--:R-:W-:Y:S03]  /*61ef0*/  HMMA.16816.F32.BF16 R8, R16.reuse, R14, R8 ;  /* 0x0000000e1008723c */ /* 0x048fe60000041808 */
[----:B--2---:R0:W-:Y:S04]  /*61f00*/  STL.64 [R1+0x40d0], R26 ;  /* 0x0040d01a01007387 */ /* 0x0041e80000100a00 */
[----:B0-----:R-:W2:Y:S04]  /*61f10*/  LDL.64 R26, [R1+0xb8] ;  /* 0x0000b800011a7983 */ /* 0x001ea80000100a00 */
[----:B--2---:R0:W-:Y:S04]  /*61f20*/  STL.64 [R1+0x40e0], R26 ;  /* 0x0040e01a01007387 */ /* 0x0041e80000100a00 */
[----:B0-----:R-:W2:Y:S04]  /*61f30*/  LDL.64 R26, [R1+0xc8] ;  /* 0x0000c800011a7983 */ /* 0x001ea80000100a00 */
[----:B------:R-:W-:Y:S04]  /*61f40*/  STL.64 [R1+0x13f0], R8 ;  /* 0x0013f00801007387 */ /* 0x000fe80000100a00 */
[----:B------:R0:W-:Y:S04]  /*61f50*/  STL.64 [R1+0x13f8], R10 ;  /* 0x0013f80a01007387 */ /* 0x0001e80000100a00 */
[----:B0-----:R-:W4:Y:S04]  /*61f60*/  LDL.LU.64 R10, [R1+0x40f8] ;  /* 0x0040f800010a7983 */ /* 0x001f280000300a00 */
[----:B------:R0:W-:Y:S04]  /*61f70*/  STL.64 [R1+0x4068], R14 ;  /* 0x0040680e01007387 */ /* 0x0001e80000100a00 */
[----:B------:R1:W-:Y:S04]  /*61f80*/  STL.64 [R1+0x40b0], R12 ;  /* 0x0040b00c01007387 */ /* 0x0003e80000100a00 */
[----:B0-----:R-:W3:Y:S01]  /*61f90*/  LDL.64 R14, [R1+0x98] ;  /* 0x00009800010e7983 */ /* 0x001ee20000100a00 */
[----:B----4-:R-:W-:Y:S03]  /*61fa0*/  HMMA.16816.F32.BF16 R16, R16, R10, R20 ;  /* 0x0000000a1010723c */ /* 0x010fe60000041814 */
[----:B---3--:R0:W-:Y:S04]  /*61fb0*/  STL.64 [R1+0x40d8], R14 ;  /* 0x0040d80e01007387 */ /* 0x0081e80000100a00 */
[----:B-1----:R-:W3:Y:S04]  /*61fc0*/  LDL.LU R12, [R1+0x740] ;  /* 0x00074000010c7983 */ /* 0x002ee80000300800 */
[----:B------:R-:W3:Y:S04]  /*61fd0*/  LDL.LU R13, [R1+0x744] ;  /* 0x00074400010d7983 */ /* 0x000ee80000300800 */
[----:B0-----:R-:W3:Y:S04]  /*61fe0*/  LDL.LU R14, [R1+0x748] ;  /* 0x00074800010e7983 */ /* 0x001ee80000300800 */
[----:B------:R-:W3:Y:S04]  /*61ff0*/  LDL.LU R15, [R1+0x74c] ;  /* 0x00074c00010f7983 */ /* 0x000ee80000300800 */
[----:B------:R-:W4:Y:S04]  /*62000*/  LDL.LU.64 R22, [R1+0x40f0] ;  /* 0x0040f00001167983 */ /* 0x000f280000300a00 */
[----:B------:R-:W4:Y:S04]  /*62010*/  LDL.LU.64 R20, [R1+0x40e8] ;  /* 0x0040e80001147983 */ /* 0x000f280000300a00 */
[----:B------:R-:W-:Y:S04]  /*62020*/  STL.64 [R1+0x7e0], R16 ;  /* 0x0007e01001007387 */ /* 0x000fe80000100a00 */
[----:B------:R0:W-:Y:S01]  /*62030*/  STL.64 [R1+0x7e8], R18 ;  /* 0x0007e81201007387 */ /* 0x0001e20000100a00 */
[----:B--2---:R-:W-:-:S03]  /*62040*/  IMAD.MOV.U32 R3, RZ, RZ, R27 ;  /* 0x000000ffff037224 */ /* 0x004fc600078e001b */
[----:B0-----:R-:W2:Y:S04]  /*62050*/  LDL.64 R18, [R1+0x88] ;  /* 0x0000880001127983 */ /* 0x001ea80000100a00 */
[----:B------:R0:W-:Y:S04]  /*62060*/  STL [R1+0x3fdc], R10 ;  /* 0x003fdc0a01007387 */ /* 0x0001e80000100800 */
[----:B------:R1:W-:Y:S04]  /*62070*/  STL [R1+0x3fd8], R11 ;  /* 0x003fd80b01007387 */ /* 0x0003e80000100800 */
[----:B------:R-:W2:Y:S04]  /*62080*/  LDL.LU R8, [R1+0x730] ;  /* 0x0007300001087983 */ /* 0x000ea80000300800 */
[----:B------:R-:W2:Y:S04]  /*62090*/  LDL.LU R9, [R1+0x734] ;  /* 0x0007340001097983 */ /* 0x000ea80000300800 */
[----:B0-----:R-:W2:Y:S04]  /*620a0*/  LDL.LU R10, [R1+0x738] ;  /* 0x00073800010a7983 */ /* 0x001ea80000300800 */
[----:B-1----:R-:W2:Y:S01]  /*620b0*/  LDL.LU R11, [R1+0x73c] ;  /* 0x00073c00010b7983 */ /* 0x002ea20000300800 */
[----:B----4-:R-:W-:-:S15]  /*620c0*/  HMMA.16816.F32.BF16 R4, R20, R26, R4 ;  /* 0x0000001a1404723c */ /* 0x010fde0000041804 */
[----:B------:R-:W-:-:S04]  /*620d0*/  NOP ;  /* 0x0000000000007918 */ /* 0x000fc80000000000 */
[----:B------:R0:W-:Y:S04]  /*620e0*/  STL.64 [R1+0x1b50], R4 ;  /* 0x001b500401007387 */ /* 0x0001e80000100a00 */
[----:B------:R1:W-:Y:S01]  /*620f0*/  STL.64 [R1+0x1b58], R6 ;  /* 0x001b580601007387 */ /* 0x0003e20000100a00 */
[----:B0-----:R-:W-:-:S03]  /*62100*/  IMAD.MOV.U32 R4, RZ, RZ, R26 ;  /* 0x000000ffff047224 */ /* 0x001fc600078e001a */
[----:B------:R-:W3:Y:S02]  /*62110*/  LDL.LU.64 R26, [R1+0x40e0] ;  /* 0x0040e000011a7983 */ /* 0x000ee40000300a00 */
[----:B---3--:R-:W-:Y:S01]  /*62120*/  HMMA.16816.F32.BF16 R12, R20, R26, R12 ;  /* 0x0000001a140c723c */ /* 0x008fe2000004180c */
[----:B-1----:R-:W-:Y:S02]  /*62130*/  IMAD.MOV.U32 R6, RZ, RZ, R26 ;  /* 0x000000ffff067224 */ /* 0x002fe400078e001a */
[----:B------:R-:W-:-:S15]  /*62140*/  IMAD.MOV.U32 R5, RZ, RZ, R27 ;  /* 0x000000ffff057224 */ /* 0x000fde00078e001b */
[----:B------:R-:W-:Y:S01]  /*62150*/  NOP ;  /* 0x0000000000007918 */ /* 0x000fe20000000000 */
[----:B------:R-:W-:Y:S04]  /*62160*/  STL.64 [R1+0x1a40], R12 ;  /* 0x001a400c01007387 */ /* 0x000fe80000100a00 */
[----:B------:R0:W-:Y:S04]  /*62170*/  STL.64 [R1+0x1a48], R14 ;  /* 0x001a480e01007387 */ /* 0x0001e80000100a00 */
[----:B0-----:R-:W3:Y:S04]  /*62180*/  LDL.LU.64 R14, [R1+0x40d8] ;  /* 0x0040d800010e7983 */ /* 0x001ee80000300a00 */
[----:B------:R-:W2:Y:S02]  /*62190*/  LDL.LU.64 R26, [R1+0x40d0] ;  /* 0x0040d000011a7983 */ /* 0x000ea40000300a00 */
[----:B--2---:R-:W-:Y:S01]  /*621a0*/  HMMA.16816.F32.BF16 R8, R20, R26, R8 ;  /* 0x0000001a1408723c */ /* 0x004fe20000041808 */
[----:B------:R-:W-:-:S15]  /*621b0*/  IMAD.MOV.U32 R7, RZ, RZ, R27 ;  /* 0x000000ffff077224 */ /* 0x000fde00078e001b */
[----:B------:R-:W-:-:S03]  /*621c0*/  NOP ;  /* 0x0000000000007918 */ /* 0x000fc60000000000 */
[----:B------:R0:W-:Y:S04]  /*621d0*/  STL.64 [R1+0x1940], R8 ;  /* 0x0019400801007387 */ /* 0x0001e80000100a00 */
[----:B------:R-:W-:Y:S01]  /*621e0*/  STL.64 [R1+0x1948], R10 ;  /* 0x0019480a01007387 */ /* 0x000fe20000100a00 */
[----:B0-----:R-:W-:-:S03]  /*621f0*/  IMAD.MOV.U32 R8, RZ, RZ, R26 ;  /* 0x000000ffff087224 */ /* 0x001fc600078e001a */
[----:B------:R-:W3:Y:S04]  /*62200*/  LDL.LU.64 R26, [R1+0x40c8] ;  /* 0x0040c800011a7983 */ /* 0x000ee80000300a00 */
[----:B------:R-:W3:Y:S04]  /*62210*/  LDL.LU.64 R24, [R1+0x40c0] ;  /* 0x0040c00001187983 */ /* 0x000ee80000300a00 */
[----:B------:R-:W-:Y:S04]  /*62220*/  STL.64 [R1+0x3fe8], R6 ;  /* 0x003fe80601007387 */ /* 0x000fe80000100a00 */
[----:B------:R0:W-:Y:S04]  /*62230*/  STL.64 [R1+0x3fe0], R4 ;  /* 0x003fe00401007387 */ /* 0x0001e80000100a00 */
[----:B0-----:R-:W2:Y:S04]  /*62240*/  LDL.LU R4, [R1+0x710] ;  /* 0x0007100001047983 */ /* 0x001ea80000300800 */
[----:B------:R-:W2:Y:S04]  /*62250*/  LDL.LU R5, [R1+0x714] ;  /* 0x0007140001057983 */ /* 0x000ea80000300800 */
[----:B------:R-:W2:Y:S04]  /*62260*/  LDL.LU R6, [R1+0x718] ;  /* 0x0007180001067983 */ /* 0x000ea80000300800 */
[----:B------:R-:W2:Y:S01]  /*62270*/  LDL.LU R7, [R1+0x71c] ;  /* 0x00071c0001077983 */ /* 0x000ea20000300800 */
[----:B---3--:R-:W-:-:S15]  /*62280*/  HMMA.16816.F32.BF16 R24, R20, R14, R24 ;  /* 0x0000000e1418723c */ /* 0x008fde0000041818 */
[----:B------:R-:W-:-:S04]  /*62290*/  NOP ;  /* 0x0000000000007918 */ /* 0x000fc80000000000 */
[----:B------:R-:W-:Y:S04]  /*622a0*/  STL.64 [R1+0x1840], R24 ;  /* 0x0018401801007387 */ /* 0x000fe80000100a00 */
[----:B------:R0:W-:Y:S04]  /*622b0*/  STL.64 [R1+0x1848], R26 ;  /* 0x0018481a01007387 */ /* 0x0001e80000100a00 */
[----:B0-----:R-:W3:Y:S01]  /*622c0*/  LDL.LU.64 R26, [R1+0x40b8] ;  /* 0x0040b800011a7983 */ /* 0x001ee20000300a00 */
[----:B--2---:R-:W-:Y:S01]  /*622d0*/  HMMA.16816.F32.BF16 R4, R20, R18, R4 ;  /* 0x000000121404723c */ /* 0x004fe20000041804 */
[----:B------:R-:W-:-:S02]  /*622e0*/  IMAD.MOV.U32 R9, RZ, RZ, R15 ;  /* 0x000000ffff097224 */ /* 0x000fc400078e000f */
[----:B------:R-:W-:Y:S01]  /*622f0*/  IMAD.MOV.U32 R24, RZ, RZ, R14 ;  /* 0x000000ffff187224 */ /* 0x000fe200078e000e */
[----:B------:R-:W2:Y:S01]  /*62300*/  LDL.LU.64 R12, [R1+0x40b0] ;  /* 0x0040b000010c7983 */ /* 0x000ea20000300a00 */
[----:B------:R-:W-:-:S03]  /*62310*/  IMAD.MOV.U32 R25, RZ, RZ, R19 ;  /* 0x000000ffff197224 */ /* 0x000fc600078e0013 */
[----:B------:R-:W-:Y:S11]  /*62320*/  STL.64 [R1+0x4080], R8 ;  /* 0x0040800801007387 */ /* 0x000ff60000100a00 */
[----:B------:R-:W-:Y:S04]  /*62330*/  STL.64 [R1+0x1740], R4 ;  /* 0x0017400401007387 */ /* 0x000fe80000100a00 */
[----:B------:R-:W-:Y:S04]  /*62340*/  STL.64 [R1+0x1748], R6 ;  /* 0x0017480601007387 */ /* 0x000fe80000100a00 */
[----:B---3--:R-:W-:Y:S04]  /*62350*/  STL.64 [R1+0x4008], R26 ;  /* 0x0040081a01007387 */ /* 0x008fe80000100a00 */
[----:B------:R0:W-:Y:S04]  /*62360*/  STL.64 [R1+0x4000], R24 ;  /* 0x0040001801007387 */ /* 0x0001e80000100a00 */
[----:B0-----:R-:W3:Y:S04]  /*62370*/  LDL.LU R24, [R1+0xe20] ;  /* 0x000e200001187983 */ /* 0x001ee80000300800 */
[----:B------:R-:W3:Y:S04]  /*62380*/  LDL.LU R25, [R1+0xe24] ;  /* 0x000e240001197983 */ /* 0x000ee80000300800 */
[----:B------:R-:W4:Y:S04]  /*62390*/  LDL.LU R26, [R1+0xe28] ;  /* 0x000e2800011a7983 */ /* 0x000f280000300800 */
[----:B------:R-:W4:Y:S04]  /*623a0*/  LDL.LU R27, [R1+0xe2c] ;  /* 0x000e2c00011b7983 */ /* 0x000f280000300800 */
[----:B----4-:R0:W-:Y:S04]  /*623b0*/  STL.64 [R1+0x4018], R26 ;  /* 0x0040181a01007387 */ /* 0x0101e80000100a00 */
[----:B---3--:R-:W-:Y:S01]  /*623c0*/  STL.64 [R1+0x4010], R24 ;  /* 0x0040101801007387 */ /* 0x008fe20000100a00 */
[----:B0-----:R-:W-:-:S02]  /*623d0*/  IMAD.MOV.U32 R26, RZ, RZ, R2 ;  /* 0x000000ffff1a7224 */ /* 0x001fc400078e0002 */
[----:B------:R-:W-:Y:S01]  /*623e0*/  IMAD.MOV.U32 R27, RZ, RZ, R28 ;  /* 0x000000ffff1b7224 */ /* 0x000fe200078e001c */
[----:B------:R-:W3:Y:S04]  /*623f0*/  LDL.LU R2, [R1+0x40ac] ;  /* 0x0040ac0001027983 */ /* 0x000ee80000300800 */
[----:B------:R-:W4:Y:S04]  /*62400*/  LDL.LU R28, [R1+0x40a8] ;  /* 0x0040a800011c7983 */ /* 0x000f280000300800 */
[----:B------:R2:W-:Y:S04]  /*62410*/  STL.64 [R1+0x4030], R26 ;  /* 0x0040301a01007387 */ /* 0x0005e80000100a00 */
[----:B------:R-:W4:Y:S04]  /*62420*/  LDL.LU R4, [R1+0xe00] ;  /* 0x000e000001047983 */ /* 0x000f280000300800 */
[----:B------:R-:W4:Y:S04]  /*62430*/  LDL.LU R5, [R1+0xe04] ;  /* 0x000e040001057983 */ /* 0x000f280000300800 */
[----:B------:R-:W4:Y:S04]  /*62440*/  LDL.LU R6, [R1+0xe08] ;  /* 0x000e080001067983 */ /* 0x000f280000300800 */
[----:B------:R-:W4:Y:S01]  /*62450*/  LDL.LU R7, [R1+0xe0c] ;  /* 0x000e0c0001077983 */ /* 0x000f220000300800 */
[----:B--2---:R-:W-:-:S02]  /*62460*/  IMAD.MOV.U32 R26, RZ, RZ, R13 ;  /* 0x000000ffff1a7224 */ /* 0x004fc400078e000d */
[----:B------:R-:W-:-:S05]  /*62470*/  IMAD.MOV.U32 R27, RZ, RZ, R12 ;  /* 0x000000ffff1b7224 */ /* 0x000fca00078e000c */
[----:B------:R0:W-:Y:S02]  /*62480*/  STL.64 [R1+0x4048], R26 ;  /* 0x0040481a01007387 */ /* 0x0001e40000100a00 */
[----:B0-----:R-:W-:Y:S02]  /*62490*/  IMAD.MOV.U32 R27, RZ, RZ, R0 ;  /* 0x000000ffff1b7224 */ /* 0x001fe400078e0000 */
[----:B---3--:R-:W-:-:S05]  /*624a0*/  IMAD.MOV.U32 R26, RZ, RZ, R2 ;  /* 0x000000ffff1a7224 */ /* 0x008fca00078e0002 */
[----:B------:R-:W-:Y:S04]  /*624b0*/  STL.64 [R1+0x4060], R26 ;  /* 0x0040601a01007387 */ /* 0x000fe80000100a00 */
[----:B----4-:R-:W-:Y:S04]  /*624c0*/  STL.64 [R1+0x3ff8], R6 ;  /* 0x003ff80601007387 */ /* 0x010fe80000100a00 */
[----:B------:R0:W-:Y:S04]  /*624d0*/  STL.64 [R1+0x3ff0], R4 ;  /* 0x003ff00401007387 */ /* 0x0001e80000100a00 */
        /* <DEDUP_REMOVED lines=9> */
[----:B------:R-:W2:Y:S04]  /*62570*/  LDL.LU R9, [R1+0xe74] ;  /* 0x000e740001097983 */ /* 0x000ea80000300800 */
[----:B------:R-:W2:Y:S04]  /*62580*/  LDL.LU R10, [R1+0xe78] ;  /* 0x000e7800010a7983 */ /* 0x000ea80000300800 */
[----:B------:R-:W2:Y:S01]  /*62590*/  LDL.LU R11, [R1+0xe7c] ;  /* 0x000e7c00010b7983 */ /* 0x000ea20000300800 */
[----:B------:R-:W-:-:S03]  /*625a0*/  IMAD.MOV.U32 R29, RZ, RZ, R18 ;  /* 0x000000ffff1d7224 */ /* 0x000fc600078e0012 */
[----:B------:R-:W3:Y:S04]  /*625b0*/  LDL.64 R18, [R1+0x78] ;  /* 0x0000780001127983 */ /* 0x000ee80000100a00 */
[----:B--2---:R0:W-:Y:S04]  /*625c0*/  STL.64 [R1+0x4090], R10 ;  /* 0x0040900a01007387 */ /* 0x0041e80000100a00 */
[----:B------:R1:W-:Y:S04]  /*625d0*/  STL.64 [R1+0x4088], R8 ;  /* 0x0040880801007387 */ /* 0x0003e80000100a00 */
[----:B0-----:R-:W2:Y:S04]  /*625e0*/  LDL.64 R10, [R1+0x68] ;  /* 0x00006800010a7983 */ /* 0x001ea80000100a00 */
[----:B--2---:R0:W-:Y:S04]  /*625f0*/  STL.64 [R1+0x40a0], R10 ;  /* 0x0040a00a01007387 */ /* 0x0041e80000100a00 */
[----:B-1----:R-:W2:Y:S04]  /*62600*/  LDL.LU R8, [R1+0x700] ;  /* 0x0007000001087983 */ /* 0x002ea80000300800 */
[----:B------:R-:W2:Y:S04]  /*62610*/  LDL.LU R9, [R1+0x704] ;  /* 0x0007040001097983 */ /* 0x000ea80000300800 */
[----:B0-----:R-:W2:Y:S04]  /*62620*/  LDL.LU R10, [R1+0x708] ;  /* 0x00070800010a7983 */ /* 0x001ea80000300800 */
[----:B------:R-:W2:Y:S04]  /*62630*/  LDL.LU R11, [R1+0x70c] ;  /* 0x00070c00010b7983 */ /* 0x000ea80000300800 */
[----:B------:R0:W-:Y:S04]  /*62640*/  STL.64 [R1+0x4078], R14 ;  /* 0x0040780e01007387 */ /* 0x0001e80000100a00 */
[----:B----4-:R1:W-:Y:S04]  /*62650*/  STL.64 [R1+0x4070], R12 ;  /* 0x0040700c01007387 */ /* 0x0103e80000100a00 */
[----:B0-----:R-:W4:Y:S04]  /*62660*/  LDL.64 R14, [R1+0x58] ;  /* 0x00005800010e7983 */ /* 0x001f280000100a00 */
[----:B----4-:R0:W-:Y:S04]  /*62670*/  STL.64 [R1+0x4098], R14 ;  /* 0x0040980e01007387 */ /* 0x0101e80000100a00 */
[----:B-1----:R-:W4:Y:S04]  /*62680*/  LDL.LU R12, [R1+0xe80] ;  /* 0x000e8000010c7983 */ /* 0x002f280000300800 */
[----:B------:R-:W4:Y:S04]  /*62690*/  LDL.LU R13, [R1+0xe84] ;  /* 0x000e8400010d7983 */ /* 0x000f280000300800 */
[----:B0-----:R-:W4:Y:S04]  /*626a0*/  LDL.LU R14, [R1+0xe88] ;  /* 0x000e8800010e7983 */ /* 0x001f280000300800 */
[----:B------:R-:W4:Y:S04]  /*626b0*/  LDL.LU R15, [R1+0xe8c] ;  /* 0x000e8c00010f7983 */ /* 0x000f280000300800 */
[----:B------:R-:W4:Y:S04]  /*626c0*/  LDL.64 R26, [R1+0x48] ;  /* 0x00004800011a7983 */ /* 0x000f280000100a00 */
[----:B---3--:R-:W-:Y:S04]  /*626d0*/  STL.64 [R1+0x4028], R6 ;  /* 0x0040280601007387 */ /* 0x008fe80000100a00 */
        /* <DEDUP_REMOVED lines=10> */
[----:B------:R-:W3:Y:S04]  /*62780*/  LDL.LU R6, [R1+0xe48] ;  /* 0x000e480001067983 */ /* 0x000ee80000300800 */
[----:B------:R-:W3:Y:S01]  /*62790*/  LDL.LU R7, [R1+0xe4c] ;  /* 0x000e4c0001077983 */ /* 0x000ee20000300800 */
[----:B------:R-:W-:-:S02]  /*627a0*/  IMAD.MOV.U32 R2, RZ, RZ, R18 ;  /* 0x000000ffff027224 */ /* 0x000fc400078e0012 */
[----:B------:R-:W-:Y:S02]  /*627b0*/  IMAD.MOV.U32 R0, RZ, RZ, R19 ;  /* 0x000000ffff007224 */ /* 0x000fe400078e0013 */
[----:B------:R-:W0:Y:S04]  /*627c0*/  LDSM.16.MT88.4 R16, [R28+UR5+0xc200] ;  /* 0x00c200051c10783b */ /* 0x000e280008004200 */
[----:B---3--:R-:W-:Y:S04]  /*627d0*/  STL.64 [R1+0x4058], R6 ;  /* 0x0040580601007387 */ /* 0x008fe80000100a00 */
[----:B--2---:R1:W-:Y:S04]  /*627e0*/  STL.64 [R1+0x4050], R4 ;  /* 0x0040500401007387 */ /* 0x0043e80000100a00 */
[----:B-1----:R-:W2:Y:S04]  /*627f0*/  LDL.LU R4, [R1+0xe50] ;  /* 0x000e500001047983 */ /* 0x002ea80000300800 */
[----:B------:R-:W2:Y:S04]  /*62800*/  LDL.LU R5, [R1+0xe54] ;  /* 0x000e540001057983 */ /* 0x000ea80000300800 */
[----:B------:R-:W2:Y:S04]  /*62810*/  LDL.LU R6, [R1+0xe58] ;  /* 0x000e580001067983 */ /* 0x000ea80000300800 */
[----:B------:R-:W2:Y:S04]  /*62820*/  LDL.LU R7, [R1+0xe5c] ;  /* 0x000e5c0001077983 */ /* 0x000ea80000300800 */
[----:B------:R-:W-:Y:S04]  /*62830*/  STL.64 [R1+0x1650], R8 ;  /* 0x0016500801007387 */ /* 0x000fe80000100a00 */
[----:B------:R1:W-:Y:S04]  /*62840*/  STL.64 [R1+0x1658], R10 ;  /* 0x0016580a01007387 */ /* 0x0003e80000100a00 */
[----:B-1----:R-:W4:Y:S04]  /*62850*/  LDL.LU.64 R10, [R1+0x40a0] ;  /* 0x0040a000010a7983 */ /* 0x002f280000300a00 */
[----:B0-----:R0:W-:Y:S04]  /*62860*/  STL.64 [R1+0x3eb8], R18 ;  /* 0x003eb81201007387 */ /* 0x0011e80000100a00 */
[----:B------:R1:W-:Y:S04]  /*62870*/  STL.64 [R1+0x3eb0], R16 ;  /* 0x003eb01001007387 */ /* 0x0003e80000100a00 */
[----:B0-----:R-:W3:Y:S04]  /*62880*/  LDL R18, [R1+0x8] ;  /* 0x0000080001127983 */ /* 0x001ee80000100800 */
[----:B------:R-:W3:Y:S01]  /*62890*/  LDL R19, [R1+0xc] ;  /* 0x00000c0001137983 */ /* 0x000ee20000100800 */
        /* <DEDUP_REMOVED lines=50> */
[----:B------:R-:W3:Y:S04]  /*62bc0*/  LDL.LU.64 R24, [R1+0x4000] ;  /* 0x0040000001187983 */ /* 0x000ee80000300a00 */
[----:B------:R0:W-:Y:S04]  /*62bd0*/  STL.64 [R1+0x3ed8], R18 ;  /* 0x003ed81201007387 */ /* 0x0001e80000100a00 */
[----:B0-----:R-:W2:Y:S04]  /*62be0*/  LDL.64 R18, [R1+0x18] ;  /* 0x0000180001127983 */ /* 0x001ea80000100a00 */
[----:B--2---:R0:W-:Y:S04]  /*62bf0*/  STL.64 [R1+0x3ee0], R18 ;  /* 0x003ee01201007387 */ /* 0x0041e80000100a00 */
[----:B0-----:R-:W2:Y:S01]  /*62c00*/  LDL.64 R18, [R1+0x28] ;  /* 0x0000280001127983 */ /* 0x001ea20000100a00 */
[----:B------:R-:W-:Y:S03]  /*62c10*/  HMMA.16816.F32.BF16 R4, R20, R26, R4 ;  /* 0x0000001a1404723c */ /* 0x000fe60000041804 */
[----:B--2---:R-:W-:-:S15]  /*62c20*/  STL.64 [R1+0x3ef0], R18 ;  /* 0x003ef01201007387 */ /* 0x004fde0000100a00 */
[----:B------:R-:W-:Y:S01]  /*62c30*/  NOP ;  /* 0x0000000000007918 */ /* 0x000fe20000000000 */
[----:B------:R-:W-:Y:S04]  /*62c40*/  STL.64 [R1+0xfa0], R4 ;  /* 0x000fa00401007387 */ /* 0x000fe80000100a00 */
[----:B------:R0:W-:Y:S04]  /*62c50*/  STL.64 [R1+0xfa8], R6 ;  /* 0x000fa80601007387 */ /* 0x0001e80000100a00 */
[----:B0-----:R-:W2:Y:S04]  /*62c60*/  LDL.LU.64 R6, [R1+0x3ff8] ;  /* 0x003ff80001067983 */ /* 0x001ea80000300a00 */
[----:B------:R-:W2:Y:S04]  /*62c70*/  LDL.LU.64 R4, [R1+0x3ff0] ;  /* 0x003ff00001047983 */ /* 0x000ea80000300a00 */
[----:B------:R-:W3:Y:S01]  /*62c80*/  LDL.64 R18, [R1+0x38] ;  /* 0x0000380001127983 */ /* 0x000ee20000100a00 */
[----:B--2---:R-:W-:Y:S03]  /*62c90*/  HMMA.16816.F32.BF16 R4, R20, R14, R4 ;  /* 0x0000000e1404723c */ /* 0x004fe60000041804 */
[----:B---3--:R0:W-:Y:S04]  /*62ca0*/  STL.64 [R1+0x3f08], R18 ;  /* 0x003f081201007387 */ /* 0x0081e80000100a00 */
[----:B------:R-:W-:Y:S01]  /*62cb0*/  STL.64 [R1+0x3ed0], R26 ;  /* 0x003ed01a01007387 */ /* 0x000fe20000100a00 */
[----:B0-----:R-:W-:-:S02]  /*62cc0*/  IMAD.MOV.U32 R18, RZ, RZ, R13 ;  /* 0x000000ffff127224 */ /* 0x001fc400078e000d */
[----:B------:R-:W-:-:S09]  /*62cd0*/  IMAD.MOV.U32 R19, RZ, RZ, R12 ;  /* 0x000000ffff137224 */ /* 0x000fd200078e000c */
[----:B------:R-:W-:Y:S04]  /*62ce0*/  STL.64 [R1+0xf90], R4 ;  /* 0x000f900401007387 */ /* 0x000fe80000100a00 */
[----:B------:R0:W-:Y:S04]  /*62cf0*/  STL.64 [R1+0xf98], R6 ;  /* 0x000f980601007387 */ /* 0x0001e80000100a00 */
[----:B0-----:R-:W2:Y:S04]  /*62d00*/  LDL.LU.64 R6, [R1+0x3fe8] ;  /* 0x003fe80001067983 */ /* 0x001ea80000300a00 */
[----:B------:R-:W3:Y:S04]  /*62d10*/  LDL.LU.64 R4, [R1+0x3fe0] ;  /* 0x003fe00001047983 */ /* 0x000ee80000300a00 */
[----:B------:R-:W-:Y:S04]  /*62d20*/  STL.64 [R1+0x3f20], R18 ;  /* 0x003f201201007387 */ /* 0x000fe80000100a00 */
        /* <DEDUP_REMOVED lines=12> */
[----:B--2---:R-:W-:Y:S04]  /*62df0*/  STL.64 [R1+0x3f00], R14 ;  /* 0x003f000e01007387 */ /* 0x004fe80000100a00 */
[----:B------:R0:W-:Y:S04]  /*62e00*/  STL.64 [R1+0x3ef8], R12 ;  /* 0x003ef80c01007387 */ /* 0x0001e80000100a00 */
[----:B0-----:R-:W2:Y:S04]  /*62e10*/  LDL.LU R12, [R1+0xd30] ;  /* 0x000d3000010c7983 */ /* 0x001ea80000300800 */
[----:B------:R-:W2:Y:S04]  /*62e20*/  LDL.LU R13, [R1+0xd34] ;  /* 0x000d3400010d7983 */ /* 0x000ea80000300800 */
[----:B------:R-:W2:Y:S04]  /*62e30*/  LDL.LU R14, [R1+0xd38] ;  /* 0x000d3800010e7983 */ /* 0x000ea80000300800 */
[----:B------:R-:W2:Y:S04]  /*62e40*/  LDL.LU R15, [R1+0xd3c] ;  /* 0x000d3c00010f7983 */ /* 0x000ea80000300800 */
[----:B------:R0:W-:Y:S04]  /*62e50*/  STL.64 [R1+0x3f50], R18 ;  /* 0x003f501201007387 */ /* 0x0001e80000100a00 */
[----:B------:R-:W2:Y:S04]  /*62e60*/  LDL.LU R16, [R1+0x620] ;  /* 0x0006200001107983 */ /* 0x000ea80000300800 */
[----:B------:R-:W2:Y:S04]  /*62e70*/  LDL.LU R17, [R1+0x624] ;  /* 0x0006240001117983 */ /* 0x000ea80000300800 */
[----:B0-----:R-:W2:Y:S04]  /*62e80*/  LDL.LU R18, [R1+0x628] ;  /* 0x0006280001127983 */ /* 0x001ea80000300800 */
[----:B------:R-:W2:Y:S01]  /*62e90*/  LDL.LU R19, [R1+0x62c] ;  /* 0x00062c0001137983 */ /* 0x000ea20000300800 */
[----:B------:R-:W-:-:S02]  /*62ea0*/  IMAD.MOV.U32 R26, RZ, RZ, R24 ;  /* 0x000000ffff1a7224 */ /* 0x000fc400078e0018 */
[----:B----4-:R-:W-:Y:S01]  /*62eb0*/  IMAD.MOV.U32 R27, RZ, RZ, R9 ;  /* 0x000000ffff1b7224 */ /* 0x010fe200078e0009 */
[----:B--2---:R0:W-:Y:S04]  /*62ec0*/  STL.64 [R1+0x3f60], R18 ;  /* 0x003f601201007387 */ /* 0x0041e80000100a00 */
[----:B------:R-:W-:Y:S01]  /*62ed0*/  STL.64 [R1+0x3f58], R16 ;  /* 0x003f581001007387 */ /* 0x000fe20000100a00 */
[----:B0-----:R-:W-:Y:S02]  /*62ee0*/  IMAD.MOV.U32 R18, RZ, RZ, R29 ;  /* 0x000000ffff127224 */ /* 0x001fe400078e001d */
[----:B------:R-:W-:-:S05]  /*62ef0*/  IMAD.MOV.U32 R19, RZ, RZ, R25 ;  /* 0x000000ffff137224 */ /* 0x000fca00078e0019 */
[----:B------:R-:W-:Y:S04]  /*62f00*/  STL.64 [R1+0x3f78], R18 ;  /* 0x003f781201007387 */ /* 0x000fe80000100a00 */
[----:B------:R0:W-:Y:S02]  /*62f10*/  STL.64 [R1+0x3f80], R26 ;  /* 0x003f801a01007387 */ /* 0x0001e40000100a00 */
[----:B0-----:R-:W-:Y:S02]  /*62f20*/  IMAD.MOV.U32 R26, RZ, RZ, R8 ;  /* 0x000000ffff1a7224 */ /* 0x001fe400078e0008 */
[----:B------:R-:W-:-:S05]  /*62f30*/  IMAD.MOV.U32 R27, RZ, RZ, R7 ;  /* 0x000000ffff1b7224 */ /* 0x000fca00078e0007 */
[----:B------:R0:W-:Y:S04]  /*62f40*/  STL.64 [R1+0x3f98], R26 ;  /* 0x003f981a01007387 */ /* 0x0001e80000100a00 */
[----:B------:R-:W2:Y:S04]  /*62f50*/  LDL.LU R16, [R1+0x640] ;  /* 0x0006400001107983 */ /* 0x000ea80000300800 */
[----:B------:R-:W2:Y:S04]  /*62f60*/  LDL.LU R17, [R1+0x644] ;  /* 0x0006440001117983 */ /* 0x000ea80000300800 */
[----:B------:R-:W4:Y:S04]  /*62f70*/  LDL.LU R18, [R1+0x648] ;  /* 0x0006480001127983 */ /* 0x000f280000300800 */
[----:B------:R-:W4:Y:S01]  /*62f80*/  LDL.LU R19, [R1+0x64c] ;  /* 0x00064c0001137983 */ /* 0x000f220000300800 */
[----:B0-----:R-:W-:-:S02]  /*62f90*/  IMAD.MOV.U32 R26, RZ, RZ, R6 ;  /* 0x000000ffff1a7224 */ /* 0x001fc400078e0006 */
[----:B---3--:R-:W-:-:S05]  /*62fa0*/  IMAD.MOV.U32 R27, RZ, RZ, R5 ;  /* 0x000000ffff1b7224 */ /* 0x008fca00078e0005 */
        /* <DEDUP_REMOVED lines=49> */
[----:B------:R-:W3:Y:S04]  /*632c0*/  LDL.LU.64 R6, [R1+0x3fd0] ;  /* 0x003fd00001067983 */ /* 0x000ee80000300a00 */
[----:B------:R-:W3:Y:S01]  /*632d0*/  LDL.LU.64 R4, [R1+0x3fc8] ;  /* 0x003fc80001047983 */ /* 0x000ee20000300a00 */
[----:B------:R-:W-:-:S03]  /*632e0*/  IMAD.MOV.U32 R27, RZ, RZ, R3 ;  /* 0x000000ffff1b7224 */ /* 0x000fc600078e0003 */
[----:B------:R-:W-:Y:S04]  /*632f0*/  STL.64 [R1+0x700], R20 ;  /* 0x0007001401007387 */ /* 0x000fe80000100a00 */
        /* <DEDUP_REMOVED lines=43> */
[----:B0-----:R0:W-:Y:S04]  /*635b0*/  STL [R1+0x3d94], R20 ;  /* 0x003d941401007387 */ /* 0x0011e80000100800 */
[----:B------:R1:W-:Y:S04]  /*635c0*/  STL [R1+0x3d90], R21 ;  /* 0x003d901501007387 */ /* 0x0003e80000100800 */
[----:B------:R4:W-:Y:S04]  /*635d0*/  STL [R1+0x3d8c], R22 ;  /* 0x003d8c1601007387 */ /* 0x0009e80000100800 */
[----:B------:R3:W-:Y:S04]  /*635e0*/  STL [R1+0x3d88], R23 ;  /* 0x003d881701007387 */ /* 0x0007e80000100800 */
[----:B0-----:R-:W2:Y:S04]  /*635f0*/  LDL.LU R20, [R1+0xd10] ;  /* 0x000d100001147983 */ /* 0x001ea80000300800 */
[----:B-1----:R-:W2:Y:S04]  /*63600*/  LDL.LU R21, [R1+0xd14] ;  /* 0x000d140001157983 */ /* 0x002ea80000300800 */
[----:B----4-:R-:W4:Y:S04]  /*63610*/  LDL.LU R22, [R1+0xd18] ;  /* 0x000d180001167983 */ /* 0x010f280000300800 */
[----:B---3--:R-:W4:Y:S01]  /*63620*/  LDL.LU R23, [R1+0xd1c] ;  /* 0x000d1c0001177983 */ /* 0x008f220000300800 */
        /* <DEDUP_REMOVED lines=34> */
[----:B------:R-:W4:Y:S02]  /*63850*/  LDL.LU.64 R18, [R1+0x3ee0] ;  /* 0x003ee00001127983 */ /* 0x000f240000300a00 */
[----:B----4-:R-:W-:Y:S01]  /*63860*/  HMMA.16816.F32.BF16 R20, R4, R18, R20 ;  /* 0x000000120414723c */ /* 0x010fe20000041814 */
[----:B------:R-:W-:-:S15]  /*63870*/  IMAD.MOV.U32 R9, RZ, RZ, R19 ;  /* 0x000000ffff097224 */ /* 0x000fde00078e0013 */
[----:B------:R-:W-:-:S03]  /*63880*/  NOP ;  /* 0x0000000000007918 */ /* 0x000fc60000000000 */
[----:B------:R0:W-:Y:S04]  /*63890*/  STL.64 [R1+0xe70], R20 ;  /* 0x000e701401007387 */ /* 0x0001e80000100a00 */
[----:B------:R-:W-:Y:S01]  /*638a0*/  STL.64 [R1+0xe78], R22 ;  /* 0x000e781601007387 */ /* 0x000fe20000100a00 */
[----:B0-----:R-:W-:-:S03]  /*638b0*/  IMAD.MOV.U32 R20, RZ, RZ, R18 ;  /* 0x000000ffff147224 */ /* 0x001fc600078e0012 */
[----:B------:R-:W3:Y:S04]  /*638c0*/  LDL.LU.64 R18, [R1+0x3ed8] ;  /* 0x003ed80001127983 */ /* 0x000ee80000300a00 */
[----:B------:R-:W-:Y:S04]  /*638d0*/  STL.64 [R1+0x3ec8], R10 ;  /* 0x003ec80a01007387 */ /* 0x000fe80000100a00 */
[----:B------:R0:W-:Y:S04]  /*638e0*/  STL.64 [R1+0x3ec0], R8 ;  /* 0x003ec00801007387 */ /* 0x0001e80000100a00 */
[----:B0-----:R-:W2:Y:S04]  /*638f0*/  LDL.LU R8, [R1+0xce0] ;  /* 0x000ce00001087983 */ /* 0x001ea80000300800 */
[----:B------:R-:W2:Y:S04]  /*63900*/  LDL.LU R9, [R1+0xce4] ;  /* 0x000ce40001097983 */ /* 0x000ea80000300800 */
[----:B------:R-:W2:Y:S04]  /*63910*/  LDL.LU R10, [R1+0xce8] ;  /* 0x000ce800010a7983 */ /* 0x000ea80000300800 */
[----:B------:R-:W2:Y:S04]  /*63920*/  LDL.LU R11, [R1+0xcec] ;  /* 0x000cec00010b7983 */ /* 0x000ea80000300800 */
[----:B------:R0:W-:Y:S04]  /*63930*/  STL [R1+0x3ea8], R20 ;  /* 0x003ea81401007387 */ /* 0x0001e80000100800 */
[----:B0-----:R-:W4:Y:S04]  /*63940*/  LDL.LU R20, [R1+0xcf0] ;  /* 0x000cf00001147983 */ /* 0x001f280000300800 */
[----:B------:R-:W4:Y:S04]  /*63950*/  LDL.LU R21, [R1+0xcf4] ;  /* 0x000cf40001157983 */ /* 0x000f280000300800 */
[----:B------:R-:W4:Y:S04]  /*63960*/  LDL.LU R22, [R1+0xcf8] ;  /* 0x000cf80001167983 */ /* 0x000f280000300800 */
[----:B------:R-:W4:Y:S01]  /*63970*/  LDL.LU R23, [R1+0xcfc] ;  /* 0x000cfc0001177983 */ /* 0x000f220000300800 */
[----:B---3--:R-:W-:Y:S03]  /*63980*/  HMMA.16816.F32.BF16 R16, R4, R18, R24 ;  /* 0x000000120410723c */ /* 0x008fe60000041818 */
[----:B------:R-:W4:-:S15]  /*63990*/  LDL.LU.64 R26, [R1+0x3ed0] ;  /* 0x003ed000011a7983 */ /* 0x000f1e0000300a00 */
[----:B------:R-:W-:Y:S01]  /*639a0*/  NOP ;  /* 0x0000000000007918 */ /* 0x000fe20000000000 */
[----:B------:R0:W-:Y:S04]  /*639b0*/  STL.64 [R1+0xe60], R16 ;  /* 0x000e601001007387 */ /* 0x0001e80000100a00 */
[----:B------:R1:W-:Y:S04]  /*639c0*/  STL.64 [R1+0xe68], R18 ;  /* 0x000e681201007387 */ /* 0x0003e80000100a00 */
[----:B0-----:R-:W3:Y:S04]  /*639d0*/  LDL.LU R16, [R1+0x610] ;  /* 0x0006100001107983 */ /* 0x001ee80000300800 */
[----:B------:R-:W3:Y:S04]  /*639e0*/  LDL.LU R17, [R1+0x614] ;  /* 0x0006140001117983 */ /* 0x000ee80000300800 */
[----:B-1----:R-:W3:Y:S04]  /*639f0*/  LDL.LU R18, [R1+0x618] ;  /* 0x0006180001127983 */ /* 0x002ee80000300800 */
[----:B------:R-:W3:Y:S01]  /*63a00*/  LDL.LU R19, [R1+0x61c] ;  /* 0x00061c0001137983 */ /* 0x000ee20000300800 */
[----:B----4-:R-:W-:-:S15]  /*63a10*/  HMMA.16816.F32.BF16 R20, R4, R26, R20 ;  /* 0x0000001a0414723c */ /* 0x010fde0000041814 */
[----:B------:R-:W-:-:S04]  /*63a20*/  NOP ;  /* 0x0000000000007918 */ /* 0x000fc80000000000 */
[----:B------:R0:W-:Y:S04]  /*63a30*/  STL.64 [R1+0xe50], R20 ;  /* 0x000e501401007387 */ /* 0x0001e80000100a00 */
[----:B------:R1:W-:Y:S04]  /*63a40*/  STL.64 [R1+0xe58], R22 ;  /* 0x000e581601007387 */ /* 0x0003e80000100a00 */
[----:B0-----:R-:W4:Y:S04]  /*63a50*/  LDL.LU R20, [R1+0x510] ;  /* 0x0005100001147983 */ /* 0x001f280000300800 */
[----:B------:R-:W4:Y:S04]  /*63a60*/  LDL.LU R21, [R1+0x514] ;  /* 0x0005140001157983 */ /* 0x000f280000300800 */
[----:B-1----:R-:W4:Y:S04]  /*63a70*/  LDL.LU R22, [R1+0x518] ;  /* 0x0005180001167983 */ /* 0x002f280000300800 */
[----:B------:R-:W4:Y:S04]  /*63a80*/  LDL.LU R23, [R1+0x51c] ;  /* 0x00051c0001177983 */ /* 0x000f280000300800 */
[----:B------:R-:W-:Y:S04]  /*63a90*/  STL [R1+0x3db4], R27 ;  /* 0x003db41b01007387 */ /* 0x000fe80000100800 */
[----:B------:R0:W-:Y:S04]  /*63aa0*/  STL [R1+0x3e80], R26 ;  /* 0x003e801a01007387 */ /* 0x0001e80000100800 */
[----:B------:R-:W3:Y:S04]  /*63ab0*/  LDL.LU R24, [R1+0x4f0] ;  /* 0x0004f00001187983 */ /* 0x000ee80000300800 */
[----:B------:R-:W3:Y:S04]  /*63ac0*/  LDL.LU R25, [R1+0x4f4] ;  /* 0x0004f40001197983 */ /* 0x000ee80000300800 */
[----:B0-----:R-:W3:Y:S04]  /*63ad0*/  LDL.LU R26, [R1+0x4f8] ;  /* 0x0004f800011a7983 */ /* 0x001ee80000300800 */
[----:B------:R-:W3:Y:S01]  /*63ae0*/  LDL.LU R27, [R1+0x4fc] ;  /* 0x0004fc00011b7983 */ /* 0x000ee20000300800 */
[C---:B--2---:R-:W-:Y:S03]  /*63af0*/  HMMA.16816.F32.BF16 R8, R4.reuse, R14, R8 ;  /* 0x0000000e0408723c */ /* 0x044fe60000041808 */
[----:B---3--:R0:W-:Y:S04]  /*63b00*/  STL.64 [R1+0x3e90], R26 ;  /* 0x003e901a01007387 */ /* 0x0081e80000100a00 */
[----:B------:R-:W-:Y:S04]  /*63b10*/  STL.64 [R1+0x3e88], R24 ;  /* 0x003e881801007387 */ /* 0x000fe80000100a00 */
[----:B0-----:R-:W2:Y:S04]  /*63b20*/  LDL.64 R26, [R1+0xb8] ;  /* 0x0000b800011a7983 */ /* 0x001ea80000100a00 */
[----:B--2---:R0:W-:Y:S04]  /*63b30*/  STL.64 [R1+0x3ea0], R26 ;  /* 0x003ea01a01007387 */ /* 0x0041e80000100a00 */
[----:B0-----:R-:W4:Y:S04]  /*63b40*/  LDL.64 R26, [R1+0xc8] ;  /* 0x0000c800011a7983 */ /* 0x001f280000100a00 */
        /* <DEDUP_REMOVED lines=8> */
[----:B------:R-:W2:Y:S04]  /*63bd0*/  LDL.LU R15, [R1+0x4ec] ;  /* 0x0004ec00010f7983 */ /* 0x000ea80000300800 */
[----:B--2---:R0:W-:Y:S04]  /*63be0*/  STL.64 [R1+0x3e78], R14 ;  /* 0x003e780e01007387 */ /* 0x0041e80000100a00 */
[----:B------:R1:W-:Y:S04]  /*63bf0*/  STL.64 [R1+0x3e70], R12 ;  /* 0x003e700c01007387 */ /* 0x0003e80000100a00 */
[----:B0-----:R-:W2:Y:S01]  /*63c00*/  LDL.64 R14, [R1+0xa8] ;  /* 0x0000a800010e7983 */ /* 0x001ea20000100a00 */
[----:B------:R-:W-:Y:S03]  /*63c10*/  HMMA.16816.F32.BF16 R4, R4, R10, R16 ;  /* 0x0000000a0404723c */ /* 0x000fe60000041810 */
[----:B--2---:R0:W-:Y:S04]  /*63c20*/  STL.64 [R1+0x3e98], R14 ;  /* 0x003e980e01007387 */ /* 0x0041e80000100a00 */
[----:B-1----:R-:W2:Y:S04]  /*63c30*/  LDL.LU R12, [R1+0x500] ;  /* 0x00050000010c7983 */ /* 0x002ea80000300800 */
[----:B------:R-:W2:Y:S04]  /*63c40*/  LDL.LU R13, [R1+0x504] ;  /* 0x00050400010d7983 */ /* 0x000ea80000300800 */
[----:B0-----:R-:W2:Y:S04]  /*63c50*/  LDL.LU R14, [R1+0x508] ;  /* 0x00050800010e7983 */ /* 0x001ea80000300800 */
[----:B------:R-:W2:Y:S04]  /*63c60*/  LDL.LU R15, [R1+0x50c] ;  /* 0x00050c00010f7983 */ /* 0x000ea80000300800 */
[----:B------:R-:W4:Y:S04]  /*63c70*/  LDL.LU.64 R18, [R1+0x3eb8] ;  /* 0x003eb80001127983 */ /* 0x000f280000300a00 */
[----:B------:R-:W4:Y:S04]  /*63c80*/  LDL.LU.64 R16, [R1+0x3eb0] ;  /* 0x003eb00001107983 */ /* 0x000f280000300a00 */
[----:B------:R-:W-:Y:S04]  /*63c90*/  STL.64 [R1+0x620], R4 ;  /* 0x0006200401007387 */ /* 0x000fe80000100a00 */
[----:B------:R0:W-:Y:S04]  /*63ca0*/  STL.64 [R1+0x628], R6 ;  /* 0x0006280601007387 */ /* 0x0001e80000100a00 */
[----:B0-----:R-:W2:Y:S04]  /*63cb0*/  LDL.64 R6, [R1+0x78] ;  /* 0x0000780001067983 */ /* 0x001ea80000100a00 */
[----:B--2---:R0:W-:Y:S04]  /*63cc0*/  STL.64 [R1+0x3e50], R6 ;  /* 0x003e500601007387 */ /* 0x0041e80000100a00 */
[----:B0-----:R-:W2:Y:S01]  /*63cd0*/  LDL.64 R6, [R1+0x88] ;  /* 0x0000880001067983 */ /* 0x001ea20000100a00 */
[----:B----4-:R-:W-:Y:S03]  /*63ce0*/  HMMA.16816.F32.BF16 R20, R16, R26, R20 ;  /* 0x0000001a1014723c */ /* 0x010fe60000041814 */
[----:B--2---:R0:W-:Y:S04]  /*63cf0*/  STL.64 [R1+0x3e60], R6 ;  /* 0x003e600601007387 */ /* 0x0041e80000100a00 */
[----:B0-----:R-:W2:Y:S04]  /*63d00*/  LDL.64 R6, [R1+0x98] ;  /* 0x0000980001067983 */ /* 0x001ea80000100a00 */
[----:B------:R-:W-:Y:S04]  /*63d10*/  STL [R1+0x3d9c], R10 ;  /* 0x003d9c0a01007387 */ /* 0x000fe80000100800 */
[----:B------:R-:W-:Y:S04]  /*63d20*/  STL [R1+0x3d98], R11 ;  /* 0x003d980b01007387 */ /* 0x000fe80000100800 */
[----:B------:R0:W-:Y:S04]  /*63d30*/  STL.64 [R1+0x1b00], R20 ;  /* 0x001b001401007387 */ /* 0x0001e80000100a00 */
[----:B------:R1:W-:Y:S04]  /*63d40*/  STL.64 [R1+0x1b08], R22 ;  /* 0x001b081601007387 */ /* 0x0003e80000100a00 */
[----:B0-----:R-:W4:Y:S01]  /*63d50*/  LDL.LU R20, [R1+0x3ea8] ;  /* 0x003ea80001147983 */ /* 0x001f220000300800 */
[----:B-1----:R-:W-:-:S02]  /*63d60*/  IMAD.MOV.U32 R22, RZ, RZ, R26 ;  /* 0x000000ffff167224 */ /* 0x002fc400078e001a */
[----:B------:R-:W-:Y:S02]  /*63d70*/  IMAD.MOV.U32 R23, RZ, RZ, R27 ;  /* 0x000000ffff177224 */ /* 0x000fe400078e001b */
[----:B------:R-:W2:Y:S04]  /*63d80*/  LDL.LU.64 R26, [R1+0x3ea0] ;  /* 0x003ea000011a7983 */ /* 0x000ea80000300a00 */
[----:B------:R-:W-:Y:S01]  /*63d90*/  STL [R1+0x3db0], R22 ;  /* 0x003db01601007387 */ /* 0x000fe20000100800 */
        /* <DEDUP_REMOVED lines=10> */
[----:B---3--:R0:W-:Y:S04]  /*63e40*/  STL.64 [R1+0x3e58], R8 ;  /* 0x003e580801007387 */ /* 0x0081e80000100a00 */
[----:B0-----:R-:W3:Y:S04]  /*63e50*/  LDL.LU R8, [R1+0x4d0] ;  /* 0x0004d00001087983 */ /* 0x001ee80000300800 */
[----:B------:R-:W3:Y:S04]  /*63e60*/  LDL.LU R9, [R1+0x4d4] ;  /* 0x0004d40001097983 */ /* 0x000ee80000300800 */
[----:B------:R-:W3:Y:S04]  /*63e70*/  LDL.LU R10, [R1+0x4d8] ;  /* 0x0004d800010a7983 */ /* 0x000ee80000300800 */
[----:B------:R-:W3:Y:S01]  /*63e80*/  LDL.LU R11, [R1+0x4dc] ;  /* 0x0004dc00010b7983 */ /* 0x000ee20000300800 */
[----:B--2---:R-:W-:Y:S01]  /*63e90*/  HMMA.16816.F32.BF16 R24, R16, R14, R24 ;  /* 0x0000000e1018723c */ /* 0x004fe20000041818 */
[----:B------:R-:W-:-:S15]  /*63ea0*/  IMAD.MOV.U32 R22, RZ, RZ, R15 ;  /* 0x000000ffff167224 */ /* 0x000fde00078e000f */
[----:B------:R-:W-:-:S03]  /*63eb0*/  NOP ;  /* 0x0000000000007918 */ /* 0x000fc60000000000 */
[----:B------:R-:W-:Y:S04]  /*63ec0*/  STL.64 [R1+0x1900], R24 ;  /* 0x0019001801007387 */ /* 0x000fe80000100a00 */
[----:B------:R0:W-:Y:S04]  /*63ed0*/  STL.64 [R1+0x1908], R26 ;  /* 0x0019081a01007387 */ /* 0x0001e80000100a00 */
[----:B0-----:R-:W2:Y:S01]  /*63ee0*/  LDL.LU R26, [R1+0x3e80] ;  /* 0x003e8000011a7983 */ /* 0x001ea20000300800 */
[----:B------:R-:W-:-:S03]  /*63ef0*/  IMAD.MOV.U32 R27, RZ, RZ, R14 ;  /* 0x000000ffff1b7224 */ /* 0x000fc600078e000e */
        /* <DEDUP_REMOVED lines=12> */
[----:B------:R0:W-:Y:S01]  /*63fc0*/  STL.64 [R1+0x3da0], R12 ;  /* 0x003da00c01007387 */ /* 0x0001e20000100a00 */
[----:B------:R-:W-:Y:S02]  /*63fd0*/  IMAD.MOV.U32 R25, RZ, RZ, R6 ;  /* 0x000000ffff197224 */ /* 0x000fe400078e0006 */
[----:B------:R-:W-:Y:S01]  /*63fe0*/  IMAD.MOV.U32 R24, RZ, RZ, R7 ;  /* 0x000000ffff187224 */ /* 0x000fe200078e0007 */
[----:B0-----:R-:W2:Y:S04]  /*63ff0*/  LDL.LU R12, [R1+0x4c0] ;  /* 0x0004c000010c7983 */ /* 0x001ea80000300800 */
[----:B------:R-:W2:Y:S04]  /*64000*/  LDL.LU R13, [R1+0x4c4] ;  /* 0x0004c400010d7983 */ /* 0x000ea80000300800 */
[----:B------:R-:W2:Y:S04]  /*64010*/  LDL.LU R14, [R1+0x4c8] ;  /* 0x0004c800010e7983 */ /* 0x000ea80000300800 */
[----:B------:R-:W2:Y:S04]  /*64020*/  LDL.LU R15, [R1+0x4cc] ;  /* 0x0004cc00010f7983 */ /* 0x000ea80000300800 */
[----:B------:R0:W-:Y:S04]  /*64030*/  STL.64 [R1+0x1700], R8 ;  /* 0x0017000801007387 */ /* 0x0001e80000100a00 */
[----:B------:R-:W-:Y:S04]  /*64040*/  STL.64 [R1+0x1708], R10 ;  /* 0x0017080a01007387 */ /* 0x000fe80000100a00 */
[----:B0-----:R-:W3:Y:S04]  /*64050*/  LDL.LU.64 R8, [R1+0x3e58] ;  /* 0x003e580001087983 */ /* 0x001ee80000300a00 */
[----:B------:R-:W2:Y:S04]  /*64060*/  LDL.LU.64 R6, [R1+0x3e50] ;  /* 0x003e500001067983 */ /* 0x000ea80000300a00 */
[----:B------:R-:W-:Y:S04]  /*64070*/  STL.64 [R1+0x3dc0], R26 ;  /* 0x003dc01a01007387 */ /* 0x000fe80000100a00 */
[----:B------:R0:W-:Y:S04]  /*64080*/  STL.64 [R1+0x3db8], R24 ;  /* 0x003db81801007387 */ /* 0x0001e80000100a00 */
[----:B0-----:R-:W3:Y:S04]  /*64090*/  LDL.LU R24, [R1+0xc60] ;  /* 0x000c600001187983 */ /* 0x001ee80000300800 */
[----:B------:R-:W3:Y:S04]  /*640a0*/  LDL.LU R25, [R1+0xc64] ;  /* 0x000c640001197983 */ /* 0x000ee80000300800 */
[----:B------:R-:W3:Y:S04]  /*640b0*/  LDL.LU R26, [R1+0xc68] ;  /* 0x000c6800011a7983 */ /* 0x000ee80000300800 */
[----:B------:R-:W3:Y:S01]  /*640c0*/  LDL.LU R27, [R1+0xc6c] ;  /* 0x000c6c00011b7983 */ /* 0x000ee20000300800 */
[----:B--2---:R-:W-:Y:S03]  /*640d0*/  HMMA.16816.F32.BF16 R12, R16, R6, R12 ;  /* 0x00000006100c723c */ /* 0x004fe6000004180c */
[----:B---3--:R4:W-:Y:S04]  /*640e0*/  STL.64 [R1+0x3dd0], R26 ;  /* 0x003dd01a01007387 */ /* 0x0089e80000100a00 */
[----:B------:R-:W-:Y:S01]  /*640f0*/  STL.64 [R1+0x3dc8], R24 ;  /* 0x003dc81801007387 */ /* 0x000fe20000100a00 */
[----:B----4-:R-:W-:-:S02]  /*64100*/  IMAD.MOV.U32 R26, RZ, RZ, R20 ;  /* 0x000000ffff1a7224 */ /* 0x010fc400078e0014 */
[----:B------:R-:W-:-:S05]  /*64110*/  IMAD.MOV.U32 R27, RZ, RZ, R9 ;  /* 0x000000ffff1b7224 */ /* 0x000fca00078e0009 */
[----:B------:R0:W-:Y:S04]  /*64120*/  STL.64 [R1+0x3de8], R26 ;  /* 0x003de81a01007387 */ /* 0x0001e80000100a00 */
[----:B------:R-:W-:Y:S04]  /*64130*/  STL.64 [R1+0x1600], R12 ;  /* 0x0016000c01007387 */ /* 0x000fe80000100a00 */
[----:B------:R-:W-:Y:S01]  /*64140*/  STL.64 [R1+0x1608], R14 ;  /* 0x0016080e01007387 */ /* 0x000fe20000100a00 */
[----:B0-----:R-:W-:Y:S02]  /*64150*/  IMAD.MOV.U32 R26, RZ, RZ, R8 ;  /* 0x000000ffff1a7224 */ /* 0x001fe400078e0008 */
[----:B------:R-:W-:-:S05]  /*64160*/  IMAD.MOV.U32 R27, RZ, RZ, R3 ;  /* 0x000000ffff1b7224 */ /* 0x000fca00078e0003 */
[----:B------:R0:W-:Y:S04]  /*64170*/  STL.64 [R1+0x3e00], R26 ;  /* 0x003e001a01007387 */ /* 0x0001e80000100a00 */
[----:B------:R-:W2:Y:S04]  /*64180*/  LDL.LU R24, [R1+0xc90] ;  /* 0x000c900001187983 */ /* 0x000ea80000300800 */
[----:B------:R-:W2:Y:S04]  /*64190*/  LDL.LU R25, [R1+0xc94] ;  /* 0x000c940001197983 */ /* 0x000ea80000300800 */
[----:B0-----:R-:W3:Y:S04]  /*641a0*/  LDL.LU R26, [R1+0xc98] ;  /* 0x000c9800011a7983 */ /* 0x001ee80000300800 */
[----:B------:R-:W3:Y:S04]  /*641b0*/  LDL.LU R27, [R1+0xc9c] ;  /* 0x000c9c00011b7983 */ /* 0x000ee80000300800 */
[----:B------:R-:W4:Y:S04]  /*641c0*/  LDL.LU R8, [R1+0xcc0] ;  /* 0x000cc00001087983 */ /* 0x000f280000300800 */
[----:B------:R-:W4:Y:S04]  /*641d0*/  LDL.LU R9, [R1+0xcc4] ;  /* 0x000cc40001097983 */ /* 0x000f280000300800 */
[----:B------:R-:W4:Y:S04]  /*641e0*/  LDL.LU R10, [R1+0xcc8] ;  /* 0x000cc800010a7983 */ /* 0x000f280000300800 */
[----:B------:R-:W4:Y:S04]  /*641f0*/  LDL.LU R11, [R1+0xccc] ;  /* 0x000ccc00010b7983 */ /* 0x000f280000300800 */
[----:B---3--:R0:W-:Y:S04]  /*64200*/  STL.64 [R1+0x3e10], R26 ;  /* 0x003e101a01007387 */ /* 0x0081e80000100a00 */
[----:B--2---:R-:W-:Y:S04]  /*64210*/  STL.64 [R1+0x3e08], R24 ;  /* 0x003e081801007387 */ /* 0x004fe80000100a00 */
[----:B0-----:R-:W2:Y:S01]  /*64220*/  LDL.64 R26, [R1+0x48] ;  /* 0x00004800011a7983 */ /* 0x001ea20000100a00 */
[----:B------:R-:W-:-:S03]  /*64230*/  IMAD.MOV.U32 R20, RZ, RZ, R6 ;  /* 0x000000ffff147224 */ /* 0x000fc600078e0006 */
[----:B--2---:R0:W-:Y:S04]  /*64240*/  STL.64 [R1+0x3e28], R26 ;  /* 0x003e281a01007387 */ /* 0x0041e80000100a00 */
[----:B0-----:R-:W2:Y:S01]  /*64250*/  LDL.64 R26, [R1+0x58] ;  /* 0x00005800011a7983 */ /* 0x001ea20000100a00 */
[----:B------:R-:W-:-:S03]  /*64260*/  IMAD.MOV.U32 R21, RZ, RZ, R7 ;  /* 0x000000ffff157224 */ /* 0x000fc600078e0007 */
[----:B------:R-:W0:Y:S04]  /*64270*/  LDSM.16.MT88.4 R4, [R28+UR5+0xc300] ;  /* 0x00c300051c04783b */ /* 0x000e280008004200 */
[----:B--2---:R1:W-:Y:S04]  /*64280*/  STL.64 [R1+0x3e40], R26 ;  /* 0x003e401a01007387 */ /* 0x0043e80000100a00 */
[----:B-1----:R-:W4:Y:S04]  /*64290*/  LDL.64 R26, [R1+0x68] ;  /* 0x00006800011a7983 */ /* 0x002f280000100a00 */
[----:B------:R-:W-:Y:S04]  /*642a0*/  STL.64 [R1+0x3de0], R22 ;  /* 0x003de01601007387 */ /* 0x000fe80000100a00 */
        /* <DEDUP_REMOVED lines=29> */
[----:B0-----:R-:W-:Y:S04]  /*64480*/  STL.64 [R1+0x3c80], R6 ;  /* 0x003c800601007387 */ /* 0x001fe80000100a00 */
[----:B------:R-:W-:Y:S04]  /*64490*/  STL.64 [R1+0x3c78], R4 ;  /* 0x003c780401007387 */ /* 0x000fe80000100a00 */
[----:B------:R0:W-:Y:S04]  /*644a0*/  STL.64 [R1+0xe30], R8 ;  /* 0x000e300801007387 */ /* 0x0001e80000100a00 */
[----:B------:R1:W-:Y:S01]  /*644b0*/  STL.64 [R1+0xe38], R10 ;  /* 0x000e380a01007387 */ /* 0x0003e20000100a00 */
[----:B0-----:R-:W-:-:S03]  /*644c0*/  IMAD.MOV.U32 R9, RZ, RZ, R26 ;  /* 0x000000ffff097224 */ /* 0x001fc600078e001a */
[----:B-1----:R-:W4:Y:S01]  /*644d0*/  LDL.LU.64 R10, [R1+0x3e48] ;  /* 0x003e4800010a7983 */ /* 0x002f220000300a00 */
        /* <DEDUP_REMOVED lines=20> */
[----:B------:R-:W2:Y:S01]  /*64620*/  LDL.LU.64 R24, [R1+0x3e08] ;  /* 0x003e080001187983 */ /* 0x000ea20000300a00 */
[----:B------:R-:W-:-:S02]  /*64630*/  IMAD.MOV.U32 R6, RZ, RZ, R2 ;  /* 0x000000ffff067224 */ /* 0x000fc400078e0002 */
[----:B------:R-:W-:-:S07]  /*64640*/  IMAD.MOV.U32 R7, RZ, RZ, R0 ;  /* 0x000000ffff077224 */ /* 0x000fce00078e0000 */
[----:B--2---:R-:W-:-:S15]  /*64650*/  HMMA.16816.F32.BF16 R24, R16, R6, R24 ;  /* 0x000000061018723c */ /* 0x004fde0000041818 */
[----:B------:R-:W-:-:S04]  /*64660*/  NOP ;  /* 0x0000000000007918 */ /* 0x000fc80000000000 */
[----:B------:R-:W-:Y:S04]  /*64670*/  STL.64 [R1+0xd40], R24 ;  /* 0x000d401801007387 */ /* 0x000fe80000100a00 */
[----:B------:R0:W-:Y:S04]  /*64680*/  STL.64 [R1+0xd48], R26 ;  /* 0x000d481a01007387 */ /* 0x0001e80000100a00 */
[----:B0-----:R-:W2:Y:S04]  /*64690*/  LDL.LU.64 R26, [R1+0x3e00] ;  /* 0x003e0000011a7983 */ /* 0x001ea80000300a00 */
[----:B------:R0:W-:Y:S04]  /*646a0*/  STL.64 [R1+0x3ce8], R6 ;  /* 0x003ce80601007387 */ /* 0x0001e80000100a00 */
[----:B------:R-:W-:Y:S04]  /*646b0*/  STL.64 [R1+0x3d48], R4 ;  /* 0x003d480401007387 */ /* 0x000fe80000100a00 */
[----:B------:R-:W3:Y:S04]  /*646c0*/  LDL R3, [R1+0x2fd8] ;  /* 0x002fd80001037983 */ /* 0x000ee80000100800 */
        /* <DEDUP_REMOVED lines=18> */
[----:B0-----:R-:W3:Y:S01]  /*647f0*/  LDL.LU.64 R26, [R1+0x3dc0] ;  /* 0x003dc000011a7983 */ /* 0x001ee20000300a00 */
[----:B------:R-:W-:-:S03]  /*64800*/  IMAD.MOV.U32 R2, RZ, RZ, R6 ;  /* 0x000000ffff027224 */ /* 0x000fc600078e0006 */
[----:B------:R-:W2:Y:S01]  /*64810*/  LDL.LU.64 R24, [R1+0x3db8] ;  /* 0x003db80001187983 */ /* 0x000ea20000300a00 */
[----:B---3--:R-:W-:-:S03]  /*64820*/  IMAD.MOV.U32 R6, RZ, RZ, R27 ;  /* 0x000000ffff067224 */ /* 0x008fc600078e001b */
[----:B------:R-:W3:Y:S01]  /*64830*/  LDL.LU R27, [R1+0x3db4] ;  /* 0x003db400011b7983 */ /* 0x000ee20000300800 */
[----:B------:R-:W-:Y:S02]  /*64840*/  IMAD.MOV.U32 R0, RZ, RZ, R7 ;  /* 0x000000ffff007224 */ /* 0x000fe400078e0007 */
[----:B--2---:R-:W-:Y:S02]  /*64850*/  IMAD.MOV.U32 R7, RZ, RZ, R22 ;  /* 0x000000ffff077224 */ /* 0x004fe400078e0016 */
[----:B------:R-:W2:Y:S04]  /*64860*/  LDL.LU R22, [R1+0x3db0] ;  /* 0x003db00001167983 */ /* 0x000ea80000300800 */
[----:B------:R0:W-:Y:S04]  /*64870*/  STL.64 [R1+0x3d58], R6 ;  /* 0x003d580601007387 */ /* 0x0001e80000100a00 */
[----:B------:R-:W2:Y:S04]  /*64880*/  LDL.LU R4, [R1+0xc40] ;  /* 0x000c400001047983 */ /* 0x000ea80000300800 */
[----:B------:R-:W2:Y:S04]  /*64890*/  LDL.LU R5, [R1+0xc44] ;  /* 0x000c440001057983 */ /* 0x000ea80000300800 */
[----:B0-----:R-:W2:Y:S04]  /*648a0*/  LDL.LU R6, [R1+0xc48] ;  /* 0x000c480001067983 */ /* 0x001ea80000300800 */
[----:B------:R-:W2:Y:S01]  /*648b0*/  LDL.LU R7, [R1+0xc4c] ;  /* 0x000c4c0001077983 */ /* 0x000ea20000300800 */
[----:B---3--:R-:W-:-:S15]  /*648c0*/  HMMA.16816.F32.BF16 R12, R16, R26, R12 ;  /* 0x0000001a100c723c */ /* 0x008fde000004180c */
[----:B------:R-:W-:-:S04]  /*648d0*/  NOP ;  /* 0x0000000000007918 */ /* 0x000fc80000000000 */
[----:B------:R-:W-:Y:S04]  /*648e0*/  STL.64 [R1+0xc70], R12 ;  /* 0x000c700c01007387 */ /* 0x000fe80000100a00 */
[----:B------:R0:W-:Y:S04]  /*648f0*/  STL.64 [R1+0xc78], R14 ;  /* 0x000c780e01007387 */ /* 0x0001e80000100a00 */
[----:B0-----:R-:W2:Y:S04]  /*64900*/  LDL.LU.64 R14, [R1+0x3da8] ;  /* 0x003da800010e7983 */ /* 0x001ea80000300a00 */
[----:B------:R-:W3:Y:S04]  /*64910*/  LDL.LU.64 R12, [R1+0x3da0] ;  /* 0x003da000010c7983 */ /* 0x000ee80000300a00 */
        /* <DEDUP_REMOVED lines=8> */
[----:B------:R-:W2:Y:S04]  /*649a0*/  LDL.LU R11, [R1+0x3d98] ;  /* 0x003d9800010b7983 */ /* 0x000ea80000300800 */
[----:B------:R0:W-:Y:S04]  /*649b0*/  STL.64 [R1+0x3d70], R6 ;  /* 0x003d700601007387 */ /* 0x0001e80000100a00 */
[----:B------:R-:W2:Y:S04]  /*649c0*/  LDL.LU R4, [R1+0x4b0] ;  /* 0x0004b00001047983 */ /* 0x000ea80000300800 */
[----:B------:R-:W2:Y:S04]  /*649d0*/  LDL.LU R5, [R1+0x4b4] ;  /* 0x0004b40001057983 */ /* 0x000ea80000300800 */
[----:B0-----:R-:W2:Y:S04]  /*649e0*/  LDL.LU R6, [R1+0x4b8] ;  /* 0x0004b80001067983 */ /* 0x001ea80000300800 */
[----:B------:R-:W2:Y:S04]  /*649f0*/  LDL.LU R7, [R1+0x4bc] ;  /* 0x0004bc0001077983 */ /* 0x000ea80000300800 */
[----:B------:R-:W-:Y:S01]  /*64a00*/  STL.64 [R1+0x3c90], R14 ;  /* 0x003c900e01007387 */ /* 0x000fe20000100a00 */
[----:B------:R-:W-:-:S02]  /*64a10*/  IMAD.MOV.U32 R26, RZ, RZ, R20 ;  /* 0x000000ffff1a7224 */ /* 0x000fc400078e0014 */
[----:B------:R-:W-:Y:S01]  /*64a20*/  IMAD.MOV.U32 R27, RZ, RZ, R21 ;  /* 0x000000ffff1b7224 */ /* 0x000fe200078e0015 */
[----:B------:R-:W4:Y:S01]  /*64a30*/  LDL.LU R20, [R1+0x3d94] ;  /* 0x003d940001147983 */ /* 0x000f220000300800 */
[----:B--2---:R-:W-:Y:S01]  /*64a40*/  HMMA.16816.F32.BF16 R4, R16, R10, R4 ;  /* 0x0000000a1004723c */ /* 0x004fe20000041804 */
[----:B------:R-:W-:Y:S02]  /*64a50*/  IMAD.MOV.U32 R18, RZ, RZ, R25 ;  /* 0x000000ffff127224 */ /* 0x000fe400078e0019 */
[----:B------:R-:W-:-:S15]  /*64a60*/  IMAD.MOV.U32 R19, RZ, RZ, R24 ;  /* 0x000000ffff137224 */ /* 0x000fde00078e0018 */
[----:B------:R-:W-:Y:S01]  /*64a70*/  NOP ;  /* 0x0000000000007918 */ /* 0x000fe20000000000 */
[----:B------:R-:W-:Y:S04]  /*64a80*/  STL.64 [R1+0x4b0], R4 ;  /* 0x0004b00401007387 */ /* 0x000fe80000100a00 */
[----:B------:R0:W-:Y:S04]  /*64a90*/  STL.64 [R1+0x4b8], R6 ;  /* 0x0004b80601007387 */ /* 0x0001e80000100a00 */
[----:B------:R-:W4:Y:S01]  /*64aa0*/  LDL.LU R21, [R1+0x3d90] ;  /* 0x003d900001157983 */ /* 0x000f220000300800 */
[----:B0-----:R-:W-:Y:S02]  /*64ab0*/  IMAD.MOV.U32 R6, RZ, RZ, R22 ;  /* 0x000000ffff067224 */ /* 0x001fe400078e0016 */
[----:B------:R-:W-:Y:S01]  /*64ac0*/  IMAD.MOV.U32 R7, RZ, RZ, R23 ;  /* 0x000000ffff077224 */ /* 0x000fe200078e0017 */
[----:B------:R-:W4:Y:S04]  /*64ad0*/  LDL.LU R22, [R1+0x3d8c] ;  /* 0x003d8c0001167983 */ /* 0x000f280000300800 */
[----:B------:R-:W4:Y:S04]  /*64ae0*/  LDL.LU R23, [R1+0x3d88] ;  /* 0x003d880001177983 */ /* 0x000f280000300800 */
[----:B------:R0:W-:Y:S04]  /*64af0*/  STL.64 [R1+0x3d20], R26 ;  /* 0x003d201a01007387 */ /* 0x0001e80000100a00 */
[----:B------:R3:W-:Y:S04]  /*64b00*/  STL.64 [R1+0x3d28], R18 ;  /* 0x003d281201007387 */ /* 0x0007e80000100a00 */
[----:B------:R-:W2:Y:S04]  /*64b10*/  LDL.LU R24, [R1+0x3e0] ;  /* 0x0003e00001187983 */ /* 0x000ea80000300800 */
[----:B------:R-:W2:Y:S04]  /*64b20*/  LDL.LU R25, [R1+0x3e4] ;  /* 0x0003e40001197983 */ /* 0x000ea80000300800 */
[----:B0-----:R-:W2:Y:S04]  /*64b30*/  LDL.LU R26, [R1+0x3e8] ;  /* 0x0003e800011a7983 */ /* 0x001ea80000300800 */
[----:B------:R-:W2:Y:S01]  /*64b40*/  LDL.LU R27, [R1+0x3ec] ;  /* 0x0003ec00011b7983 */ /* 0x000ea20000300800 */
[----:B---3--:R-:W-:-:S02]  /*64b50*/  IMAD.MOV.U32 R18, RZ, RZ, R13 ;  /* 0x000000ffff127224 */ /* 0x008fc400078e000d */
[----:B------:R-:W-:Y:S01]  /*64b60*/  IMAD.MOV.U32 R19, RZ, RZ, R12 ;  /* 0x000000ffff137224 */ /* 0x000fe200078e000c */
[----:B--2---:R-:W-:Y:S04]  /*64b70*/  STL.64 [R1+0x3d38], R26 ;  /* 0x003d381a01007387 */ /* 0x004fe80000100a00 */
[----:B------:R-:W-:Y:S04]  /*64b80*/  STL.64 [R1+0x3d30], R24 ;  /* 0x003d301801007387 */ /* 0x000fe80000100a00 */
[----:B------:R0:W-:Y:S04]  /*64b90*/  STL.64 [R1+0x3d50], R18 ;  /* 0x003d501201007387 */ /* 0x0001e80000100a00 */
[----:B------:R-:W2:Y:S04]  /*64ba0*/  LDL.LU R16, [R1+0x400] ;  /* 0x0004000001107983 */ /* 0x000ea80000300800 */
[----:B------:R-:W2:Y:S04]  /*64bb0*/  LDL.LU R17, [R1+0x404] ;  /* 0x0004040001117983 */ /* 0x000ea80000300800 */
[----:B0-----:R-:W3:Y:S04]  /*64bc0*/  LDL.LU R18, [R1+0x408] ;  /* 0x0004080001127983 */ /* 0x001ee80000300800 */
        /* <DEDUP_REMOVED lines=38> */
[----:B------:R-:W-:Y:S04]  /*64e30*/  STL.64 [R1+0x18f8], R6 ;  /* 0x0018f80601007387 */ /* 0x000fe80000100a00 */
[----:B0-----:R-:W4:Y:S01]  /*64e40*/  LDL.LU.64 R4, [R1+0x3d48] ;  /* 0x003d480001047983 */ /* 0x001f220000300a00 */
[----:B------:R-:W-:Y:S02]  /*64e50*/  IMAD.MOV.U32 R10, RZ, RZ, R28 ;  /* 0x000000ffff0a7224 */ /* 0x000fe400078e001c */
[----:B------:R-:W-:Y:S01]  /*64e60*/  IMAD.MOV.U32 R11, RZ, RZ, R29 ;  /* 0x000000ffff0b7224 */ /* 0x000fe200078e001d */
[----:B------:R-:W2:Y:S04]  /*64e70*/  LDL.LU R28, [R1+0x3d40] ;  /* 0x003d4000011c7983 */ /* 0x000ea80000300800 */
[----:B------:R4:W-:Y:S02]  /*64e80*/  STL.64 [R1+0x3cf0], R10 ;  /* 0x003cf00a01007387 */ /* 0x0009e40000100a00 */
[----:B----4-:R-:W-:-:S02]  /*64e90*/  IMAD.MOV.U32 R10, RZ, RZ, R5 ;  /* 0x000000ffff0a7224 */ /* 0x010fc400078e0005 */
[----:B------:R-:W-:-:S05]  /*64ea0*/  IMAD.MOV.U32 R11, RZ, RZ, R4 ;  /* 0x000000ffff0b7224 */ /* 0x000fca00078e0004 */
[----:B------:R-:W-:Y:S04]  /*64eb0*/  STL.64 [R1+0x3d08], R10 ;  /* 0x003d080a01007387 */ /* 0x000fe80000100a00 */
[----:B------:R-:W4:Y:S04]  /*64ec0*/  LDL.LU R4, [R1+0xb90] ;  /* 0x000b900001047983 */ /* 0x000f280000300800 */
        /* <DEDUP_REMOVED lines=25> */
[----:B------:R3:W-:Y:S02]  /*65060*/  STL.64 [R1+0x16f8], R18 ;  /* 0x0016f81201007387 */ /* 0x0007e40000100a00 */
[----:B---3--:R-:W-:Y:S02]  /*65070*/  HMMA.16816.F32.BF16 R16, R20, R26, R12 ;  /* 0x0000001a1410723c */ /* 0x008fe4000004180c */
[----:B------:R-:W3:-:S15]  /*65080*/  LDL.LU R12, [R1+0xb40] ;  /* 0x000b4000010c7983 */ /* 0x000ede0000300800 */
[----:B------:R-:W-:Y:S02]  /*65090*/  NOP ;  /* 0x0000000000007918 */ /* 0x000fe40000000000 */
[----:B------:R-:W-:Y:S04]  /*650a0*/  STL.64 [R1+0x15f0], R16 ;  /* 0x0015f01001007387 */ /* 0x000fe80000100a00 */
[----:B------:R-:W-:Y:S04]  /*650b0*/  STL.64 [R1+0x15f8], R18 ;  /* 0x0015f81201007387 */ /* 0x000fe80000100a00 */
[----:B------:R-:W3:Y:S04]  /*650c0*/  LDL.LU R13, [R1+0xb44] ;  /* 0x000b4400010d7983 */ /* 0x000ee80000300800 */
[----:B------:R-:W4:Y:S04]  /*650d0*/  LDL.LU R14, [R1+0xb48] ;  /* 0x000b4800010e7983 */ /* 0x000f280000300800 */
[----:B------:R-:W4:Y:S04]  /*650e0*/  LDL.LU R15, [R1+0xb4c] ;  /* 0x000b4c00010f7983 */ /* 0x000f280000300800 */
[----:B------:R-:W0:Y:S01]  /*650f0*/  LDSM.16.MT88.4 R16, [R28+UR5+0xc380] ;  /* 0x00c380051c10783b */ /* 0x000e220008004200 */
[----:B------:R-:W-:-:S02]  /*65100*/  IMAD.MOV.U32 R10, RZ, RZ, R9 ;  /* 0x000000ffff0a7224 */ /* 0x000fc400078e0009 */
[----:B------:R-:W-:Y:S01]  /*65110*/  IMAD.MOV.U32 R11, RZ, RZ, R8 ;  /* 0x000000ffff0b7224 */ /* 0x000fe200078e0008 */
[----:B----4-:R1:W-:Y:S04]  /*65120*/  STL.64 [R1+0x3ca0], R14 ;  /* 0x003ca00e01007387 */ /* 0x0103e80000100a00 */
[----:B---3--:R-:W-:Y:S04]  /*65130*/  STL.64 [R1+0x3c98], R12 ;  /* 0x003c980c01007387 */ /* 0x008fe80000100a00 */
[----:B------:R-:W3:Y:S04]  /*65140*/  LDL.LU R24, [R1+0xb70] ;  /* 0x000b700001187983 */ /* 0x000ee80000300800 */
[----:B------:R-:W3:Y:S04]  /*65150*/  LDL.LU R25, [R1+0xb74] ;  /* 0x000b740001197983 */ /* 0x000ee80000300800 */
[----:B------:R-:W4:Y:S04]  /*65160*/  LDL.LU R26, [R1+0xb78] ;  /* 0x000b7800011a7983 */ /* 0x000f280000300800 */
[----:B------:R-:W4:Y:S01]  /*65170*/  LDL.LU R27, [R1+0xb7c] ;  /* 0x000b7c00011b7983 */ /* 0x000f220000300800 */
[----:B--2---:R-:W-:Y:S01]  /*65180*/  HMMA.16816.F32.BF16 R8, R20, R10, R4 ;  /* 0x0000000a1408723c */ /* 0x004fe20000041804 */
[----:B-1----:R-:W-:-:S02]  /*65190*/  IMAD.MOV.U32 R14, RZ, RZ, R2 ;  /* 0x000000ffff0e7224 */ /* 0x002fc400078e0002 */
[----:B------:R-:W-:Y:S01]  /*651a0*/  IMAD.MOV.U32 R15, RZ, RZ, R0 ;  /* 0x000000ffff0f7224 */ /* 0x000fe200078e0000 */
[----:B----4-:R-:W-:Y:S04]  /*651b0*/  STL.64 [R1+0x3ce0], R26 ;  /* 0x003ce01a01007387 */ /* 0x010fe80000100a00 */
[----:B---3--:R1:W-:Y:S04]  /*651c0*/  STL.64 [R1+0x3cd8], R24 ;  /* 0x003cd81801007387 */ /* 0x0083e80000100a00 */
[----:B-1----:R-:W2:Y:S04]  /*651d0*/  LDL.LU R24, [R1+0xb80] ;  /* 0x000b800001187983 */ /* 0x002ea80000300800 */
[----:B------:R-:W2:Y:S04]  /*651e0*/  LDL.LU R25, [R1+0xb84] ;  /* 0x000b840001197983 */ /* 0x000ea80000300800 */
[----:B------:R-:W2:Y:S04]  /*651f0*/  LDL.LU R26, [R1+0xb88] ;  /* 0x000b8800011a7983 */ /* 0x000ea80000300800 */
[----:B------:R-:W2:Y:S04]  /*65200*/  LDL.LU R27, [R1+0xb8c] ;  /* 0x000b8c00011b7983 */ /* 0x000ea80000300800 */
[----:B------:R1:W-:Y:S04]  /*65210*/  STL.64 [R1+0x3cb8], R14 ;  /* 0x003cb80e01007387 */ /* 0x0003e80000100a00 */
[----:B-1----:R-:W3:Y:S04]  /*65220*/  LDL.64 R14, [R1+0x18] ;  /* 0x00001800010e7983 */ /* 0x002ee80000100a00 */
[----:B0-----:R0:W-:Y:S04]  /*65230*/  STL.64 [R1+0x3b88], R18 ;  /* 0x003b881201007387 */ /* 0x0011e80000100a00 */
[----:B------:R-:W-:Y:S04]  /*65240*/  STL.64 [R1+0x3b80], R16 ;  /* 0x003b801001007387 */ /* 0x000fe80000100a00 */
[----:B0-----:R-:W4:Y:S04]  /*65250*/  LDL.64 R18, [R1+0x28] ;  /* 0x0000280001127983 */ /* 0x001f280000100a00 */
[----:B------:R-:W-:Y:S04]  /*65260*/  STL [R1+0x2fec], R28 ;  /* 0x002fec1c01007387 */ /* 0x000fe80000100800 */
[----:B------:R-:W2:Y:S04]  /*65270*/  LDL.LU.64 R6, [R1+0x3d18] ;  /* 0x003d180001067983 */ /* 0x000ea80000300a00 */
[----:B------:R-:W2:Y:S04]  /*65280*/  LDL.LU.64 R4, [R1+0x3d10] ;  /* 0x003d100001047983 */ /* 0x000ea80000300a00 */
        /* <DEDUP_REMOVED lines=27> */
[----:B0-----:R-:W3:Y:S04]  /*65440*/  LDL.LU R8, [R1+0xb60] ;  /* 0x000b600001087983 */ /* 0x001ee80000300800 */
[----:B------:R-:W3:Y:S04]  /*65450*/  LDL.LU R9, [R1+0xb64] ;  /* 0x000b640001097983 */ /* 0x000ee80000300800 */
[----:B------:R-:W3:Y:S04]  /*65460*/  LDL.LU R10, [R1+0xb68] ;  /* 0x000b6800010a7983 */ /* 0x000ee80000300800 */
[----:B------:R-:W3:Y:S04]  /*65470*/  LDL.LU R11, [R1+0xb6c] ;  /* 0x000b6c00010b7983 */ /* 0x000ee80000300800 */
        /* <DEDUP_REMOVED lines=10> */
[----:B------:R-:W-:Y:S04]  /*65520*/  STL.64 [R1+0x830], R24 ;  /* 0x0008301801007387 */ /* 0x000fe80000100a00 */
[----:B------:R0:W-:Y:S04]  /*65530*/  STL.64 [R1+0x838], R26 ;  /* 0x0008381a01007387 */ /* 0x0001e80000100a00 */
[----:B0-----:R-:W4:Y:S04]  /*65540*/  LDL.LU.64 R26, [R1+0x3cd0] ;  /* 0x003cd000011a7983 */ /* 0x001f280000300a00 */
[----:B------:R-:W2:Y:S01]  /*65550*/  LDL.LU R16, [R1+0x390] ;  /* 0x0003900001107983 */ /* 0x000ea20000300800 */
[----:B------:R-:W-:-:S03]  /*65560*/  IMAD.MOV.U32 R25, RZ, RZ, R18 ;  /* 0x000000ffff197224 */ /* 0x000fc600078e0012 */
[----:B------:R-:W2:Y:S01]  /*65570*/  LDL.LU R17, [R1+0x394] ;  /* 0x0003940001117983 */ /* 0x000ea20000300800 */
[----:B------:R-:W-:-:S03]  /*65580*/  IMAD.MOV.U32 R24, RZ, RZ, R19 ;  /* 0x000000ffff187224 */ /* 0x000fc600078e0013 */
[----:B------:R-:W2:Y:S04]  /*65590*/  LDL.LU R18, [R1+0x398] ;  /* 0x0003980001127983 */ /* 0x000ea80000300800 */
[----:B------:R-:W2:Y:S01]  /*655a0*/  LDL.LU R19, [R1+0x39c] ;  /* 0x00039c0001137983 */ /* 0x000ea20000300800 */
[C---:B---3--:R-:W-:Y:S01]  /*655b0*/  HMMA.16816.F32.BF16 R8, R20.reuse, R14, R8 ;  /* 0x0000000e1408723c */ /* 0x048fe20000041808 */
[----:B------:R-:W-:Y:S02]  /*655c0*/  IMAD.MOV.U32 R2, RZ, RZ, R14 ;  /* 0x000000ffff027224 */ /* 0x000fe400078e000e */
[----:B------:R-:W-:Y:S01]  /*655d0*/  IMAD.MOV.U32 R0, RZ, RZ, R15 ;  /* 0x000000ffff007224 */ /* 0x000fe200078e000f */
[----:B--2---:R0:W-:Y:S04]  /*655e0*/  STL.64 [R1+0x3c70], R18 ;  /* 0x003c701201007387 */ /* 0x0041e80000100a00 */
[----:B------:R-:W-:Y:S04]  /*655f0*/  STL.64 [R1+0x3c68], R16 ;  /* 0x003c681001007387 */ /* 0x000fe80000100a00 */
[----:B0-----:R-:W2:Y:S07]  /*65600*/  LDL.64 R18, [R1+0xc8] ;  /* 0x0000c80001127983 */ /* 0x001eae0000100a00 */
        /* <DEDUP_REMOVED lines=17> */
[----:B------:R-:W-:Y:S04]  /*65720*/  STL [R1+0x3bac], R27 ;  /* 0x003bac1b01007387 */ /* 0x000fe80000100800 */
[----:B------:R-:W-:Y:S04]  /*65730*/  STL [R1+0x3c08], R26 ;  /* 0x003c081a01007387 */ /* 0x000fe80000100800 */
[----:B------:R0:W-:Y:S04]  /*65740*/  STL.64 [R1+0x3c50], R24 ;  /* 0x003c501801007387 */ /* 0x0001e80000100a00 */
[----:B0-----:R-:W4:Y:S04]  /*65750*/  LDL.LU R24, [R1+0x380] ;  /* 0x0003800001187983 */ /* 0x001f280000300800 */
[----:B------:R-:W4:Y:S04]  /*65760*/  LDL.LU R25, [R1+0x384] ;  /* 0x0003840001197983 */ /* 0x000f280000300800 */
[----:B------:R-:W2:Y:S04]  /*65770*/  LDL.LU R26, [R1+0x388] ;  /* 0x00038800011a7983 */ /* 0x000ea80000300800 */
[----:B------:R-:W2:Y:S01]  /*65780*/  LDL.LU R27, [R1+0x38c] ;  /* 0x00038c00011b7983 */ /* 0x000ea20000300800 */
[C---:B---3--:R-:W-:Y:S03]  /*65790*/  HMMA.16816.F32.BF16 R8, R20.reuse, R14, R8 ;  /* 0x0000000e1408723c */ /* 0x048fe60000041808 */
[----:B--2---:R0:W-:Y:S04]  /*657a0*/  STL.64 [R1+0x3c60], R26 ;  /* 0x003c601a01007387 */ /* 0x0041e80000100a00 */
[----:B----4-:R-:W-:Y:S04]  /*657b0*/  STL.64 [R1+0x3c58], R24 ;  /* 0x003c581801007387 */ /* 0x010fe80000100a00 */
[----:B0-----:R-:W2:Y:S08]  /*657c0*/  LDL.64 R26, [R1+0xb8] ;  /* 0x0000b800011a7983 */ /* 0x001eb00000100a00 */
[----:B------:R-:W-:Y:S04]  /*657d0*/  STL.64 [R1+0x7f0], R8 ;  /* 0x0007f00801007387 */ /* 0x000fe80000100a00 */
[----:B------:R0:W-:Y:S04]  /*657e0*/  STL.64 [R1+0x7f8], R10 ;  /* 0x0007f80a01007387 */ /* 0x0001e80000100a00 */
[----:B0-----:R-:W3:Y:S04]  /*657f0*/  LDL.LU.64 R10, [R1+0x3c88] ;  /* 0x003c8800010a7983 */ /* 0x001ee80000300a00 */
[----:B------:R0:W-:Y:S04]  /*65800*/  STL [R1+0x3ba4], R14 ;  /* 0x003ba40e01007387 */ /* 0x0001e80000100800 */
[----:B------:R1:W-:Y:S04]  /*65810*/  STL [R1+0x3ba0], R15 ;  /* 0x003ba00f01007387 */ /* 0x0003e80000100800 */
[----:B------:R-:W4:Y:S04]  /*65820*/  LDL.LU R12, [R1+0x3a0] ;  /* 0x0003a000010c7983 */ /* 0x000f280000300800 */
[----:B------:R-:W4:Y:S04]  /*65830*/  LDL.LU R13, [R1+0x3a4] ;  /* 0x0003a400010d7983 */ /* 0x000f280000300800 */
[----:B0-----:R-:W4:Y:S04]  /*65840*/  LDL.LU R14, [R1+0x3a8] ;  /* 0x0003a800010e7983 */ /* 0x001f280000300800 */
[----:B-1----:R-:W4:Y:S01]  /*65850*/  LDL.LU R15, [R1+0x3ac] ;  /* 0x0003ac00010f7983 */ /* 0x002f220000300800 */
[----:B---3--:R-:W-:Y:S03]  /*65860*/  HMMA.16816.F32.BF16 R20, R20, R10, R4 ;  /* 0x0000000a1414723c */ /* 0x008fe60000041804 */
[----:B------:R-:W4:Y:S04]  /*65870*/  LDL.LU.64 R6, [R1+0x3c80] ;  /* 0x003c800001067983 */ /* 0x000f280000300a00 */
[----:B------:R-:W4:-:S12]  /*65880*/  LDL.LU.64 R4, [R1+0x3c78] ;  /* 0x003c780001047983 */ /* 0x000f180000300a00 */
[----:B------:R-:W-:Y:S04]  /*65890*/  STL.64 [R1+0x3d0], R20 ;  /* 0x0003d01401007387 */ /* 0x000fe80000100a00 */
[----:B------:R0:W-:Y:S04]  /*658a0*/  STL.64 [R1+0x3d8], R22 ;  /* 0x0003d81601007387 */ /* 0x0001e80000100a00 */
[----:B0-----:R-:W3:Y:S04]  /*658b0*/  LDL.64 R22, [R1+0x98] ;  /* 0x0000980001167983 */ /* 0x001ee80000100a00 */
[----:B------:R0:W-:Y:S04]  /*658c0*/  STL.64 [R1+0x3c30], R10 ;  /* 0x003c300a01007387 */ /* 0x0001e80000100a00 */
[----:B------:R-:W3:Y:S04]  /*658d0*/  LDL.LU R8, [R1+0x370] ;  /* 0x0003700001087983 */ /* 0x000ee80000300800 */
[----:B------:R-:W3:Y:S04]  /*658e0*/  LDL.LU R9, [R1+0x374] ;  /* 0x0003740001097983 */ /* 0x000ee80000300800 */
[----:B0-----:R-:W3:Y:S04]  /*658f0*/  LDL.LU R10, [R1+0x378] ;  /* 0x00037800010a7983 */ /* 0x001ee80000300800 */
[----:B------:R-:W3:Y:S01]  /*65900*/  LDL.LU R11, [R1+0x37c] ;  /* 0x00037c00010b7983 */ /* 0x000ee20000300800 */
[----:B----4-:R-:W-:-:S15]  /*65910*/  HMMA.16816.F32.BF16 R12, R4, R18, R12 ;  /* 0x00000012040c723c */ /* 0x010fde000004180c */
[----:B------:R-:W-:-:S04]  /*65920*/  NOP ;  /* 0x0000000000007918 */ /* 0x000fc80000000000 */
[----:B------:R0:W-:Y:S04]  /*65930*/  STL.64 [R1+0x1ac0], R12 ;  /* 0x001ac00c01007387 */ /* 0x0001e80000100a00 */
[----:B------:R1:W-:Y:S01]  /*65940*/  STL.64 [R1+0x1ac8], R14 ;  /* 0x001ac80e01007387 */ /* 0x0003e20000100a00 */
[----:B0-----:R-:W-:Y:S02]  /*65950*/  IMAD.MOV.U32 R13, RZ, RZ, R18 ;  /* 0x000000ffff0d7224 */ /* 0x001fe400078e0012 */
[----:B------:R-:W-:Y:S02]  /*65960*/  IMAD.MOV.U32 R12, RZ, RZ, R19 ;  /* 0x000000ffff0c7224 */ /* 0x000fe400078e0013 */
[----:B------:R-:W2:Y:S04]  /*65970*/  LDL.LU.64 R18, [R1+0x3c70] ;  /* 0x003c700001127983 */ /* 0x000ea80000300a00 */
[----:B------:R-:W2:Y:S04]  /*65980*/  LDL.LU.64 R16, [R1+0x3c68] ;  /* 0x003c680001107983 */ /* 0x000ea80000300a00 */
[----:B------:R-:W-:Y:S04]  /*65990*/  STL [R1+0x3ba8], R13 ;  /* 0x003ba80d01007387 */ /* 0x000fe80000100800 */
[----:B------:R-:W-:Y:S04]  /*659a0*/  STL [R1+0x3c48], R12 ;  /* 0x003c480c01007387 */ /* 0x000fe80000100800 */
[----:B-1----:R-:W4:Y:S01]  /*659b0*/  LDL.64 R14, [R1+0xa8] ;  /* 0x0000a800010e7983 */ /* 0x002f220000100a00 */
[----:B--2---:R-:W-:-:S15]  /*659c0*/  HMMA.16816.F32.BF16 R16, R4, R26, R16 ;  /* 0x0000001a0410723c */ /* 0x004fde0000041810 */
[----:B------:R-:W-:-:S04]  /*659d0*/  NOP ;  /* 0x0000000000007918 */ /* 0x000fc80000000000 */
[----:B------:R0:W-:Y:S04]  /*659e0*/  STL.64 [R1+0x19c0], R16 ;  /* 0x0019c01001007387 */ /* 0x0001e80000100a00 */
[----:B------:R4:W-:Y:S01]  /*659f0*/  STL.64 [R1+0x19c8], R18 ;  /* 0x0019c81201007387 */ /* 0x0009e20000100a00 */
[----:B0-----:R-:W-:Y:S02]  /*65a00*/  IMAD.MOV.U32 R17, RZ, RZ, R26 ;  /* 0x000000ffff117224 */ /* 0x001fe400078e001a */
[----:B------:R-:W-:Y:S02]  /*65a10*/  IMAD.MOV.U32 R16, RZ, RZ, R27 ;  /* 0x000000ffff107224 */ /* 0x000fe400078e001b */
[----:B------:R-:W2:Y:S04]  /*65a20*/  LDL.LU.64 R26, [R1+0x3c60] ;  /* 0x003c6000011a7983 */ /* 0x000ea80000300a00 */
[----:B------:R-:W2:Y:S01]  /*65a30*/  LDL.LU.64 R24, [R1+0x3c58] ;  /* 0x003c580001187983 */ /* 0x000ea20000300a00 */
[----:B---3--:R-:W-:Y:S01]  /*65a40*/  HMMA.16816.F32.BF16 R8, R4, R22, R8 ;  /* 0x000000160408723c */ /* 0x008fe20000041808 */
[----:B----4-:R-:W-:-:S02]  /*65a50*/  IMAD.MOV.U32 R19, RZ, RZ, R14 ;  /* 0x000000ffff137224 */ /* 0x010fc400078e000e */
[----:B------:R-:W-:-:S05]  /*65a60*/  IMAD.MOV.U32 R18, RZ, RZ, R15 ;  /* 0x000000ffff127224 */ /* 0x000fca00078e000f */
[----:B--2---:R-:W-:-:S15]  /*65a70*/  HMMA.16816.F32.BF16 R24, R4, R14, R24 ;  /* 0x0000000e0418723c */ /* 0x004fde0000041818 */
[----:B------:R-:W-:-:S04]  /*65a80*/  NOP ;  /* 0x0000000000007918 */ /* 0x000fc80000000000 */
[----:B------:R0:W-:Y:S04]  /*65a90*/  STL.64 [R1+0x18c0], R24 ;  /* 0x0018c01801007387 */ /* 0x0001e80000100a00 */
[----:B------:R-:W-:Y:S04]  /*65aa0*/  STL.64 [R1+0x18c8], R26 ;  /* 0x0018c81a01007387 */ /* 0x000fe80000100a00 */
[----:B0-----:R-:W2:Y:S04]  /*65ab0*/  LDL.LU.64 R24, [R1+0x3c50] ;  /* 0x003c500001187983 */ /* 0x001ea80000300a00 */
[----:B------:R-:W-:Y:S04]  /*65ac0*/  STL.64 [R1+0x3bb8], R18 ;  /* 0x003bb81201007387 */ /* 0x000fe80000100a00 */
[----:B------:R0:W-:Y:S04]  /*65ad0*/  STL.64 [R1+0x3bb0], R16 ;  /* 0x003bb01001007387 */ /* 0x0001e80000100a00 */
[----:B------:R-:W-:Y:S04]  /*65ae0*/  STL.64 [R1+0x17c0], R8 ;  /* 0x0017c00801007387 */ /* 0x000fe80000100a00 */
[----:B------:R-:W-:Y:S04]  /*65af0*/  STL.64 [R1+0x17c8], R10 ;  /* 0x0017c80a01007387 */ /* 0x000fe80000100a00 */
        /* <DEDUP_REMOVED lines=18> */
[----:B------:R-:W-:-:S02]  /*65c20*/  IMAD.MOV.U32 R29, RZ, RZ, R22 ;  /* 0x000000ffff1d7224 */ /* 0x000fc400078e0016 */
[----:B------:R-:W-:Y:S01]  /*65c30*/  IMAD.MOV.U32 R28, RZ, RZ, R23 ;  /* 0x000000ffff1c7224 */ /* 0x000fe200078e0017 */
[----:B--2---:R0:W-:Y:S04]  /*65c40*/  STL.64 [R1+0x3c40], R10 ;  /* 0x003c400a01007387 */ /* 0x0041e80000100a00 */
[----:B------:R-:W-:Y:S04]  /*65c50*/  STL.64 [R1+0x3c38], R8 ;  /* 0x003c380801007387 */ /* 0x000fe80000100a00 */
[----:B------:R-:W2:Y:S04]  /*65c60*/  LDL.64 R22, [R1+0x78] ;  /* 0x0000780001167983 */ /* 0x000ea80000100a00 */
[----:B0-----:R-:W2:Y:S04]  /*65c70*/  LDL.64 R10, [R1+0x88] ;  /* 0x00008800010a7983 */ /* 0x001ea80000100a00 */
[----:B----4-:R0:W-:Y:S04]  /*65c80*/  STL.64 [R1+0x3bd8], R18 ;  /* 0x003bd81201007387 */ /* 0x0101e80000100a00 */
[----:B---3--:R-:W-:Y:S01]  /*65c90*/  STL.64 [R1+0x3bd0], R16 ;  /* 0x003bd01001007387 */ /* 0x008fe20000100a00 */
[----:B0-----:R-:W-:-:S02]  /*65ca0*/  IMAD.MOV.U32 R19, RZ, RZ, R24 ;  /* 0x000000ffff137224 */ /* 0x001fc400078e0018 */
[----:B------:R-:W-:Y:S01]  /*65cb0*/  IMAD.MOV.U32 R18, RZ, RZ, R25 ;  /* 0x000000ffff127224 */ /* 0x000fe200078e0019 */
[----:B------:R-:W3:Y:S04]  /*65cc0*/  LDL.LU R24, [R1+0xa10] ;  /* 0x000a100001187983 */ /* 0x000ee80000300800 */
[----:B------:R-:W3:Y:S04]  /*65cd0*/  LDL.LU R25, [R1+0xa14] ;  /* 0x000a140001197983 */ /* 0x000ee80000300800 */
[----:B------:R-:W4:Y:S04]  /*65ce0*/  LDL.LU R26, [R1+0xa18] ;  /* 0x000a1800011a7983 */ /* 0x000f280000300800 */
[----:B------:R-:W4:Y:S04]  /*65cf0*/  LDL.LU R27, [R1+0xa1c] ;  /* 0x000a1c00011b7983 */ /* 0x000f280000300800 */
[----:B----4-:R0:W-:Y:S04]  /*65d00*/  STL.64 [R1+0x3c18], R26 ;  /* 0x003c181a01007387 */ /* 0x0101e80000100a00 */
[----:B---3--:R-:W-:Y:S04]  /*65d10*/  STL.64 [R1+0x3c10], R24 ;  /* 0x003c101801007387 */ /* 0x008fe80000100a00 */
[----:B0-----:R-:W3:Y:S04]  /*65d20*/  LDL.64 R26, [R1+0x58] ;  /* 0x00005800011a7983 */ /* 0x001ee80000100a00 */
[----:B---3--:R0:W-:Y:S04]  /*65d30*/  STL.64 [R1+0x3c28], R26 ;  /* 0x003c281a01007387 */ /* 0x0081e80000100a00 */
[----:B0-----:R-:W3:Y:S04]  /*65d40*/  LDL.64 R26, [R1+0x68] ;  /* 0x00006800011a7983 */ /* 0x001ee80000100a00 */
[----:B------:R0:W-:Y:S04]  /*65d50*/  STL.64 [R1+0x3be8], R18 ;  /* 0x003be81201007387 */ /* 0x0001e80000100a00 */
[----:B0-----:R-:W4:Y:S01]  /*65d60*/  LDL.64 R18, [R1+0x38] ;  /* 0x0000380001127983 */ /* 0x001f220000100a00 */
[----:B--2---:R-:W-:Y:S03]  /*65d70*/  HMMA.16816.F32.BF16 R12, R4, R10, R12 ;  /* 0x0000000a040c723c */ /* 0x004fe6000004180c */
[----:B----4-:R0:W-:Y:S04]  /*65d80*/  STL.64 [R1+0x3c00], R18 ;  /* 0x003c001201007387 */ /* 0x0101e80000100a00 */
[----:B0-----:R-:W2:Y:S04]  /*65d90*/  LDL.64 R18, [R1+0x48] ;  /* 0x0000480001127983 */ /* 0x001ea80000100a00 */
[----:B--2---:R0:W-:Y:S04]  /*65da0*/  STL.64 [R1+0x3c20], R18 ;  /* 0x003c201201007387 */ /* 0x0041e80000100a00 */
[----:B------:R-:W2:Y:S04]  /*65db0*/  LDL.LU R16, [R1+0xa20] ;  /* 0x000a200001107983 */ /* 0x000ea80000300800 */
[----:B------:R-:W2:Y:S04]  /*65dc0*/  LDL.LU R17, [R1+0xa24] ;  /* 0x000a240001117983 */ /* 0x000ea80000300800 */
[----:B0-----:R-:W2:Y:S04]  /*65dd0*/  LDL.LU R18, [R1+0xa28] ;  /* 0x000a280001127983 */ /* 0x001ea80000300800 */
[----:B------:R-:W2:Y:S04]  /*65de0*/  LDL.LU R19, [R1+0xa2c] ;  /* 0x000a2c0001137983 */ /* 0x000ea80000300800 */
[----:B------:R0:W-:Y:S04]  /*65df0*/  STL.64 [R1+0x16c0], R12 ;  /* 0x0016c00c01007387 */ /* 0x0001e80000100a00 */
[----:B------:R1:W-:Y:S04]  /*65e00*/  STL.64 [R1+0x16c8], R14 ;  /* 0x0016c80e01007387 */ /* 0x0003e80000100a00 */
[----:B0-----:R-:W4:Y:S01]  /*65e10*/  LDL.LU R12, [R1+0x3c48] ;  /* 0x003c4800010c7983 */ /* 0x001f220000300800 */
[----:B-1----:R-:W-:-:S02]  /*65e20*/  IMAD.MOV.U32 R14, RZ, RZ, R10 ;  /* 0x000000ffff0e7224 */ /* 0x002fc400078e000a */
[----:B------:R-:W-:Y:S02]  /*65e30*/  IMAD.MOV.U32 R15, RZ, RZ, R11 ;  /* 0x000000ffff0f7224 */ /* 0x000fe400078e000b */
[----:B------:R-:W2:Y:S04]  /*65e40*/  LDL.LU.64 R10, [R1+0x3c40] ;  /* 0x003c4000010a7983 */ /* 0x000ea80000300a00 */
[----:B------:R-:W2:Y:S04]  /*65e50*/  LDL.LU.64 R8, [R1+0x3c38] ;  /* 0x003c380001087983 */ /* 0x000ea80000300a00 */
[----:B------:R-:W-:Y:S01]  /*65e60*/  STL.64 [R1+0x3bf8], R14 ;  /* 0x003bf80e01007387 */ /* 0x000fe20000100a00 */
[----:B--2---:R-:W-:Y:S03]  /*65e70*/  HMMA.16816.F32.BF16 R8, R4, R22, R8 ;  /* 0x000000160408723c */ /* 0x004fe60000041808 */
[----:B----4-:R0:W-:Y:S04]  /*65e80*/  STL [R1+0x3bf0], R12 ;  /* 0x003bf00c01007387 */ /* 0x0101e80000100800 */
        /* <DEDUP_REMOVED lines=9> */
[----:B------:R-:W0:Y:S04]  /*65f20*/  LDSM.16.MT88.4 R20, [R3+UR5+0xc000] ;  /* 0x00c000050314783b */ /* 0x000e280008004200 */
[----:B----4-:R-:W-:Y:S04]  /*65f30*/  STL.64 [R1+0x3b98], R10 ;  /* 0x003b980a01007387 */ /* 0x010fe80000100a00 */
[----:B------:R1:W-:Y:S04]  /*65f40*/  STL.64 [R1+0x3b90], R8 ;  /* 0x003b900801007387 */ /* 0x0003e80000100a00 */
[----:B-1----:R-:W3:Y:S04]  /*65f50*/  LDL.LU R8, [R1+0xa30] ;  /* 0x000a300001087983 */ /* 0x002ee80000300800 */
[----:B------:R-:W3:Y:S04]  /*65f60*/  LDL.LU R9, [R1+0xa34] ;  /* 0x000a340001097983 */ /* 0x000ee80000300800 */
[----:B------:R-:W3:Y:S04]  /*65f70*/  LDL.LU R10, [R1+0xa38] ;  /* 0x000a3800010a7983 */ /* 0x000ee80000300800 */
[----:B------:R-:W3:Y:S04]  /*65f80*/  LDL.LU R11, [R1+0xa3c] ;  /* 0x000a3c00010b7983 */ /* 0x000ee80000300800 */
[----:B0-----:R0:W-:Y:S04]  /*65f90*/  STL.64 [R1+0x3a40], R22 ;  /* 0x003a401601007387 */ /* 0x0011e80000100a00 */
[----:B------:R1:W-:Y:S01]  /*65fa0*/  STL.64 [R1+0x3a38], R20 ;  /* 0x003a381401007387 */ /* 0x0003e20000100a00 */
[----:B0-----:R-:W-:-:S02]  /*65fb0*/  IMAD.MOV.U32 R22, RZ, RZ, R2 ;  /* 0x000000ffff167224 */ /* 0x001fc400078e0002 */
[----:B------:R-:W-:-:S05]  /*65fc0*/  IMAD.MOV.U32 R23, RZ, RZ, R0 ;  /* 0x000000ffff177224 */ /* 0x000fca00078e0000 */
[----:B------:R0:W-:Y:S04]  /*65fd0*/  STL.64 [R1+0x3be0], R22 ;  /* 0x003be01601007387 */ /* 0x0001e80000100a00 */
[----:B-1----:R-:W4:Y:S04]  /*65fe0*/  LDL.LU R20, [R1+0x9f0] ;  /* 0x0009f00001147983 */ /* 0x002f280000300800 */
[----:B------:R-:W4:Y:S04]  /*65ff0*/  LDL.LU R21, [R1+0x9f4] ;  /* 0x0009f40001157983 */ /* 0x000f280000300800 */
[----:B0-----:R-:W4:Y:S04]  /*66000*/  LDL.LU R22, [R1+0x9f8] ;  /* 0x0009f80001167983 */ /* 0x001f280000300800 */
[----:B------:R-:W4:Y:S01]  /*66010*/  LDL.LU R23, [R1+0x9fc] ;  /* 0x0009fc0001177983 */ /* 0x000f220000300800 */
[----:B---3--:R-:W-:-:S15]  /*66020*/  HMMA.16816.F32.BF16 R8, R4, R26, R8 ;  /* 0x0000001a0408723c */ /* 0x008fde0000041808 */
[----:B------:R-:W-:-:S04]  /*66030*/  NOP ;  /* 0x0000000000007918 */ /* 0x000fc80000000000 */
[----:B------:R0:W-:Y:S04]  /*66040*/  STL.64 [R1+0x750], R8 ;  /* 0x0007500801007387 */ /* 0x0001e80000100a00 */
[----:B------:R1:W-:Y:S01]  /*66050*/  STL.64 [R1+0x758], R10 ;  /* 0x0007580a01007387 */ /* 0x0003e20000100a00 */
[----:B0-----:R-:W-:Y:S02]  /*66060*/  IMAD.MOV.U32 R9, RZ, RZ, R26 ;  /* 0x000000ffff097224 */ /* 0x001fe400078e001a */
[----:B------:R-:W-:Y:S02]  /*66070*/  IMAD.MOV.U32 R8, RZ, RZ, R27 ;  /* 0x000000ffff087224 */ /* 0x000fe400078e001b */
[----:B------:R-:W3:Y:S02]  /*66080*/  LDL.LU.64 R26, [R1+0x3c28] ;  /* 0x003c2800011a7983 */ /* 0x000ee40000300a00 */
[----:B---3--:R-:W-:Y:S01]  /*66090*/  HMMA.16816.F32.BF16 R16, R4, R26, R16 ;  /* 0x0000001a0410723c */ /* 0x008fe20000041810 */
[----:B-1----:R-:W-:-:S02]  /*660a0*/  IMAD.MOV.U32 R11, RZ, RZ, R26 ;  /* 0x000000ffff0b7224 */ /* 0x002fc400078e001a */
[----:B------:R-:W-:-:S15]  /*660b0*/  IMAD.MOV.U32 R10, RZ, RZ, R27 ;  /* 0x000000ffff0a7224 */ /* 0x000fde00078e001b */
[----:B------:R-:W-:Y:S01]  /*660c0*/  NOP ;  /* 0x0000000000007918 */ /* 0x000fe20000000000 */
[----:B------:R-:W-:Y:S04]  /*660d0*/  STL.64 [R1+0x740], R16 ;  /* 0x0007401001007387 */ /* 0x000fe80000100a00 */
[----:B------:R0:W-:Y:S04]  /*660e0*/  STL.64 [R1+0x748], R18 ;  /* 0x0007481201007387 */ /* 0x0001e80000100a00 */
[----:B0-----:R-:W3:Y:S04]  /*660f0*/  LDL.LU.64 R18, [R1+0x3c20] ;  /* 0x003c200001127983 */ /* 0x001ee80000300a00 */
[----:B------:R-:W3:Y:S04]  /*66100*/  LDL.LU.64 R26, [R1+0x3c18] ;  /* 0x003c1800011a7983 */ /* 0x000ee80000300a00 */
[----:B------:R-:W3:Y:S02]  /*66110*/  LDL.LU.64 R24, [R1+0x3c10] ;  /* 0x003c100001187983 */ /* 0x000ee40000300a00 */
[----:B---3--:R-:W-:-:S15]  /*66120*/  HMMA.16816.F32.BF16 R24, R4, R18, R24 ;  /* 0x000000120418723c */ /* 0x008fde0000041818 */
[----:B------:R-:W-:-:S04]  /*66130*/  NOP ;  /* 0x0000000000007918 */ /* 0x000fc80000000000 */
[----:B------:R0:W-:Y:S04]  /*66140*/  STL.64 [R1+0x730], R24 ;  /* 0x0007301801007387 */ /* 0x0001e80000100a00 */
[----:B------:R1:W-:Y:S01]  /*66150*/  STL.64 [R1+0x738], R26 ;  /* 0x0007381a01007387 */ /* 0x0003e20000100a00 */
[----:B0-----:R-:W-:-:S03]  /*66160*/  IMAD.MOV.U32 R25, RZ, RZ, R18 ;  /* 0x000000ffff197224 */ /* 0x001fc600078e0012 */
[----:B-1----:R-:W3:Y:S01]  /*66170*/  LDL.LU R26, [R1+0x3c08] ;  /* 0x003c0800011a7983 */ /* 0x002ee20000300800 */
[----:B------:R-:W-:-:S03]  /*66180*/  IMAD.MOV.U32 R24, RZ, RZ, R19 ;  /* 0x000000ffff187224 */ /* 0x000fc600078e0013 */
[----:B------:R-:W2:Y:S02]  /*66190*/  LDL.LU.64 R18, [R1+0x3c00] ;  /* 0x003c000001127983 */ /* 0x000ea40000300a00 */
        /* <DEDUP_REMOVED lines=8> */
[----:B------:R-:W4:Y:S02]  /*66220*/  LDL.LU.64 R18, [R1+0x3be8] ;  /* 0x003be80001127983 */ /* 0x000f240000300a00 */
[----:B----4-:R-:W-:Y:S02]  /*66230*/  HMMA.16816.F32.BF16 R16, R4, R18, R20 ;  /* 0x000000120410723c */ /* 0x010fe40000041814 */
[----:B------:R-:W4:-:S15]  /*66240*/  LDL.LU.64 R22, [R1+0x3be0] ;  /* 0x003be00001167983 */ /* 0x000f1e0000300a00 */
[----:B------:R-:W-:Y:S02]  /*66250*/  NOP ;  /* 0x0000000000007918 */ /* 0x000fe40000000000 */
[----:B------:R-:W-:Y:S04]  /*66260*/  STL.64 [R1+0x710], R16 ;  /* 0x0007101001007387 */ /* 0x000fe80000100a00 */
[----:B------:R0:W-:Y:S04]  /*66270*/  STL.64 [R1+0x718], R18 ;  /* 0x0007181201007387 */ /* 0x0001e80000100a00 */
[----:B0-----:R-:W4:Y:S04]  /*66280*/  LDL.LU.64 R18, [R1+0x3bd8] ;  /* 0x003bd80001127983 */ /* 0x001f280000300a00 */
[----:B------:R-:W4:Y:S02]  /*66290*/  LDL.LU.64 R16, [R1+0x3bd0] ;  /* 0x003bd00001107983 */ /* 0x000f240000300a00 */
[----:B----4-:R-:W-:Y:S02]  /*662a0*/  HMMA.16816.F32.BF16 R20, R4, R22, R16 ;  /* 0x000000160414723c */ /* 0x010fe40000041810 */
[----:B------:R-:W4:Y:S04]  /*662b0*/  LDL.LU.64 R18, [R1+0x3bc8] ;  /* 0x003bc80001127983 */ /* 0x000f280000300a00 */
[----:B------:R-:W4:-:S13]  /*662c0*/  LDL.LU.64 R16, [R1+0x3bc0] ;  /* 0x003bc00001107983 */ /* 0x000f1a0000300a00 */
[----:B------:R0:W-:Y:S04]  /*662d0*/  STL.64 [R1+0x670], R20 ;  /* 0x0006701401007387 */ /* 0x0001e80000100a00 */
[----:B------:R1:W-:Y:S04]  /*662e0*/  STL.64 [R1+0x678], R22 ;  /* 0x0006781601007387 */ /* 0x0003e80000100a00 */
[----:B0-----:R-:W2:Y:S04]  /*662f0*/  LDL.LU R20, [R1+0x930] ;  /* 0x0009300001147983 */ /* 0x001ea80000300800 */
[----:B------:R-:W2:Y:S04]  /*66300*/  LDL.LU R21, [R1+0x934] ;  /* 0x0009340001157983 */ /* 0x000ea80000300800 */
[----:B-1----:R-:W2:Y:S04]  /*66310*/  LDL.LU R22, [R1+0x938] ;  /* 0x0009380001167983 */ /* 0x002ea80000300800 */
[----:B------:R-:W2:Y:S04]  /*66320*/  LDL.LU R23, [R1+0x93c] ;  /* 0x00093c0001177983 */ /* 0x000ea80000300800 */
[----:B--2---:R0:W-:Y:S04]  /*66330*/  STL.64 [R1+0x3a60], R22 ;  /* 0x003a601601007387 */ /* 0x0041e80000100a00 */
[----:B------:R-:W-:Y:S04]  /*66340*/  STL.64 [R1+0x3a58], R20 ;  /* 0x003a581401007387 */ /* 0x000fe80000100a00 */
[----:B0-----:R-:W4:Y:S02]  /*66350*/  LDL.64 R22, [R1+0x8] ;  /* 0x0000080001167983 */ /* 0x001f240000100a00 */
[----:B----4-:R-:W-:Y:S01]  /*66360*/  HMMA.16816.F32.BF16 R16, R4, R22, R16 ;  /* 0x000000160410723c */ /* 0x010fe20000041810 */
[----:B------:R-:W-:-:S02]  /*66370*/  IMAD.MOV.U32 R2, RZ, RZ, R22 ;  /* 0x000000ffff027224 */ /* 0x000fc400078e0016 */
[----:B------:R-:W-:-:S15]  /*66380*/  IMAD.MOV.U32 R0, RZ, RZ, R23 ;  /* 0x000000ffff007224 */ /* 0x000fde00078e0017 */
[----:B------:R-:W-:Y:S01]  /*66390*/  NOP ;  /* 0x0000000000007918 */ /* 0x000fe20000000000 */
[----:B------:R-:W-:Y:S04]  /*663a0*/  STL.64 [R1+0x660], R16 ;  /* 0x0006601001007387 */ /* 0x000fe80000100a00 */
[----:B------:R0:W-:Y:S04]  /*663b0*/  STL.64 [R1+0x668], R18 ;  /* 0x0006681201007387 */ /* 0x0001e80000100a00 */
        /* <DEDUP_REMOVED lines=8> */
[----:B0-----:R-:W2:Y:S04]  /*66440*/  LDL.64 R22, [R1+0x18] ;  /* 0x0000180001167983 */ /* 0x001ea80000100a00 */
[----:B--2---:R0:W-:Y:S04]  /*66450*/  STL.64 [R1+0x3a80], R22 ;  /* 0x003a801601007387 */ /* 0x0041e80000100a00 */
[----:B0-----:R-:W2:Y:S04]  /*66460*/  LDL.64 R22, [R1+0x28] ;  /* 0x0000280001167983 */ /* 0x001ea80000100a00 */
[----:B--2---:R0:W-:Y:S02]  /*66470*/  STL.64 [R1+0x3a98], R22 ;  /* 0x003a981601007387 */ /* 0x0041e40000100a00 */
[----:B0-----:R-:W-:-:S02]  /*66480*/  IMAD.MOV.U32 R22, RZ, RZ, R27 ;  /* 0x000000ffff167224 */ /* 0x001fc400078e001b */
[----:B------:R-:W-:Y:S01]  /*66490*/  IMAD.MOV.U32 R23, RZ, RZ, R13 ;  /* 0x000000ffff177224 */ /* 0x000fe200078e000d */
[----:B------:R-:W3:Y:S04]  /*664a0*/  LDL.LU R27, [R1+0x3bac] ;  /* 0x003bac00011b7983 */ /* 0x000ee80000300800 */
[----:B------:R-:W2:Y:S04]  /*664b0*/  LDL.LU R13, [R1+0x3ba8] ;  /* 0x003ba800010d7983 */ /* 0x000ea80000300800 */
[----:B------:R0:W-:Y:S04]  /*664c0*/  STL.64 [R1+0x3ab0], R22 ;  /* 0x003ab01601007387 */ /* 0x0001e80000100a00 */
[----:B------:R-:W3:Y:S04]  /*664d0*/  LDL.LU R20, [R1+0x9c0] ;  /* 0x0009c00001147983 */ /* 0x000ee80000300800 */
[----:B------:R-:W3:Y:S04]  /*664e0*/  LDL.LU R21, [R1+0x9c4] ;  /* 0x0009c40001157983 */ /* 0x000ee80000300800 */
[----:B0-----:R-:W3:Y:S04]  /*664f0*/  LDL.LU R22, [R1+0x9c8] ;  /* 0x0009c80001167983 */ /* 0x001ee80000300800 */
[----:B------:R-:W3:Y:S02]  /*66500*/  LDL.LU R23, [R1+0x9cc] ;  /* 0x0009cc0001177983 */ /* 0x000ee40000300800 */
[----:B---3--:R-:W-:-:S15]  /*66510*/  HMMA.16816.F32.BF16 R20, R4, R26, R20 ;  /* 0x0000001a0414723c */ /* 0x008fde0000041814 */
[----:B------:R-:W-:-:S04]  /*66520*/  NOP ;  /* 0x0000000000007918 */ /* 0x000fc80000000000 */
[----:B------:R-:W-:Y:S04]  /*66530*/  STL.64 [R1+0x650], R20 ;  /* 0x0006501401007387 */ /* 0x000fe80000100a00 */
[----:B------:R0:W-:Y:S02]  /*66540*/  STL.64 [R1+0x658], R22 ;  /* 0x0006581601007387 */ /* 0x0001e40000100a00 */
[----:B0-----:R-:W-:Y:S02]  /*66550*/  IMAD.MOV.U32 R22, RZ, RZ, R25 ;  /* 0x000000ffff167224 */ /* 0x001fe400078e0019 */
[----:B------:R-:W-:-:S05]  /*66560*/  IMAD.MOV.U32 R23, RZ, RZ, R24 ;  /* 0x000000ffff177224 */ /* 0x000fca00078e0018 */
[----:B------:R-:W-:Y:S04]  /*66570*/  STL.64 [R1+0x3ac8], R22 ;  /* 0x003ac81601007387 */ /* 0x000fe80000100a00 */
[----:B------:R0:W-:Y:S04]  /*66580*/  STL.64 [R1+0x3a78], R26 ;  /* 0x003a781a01007387 */ /* 0x0001e80000100a00 */
[----:B------:R-:W3:Y:S04]  /*66590*/  LDL.LU R24, [R1+0x950] ;  /* 0x0009500001187983 */ /* 0x000ee80000300800 */
[----:B------:R-:W3:Y:S04]  /*665a0*/  LDL.LU R25, [R1+0x954] ;  /* 0x0009540001197983 */ /* 0x000ee80000300800 */
[----:B0-----:R-:W2:Y:S04]  /*665b0*/  LDL.LU R26, [R1+0x958] ;  /* 0x00095800011a7983 */ /* 0x001ea80000300800 */
[----:B------:R-:W2:Y:S01]  /*665c0*/  LDL.LU R27, [R1+0x95c] ;  /* 0x00095c00011b7983 */ /* 0x000ea20000300800 */
[----:B------:R-:W-:-:S02]  /*665d0*/  IMAD.MOV.U32 R22, RZ, RZ, R11 ;  /* 0x000000ffff167224 */ /* 0x000fc400078e000b */
[----:B------:R-:W-:-:S05]  /*665e0*/  IMAD.MOV.U32 R23, RZ, RZ, R10 ;  /* 0x000000ffff177224 */ /* 0x000fca00078e000a */
[----:B------:R0:W-:Y:S02]  /*665f0*/  STL.64 [R1+0x3ae0], R22 ;  /* 0x003ae01601007387 */ /* 0x0001e40000100a00 */
[----:B0-----:R-:W-:Y:S02]  /*66600*/  IMAD.MOV.U32 R22, RZ, RZ, R9 ;  /* 0x000000ffff167224 */ /* 0x001fe400078e0009 */
[----:B------:R-:W-:Y:S01]  /*66610*/  IMAD.MOV.U32 R23, RZ, RZ, R8 ;  /* 0x000000ffff177224 */ /* 0x000fe200078e0008 */
[----:B--2---:R-:W-:Y:S04]  /*66620*/  STL.64 [R1+0x3a90], R26 ;  /* 0x003a901a01007387 */ /* 0x004fe80000100a00 */
[----:B---3--:R0:W-:Y:S04]  /*66630*/  STL.64 [R1+0x3a88], R24 ;  /* 0x003a881801007387 */ /* 0x0081e80000100a00 */
        /* <DEDUP_REMOVED lines=10> */
[----:B------:R-:W-:Y:S01]  /*666e0*/  STL.64 [R1+0x3b00], R20 ;  /* 0x003b001401007387 */ /* 0x000fe20000100a00 */
[----:B0-----:R-:W-:-:S02]  /*666f0*/  IMAD.MOV.U32 R22, RZ, RZ, R14 ;  /* 0x000000ffff167224 */ /* 0x001fc400078e000e */
[----:B------:R-:W-:Y:S01]  /*66700*/  IMAD.MOV.U32 R23, RZ, RZ, R15 ;  /* 0x000000ffff177224 */ /* 0x000fe200078e000f */
        /* <DEDUP_REMOVED lines=10> */
[----:B------:R-:W-:-:S05]  /*667b0*/  IMAD.MOV.U32 R23, RZ, RZ, R28 ;  /* 0x000000ffff177224 */ /* 0x000fca00078e001c */
[----:B------:R-:W-:Y:S04]  /*667c0*/  STL.64 [R1+0x3b38], R22 ;  /* 0x003b381601007387 */ /* 0x000fe80000100a00 */
[----:B--2---:R-:W-:Y:S04]  /*667d0*/  STL.64 [R1+0x3ac0], R26 ;  /* 0x003ac01a01007387 */ /* 0x004fe80000100a00 */
[----:B---3--:R0:W-:Y:S04]  /*667e0*/  STL.64 [R1+0x3ab8], R24 ;  /* 0x003ab81801007387 */ /* 0x0081e80000100a00 */
[----:B0-----:R-:W2:Y:S04]  /*667f0*/  LDL.LU R24, [R1+0x980] ;  /* 0x0009800001187983 */ /* 0x001ea80000300800 */
[----:B------:R-:W2:Y:S04]  /*66800*/  LDL.LU R25, [R1+0x984] ;  /* 0x0009840001197983 */ /* 0x000ea80000300800 */
[----:B------:R-:W3:Y:S04]  /*66810*/  LDL.LU R26, [R1+0x988] ;  /* 0x00098800011a7983 */ /* 0x000ee80000300800 */
[----:B------:R-:W3:Y:S01]  /*66820*/  LDL.LU R27, [R1+0x98c] ;  /* 0x00098c00011b7983 */ /* 0x000ee20000300800 */
[----:B------:R-:W-:-:S02]  /*66830*/  IMAD.MOV.U32 R22, RZ, RZ, R19 ;  /* 0x000000ffff167224 */ /* 0x000fc400078e0013 */
[----:B------:R-:W-:-:S05]  /*66840*/  IMAD.MOV.U32 R23, RZ, RZ, R18 ;  /* 0x000000ffff177224 */ /* 0x000fca00078e0012 */
[----:B------:R4:W-:Y:S02]  /*66850*/  STL.64 [R1+0x3b50], R22 ;  /* 0x003b501601007387 */ /* 0x0009e40000100a00 */
[----:B----4-:R-:W-:Y:S02]  /*66860*/  IMAD.MOV.U32 R22, RZ, RZ, R17 ;  /* 0x000000ffff167224 */ /* 0x010fe400078e0011 */
        /* <DEDUP_REMOVED lines=59> */
[----:B---3--:R-:W-:Y:S01]  /*66c20*/  HMMA.16816.F32.BF16 R4, R4, R10, R16 ;  /* 0x0000000a0404723c */ /* 0x008fe20000041810 */
[----:B------:R-:W2:Y:S04]  /*66c30*/  LDL.LU.64 R18, [R1+0x3b88] ;  /* 0x003b880001127983 */ /* 0x000ea80000300a00 */
[----:B------:R-:W2:-:S14]  /*66c40*/  LDL.LU.64 R16, [R1+0x3b80] ;  /* 0x003b800001107983 */ /* 0x000e9c0000300a00 */
[----:B------:R-:W-:Y:S04]  /*66c50*/  STL.64 [R1+0x3c0], R4 ;  /* 0x0003c00401007387 */ /* 0x000fe80000100a00 */
        /* <DEDUP_REMOVED lines=31> */
[----:B------:R-:W3:Y:S01]  /*66e50*/  LDL.LU.64 R20, [R1+0x3b00] ;  /* 0x003b000001147983 */ /* 0x000ee20000300a00 */
[----:B----4-:R-:W-:-:S02]  /*66e60*/  IMAD.MOV.U32 R6, RZ, RZ, R9 ;  /* 0x000000ffff067224 */ /* 0x010fc400078e0009 */
[----:B------:R-:W-:-:S07]  /*66e70*/  IMAD.MOV.U32 R7, RZ, RZ, R8 ;  /* 0x000000ffff077224 */ /* 0x000fce00078e0008 */
[----:B---3--:R-:W-:Y:S01]  /*66e80*/  HMMA.16816.F32.BF16 R4, R16, R6, R20 ;  /* 0x000000061004723c */ /* 0x008fe20000041814 */
[----:B------:R-:W2:-:S15]  /*66e90*/  LDL.LU.64 R22, [R1+0x3af8] ;  /* 0x003af80001167983 */ /* 0x000e9e0000300a00 */
[----:B------:R-:W-:-:S03]  /*66ea0*/  NOP ;  /* 0x0000000000007918 */ /* 0x000fc60000000000 */
[----:B------:R-:W-:Y:S04]  /*66eb0*/  STL.64 [R1+0x15b0], R4 ;  /* 0x0015b00401007387 */ /* 0x000fe80000100a00 */
[----:B------:R-:W-:Y:S04]  /*66ec0*/  STL.64 [R1+0x15b8], R6 ;  /* 0x0015b80601007387 */ /* 0x000fe80000100a00 */
[----:B------:R-:W0:Y:S04]  /*66ed0*/  LDSM.16.MT88.4 R4, [R3+UR5+0xc080] ;  /* 0x00c080050304783b */ /* 0x000e280008004200 */
[----:B------:R-:W-:Y:S04]  /*66ee0*/  STL [R1+0x39d8], R3 ;  /* 0x0039d80301007387 */ /* 0x000fe80000100800 */
[----:B0-----:R-:W-:Y:S04]  /*66ef0*/  STL.64 [R1+0x3938], R6 ;  /* 0x0039380601007387 */ /* 0x001fe80000100a00 */
        /* <DEDUP_REMOVED lines=40> */
[----:B------:R-:W3:Y:S04]  /*67180*/  LDL.LU.64 R22, [R1+0x3a70] ;  /* 0x003a700001167983 */ /* 0x000ee80000300a00 */
[----:B------:R-:W3:Y:S01]  /*67190*/  LDL.LU.64 R20, [R1+0x3a68] ;  /* 0x003a680001147983 */ /* 0x000ee20000300a00 */
[----:B------:R-:W-:-:S02]  /*671a0*/  IMAD.MOV.U32 R6, RZ, RZ, R2 ;  /* 0x000000ffff067224 */ /* 0x000fc400078e0002 */
[----:B------:R-:W-:Y:S01]  /*671b0*/  IMAD.MOV.U32 R7, RZ, RZ, R0 ;  /* 0x000000ffff077224 */ /* 0x000fe200078e0000 */
[----:B------:R-:W-:Y:S04]  /*671c0*/  STL.64 [R1+0x3a50], R10 ;  /* 0x003a500a01007387 */ /* 0x000fe80000100a00 */
[----:B------:R0:W-:Y:S04]  /*671d0*/  STL.64 [R1+0x3a48], R8 ;  /* 0x003a480801007387 */ /* 0x0001e80000100a00 */
[----:B0-----:R-:W4:Y:S04]  /*671e0*/  LDL.LU R8, [R1+0x920] ;  /* 0x0009200001087983 */ /* 0x001f280000300800 */
[----:B------:R-:W4:Y:S04]  /*671f0*/  LDL.LU R9, [R1+0x924] ;  /* 0x0009240001097983 */ /* 0x000f280000300800 */
[----:B------:R-:W4:Y:S04]  /*67200*/  LDL.LU R10, [R1+0x928] ;  /* 0x00092800010a7983 */ /* 0x000f280000300800 */
[----:B------:R-:W4:Y:S01]  /*67210*/  LDL.LU R11, [R1+0x92c] ;  /* 0x00092c00010b7983 */ /* 0x000f220000300800 */
[----:B---3--:R-:W-:Y:S03]  /*67220*/  HMMA.16816.F32.BF16 R4, R16, R6, R20 ;  /* 0x000000061004723c */ /* 0x008fe60000041814 */
[----:B------:R-:W3:Y:S04]  /*67230*/  LDL.LU.64 R22, [R1+0x3a60] ;  /* 0x003a600001167983 */ /* 0x000ee80000300a00 */
[----:B------:R-:W3:-:S12]  /*67240*/  LDL.LU.64 R20, [R1+0x3a58] ;  /* 0x003a580001147983 */ /* 0x000ed80000300a00 */
[----:B------:R-:W-:Y:S04]  /*67250*/  STL.64 [R1+0x4c0], R4 ;  /* 0x0004c00401007387 */ /* 0x000fe80000100a00 */
[----:B------:R3:W-:Y:S04]  /*67260*/  STL.64 [R1+0x4c8], R6 ;  /* 0x0004c80601007387 */ /* 0x0007e80000100a00 */
[----:B--2---:R0:W-:Y:S01]  /*67270*/  STL.64 [R1+0x3950], R26 ;  /* 0x0039501a01007387 */ /* 0x0041e20000100a00 */
[----:B---3--:R-:W-:Y:S03]  /*67280*/  HMMA.16816.F32.BF16 R4, R16, R26, R20 ;  /* 0x0000001a1004723c */ /* 0x008fe60000041814 */
[----:B0-----:R-:W2:-:S15]  /*67290*/  LDL.64 R26, [R1+0x78] ;  /* 0x00007800011a7983 */ /* 0x001e9e0000100a00 */
[----:B------:R-:W-:Y:S01]  /*672a0*/  NOP ;  /* 0x0000000000007918 */ /* 0x000fe20000000000 */
[----:B------:R-:W-:Y:S04]  /*672b0*/  STL.64 [R1+0x420], R4 ;  /* 0x0004200401007387 */ /* 0x000fe80000100a00 */
[----:B------:R-:W-:Y:S04]  /*672c0*/  STL.64 [R1+0x428], R6 ;  /* 0x0004280601007387 */ /* 0x000fe80000100a00 */
[----:B--2---:R0:W-:Y:S04]  /*672d0*/  STL.64 [R1+0x39e0], R26 ;  /* 0x0039e01a01007387 */ /* 0x0041e80000100a00 */
[----:B------:R-:W2:Y:S04]  /*672e0*/  LDL.LU R24, [R1+0x860] ;  /* 0x0008600001187983 */ /* 0x000ea80000300800 */
[----:B------:R-:W2:Y:S04]  /*672f0*/  LDL.LU R25, [R1+0x864] ;  /* 0x0008640001197983 */ /* 0x000ea80000300800 */
[----:B0-----:R-:W3:Y:S04]  /*67300*/  LDL.LU R26, [R1+0x868] ;  /* 0x00086800011a7983 */ /* 0x001ee80000300800 */
[----:B------:R-:W3:Y:S04]  /*67310*/  LDL.LU R27, [R1+0x86c] ;  /* 0x00086c00011b7983 */ /* 0x000ee80000300800 */
[----:B------:R-:W2:Y:S04]  /*67320*/  LDL.LU R20, [R1+0x1e0] ;  /* 0x0001e00001147983 */ /* 0x000ea80000300800 */
[----:B------:R-:W4:Y:S04]  /*67330*/  LDL.LU R21, [R1+0x1e4] ;  /* 0x0001e40001157983 */ /* 0x000f280000300800 */
[----:B------:R-:W4:Y:S04]  /*67340*/  LDL.LU R22, [R1+0x1e8] ;  /* 0x0001e80001167983 */ /* 0x000f280000300800 */
[----:B------:R-:W4:Y:S04]  /*67350*/  LDL.LU R23, [R1+0x1ec] ;  /* 0x0001ec0001177983 */ /* 0x000f280000300800 */
[----:B------:R-:W4:Y:S04]  /*67360*/  LDL.LU R4, [R1+0x8a0] ;  /* 0x0008a00001047983 */ /* 0x000f280000300800 */
[----:B------:R-:W4:Y:S04]  /*67370*/  LDL.LU R5, [R1+0x8a4] ;  /* 0x0008a40001057983 */ /* 0x000f280000300800 */
[----:B------:R-:W4:Y:S04]  /*67380*/  LDL.LU R6, [R1+0x8a8] ;  /* 0x0008a80001067983 */ /* 0x000f280000300800 */
[----:B------:R-:W4:Y:S04]  /*67390*/  LDL.LU R7, [R1+0x8ac] ;  /* 0x0008ac0001077983 */ /* 0x000f280000300800 */
[----:B---3--:R0:W-:Y:S04]  /*673a0*/  STL.64 [R1+0x39f0], R26 ;  /* 0x0039f01a01007387 */ /* 0x0081e80000100a00 */
[----:B--2---:R-:W-:Y:S04]  /*673b0*/  STL.64 [R1+0x39e8], R24 ;  /* 0x0039e81801007387 */ /* 0x004fe80000100a00 */
[----:B0-----:R-:W2:Y:S04]  /*673c0*/  LDL.64 R26, [R1+0x98] ;  /* 0x00009800011a7983 */ /* 0x001ea80000100a00 */
[----:B--2---:R0:W-:Y:S04]  /*673d0*/  STL.64 [R1+0x3a00], R26 ;  /* 0x003a001a01007387 */ /* 0x0041e80000100a00 */
[----:B0-----:R-:W2:Y:S01]  /*673e0*/  LDL.64 R26, [R1+0xa8] ;  /* 0x0000a800011a7983 */ /* 0x001ea20000100a00 */
[C---:B----4-:R-:W-:Y:S03]  /*673f0*/  HMMA.16816.F32.BF16 R8, R16.reuse, R14, R8 ;  /* 0x0000000e1008723c */ /* 0x050fe60000041808 */
[----:B--2---:R0:W-:Y:S04]  /*67400*/  STL.64 [R1+0x3a18], R26 ;  /* 0x003a181a01007387 */ /* 0x0041e80000100a00 */
[----:B0-----:R-:W2:Y:S04]  /*67410*/  LDL.64 R26, [R1+0xb8] ;  /* 0x0000b800011a7983 */ /* 0x001ea80000100a00 */
[----:B--2---:R0:W-:Y:S04]  /*67420*/  STL.64 [R1+0x3a30], R26 ;  /* 0x003a301a01007387 */ /* 0x0041e80000100a00 */
[----:B0-----:R-:W2:Y:S04]  /*67430*/  LDL.64 R26, [R1+0xc8] ;  /* 0x0000c800011a7983 */ /* 0x001ea80000100a00 */
[----:B------:R-:W-:Y:S04]  /*67440*/  STL.64 [R1+0x400], R8 ;  /* 0x0004000801007387 */ /* 0x000fe80000100a00 */
[----:B------:R0:W-:Y:S04]  /*67450*/  STL.64 [R1+0x408], R10 ;  /* 0x0004080a01007387 */ /* 0x0001e80000100a00 */
[----:B0-----:R-:W3:Y:S04]  /*67460*/  LDL.LU.64 R10, [R1+0x3a50] ;  /* 0x003a5000010a7983 */ /* 0x001ee80000300a00 */
[----:B------:R-:W4:Y:S04]  /*67470*/  LDL.LU.64 R8, [R1+0x3a48] ;  /* 0x003a480001087983 */ /* 0x000f280000300a00 */
[----:B------:R0:W-:Y:S04]  /*67480*/  STL.64 [R1+0x39f8], R14 ;  /* 0x0039f80e01007387 */ /* 0x0001e80000100a00 */
[----:B------:R-:W2:Y:S04]  /*67490*/  LDL.LU R12, [R1+0x870] ;  /* 0x00087000010c7983 */ /* 0x000ea80000300800 */
[----:B------:R-:W2:Y:S04]  /*674a0*/  LDL.LU R13, [R1+0x874] ;  /* 0x00087400010d7983 */ /* 0x000ea80000300800 */
[----:B0-----:R-:W2:Y:S04]  /*674b0*/  LDL.LU R14, [R1+0x878] ;  /* 0x00087800010e7983 */ /* 0x001ea80000300800 */
[----:B------:R-:W2:Y:S04]  /*674c0*/  LDL.LU R15, [R1+0x87c] ;  /* 0x00087c00010f7983 */ /* 0x000ea80000300800 */
[----:B--2---:R-:W-:Y:S04]  /*674d0*/  STL.64 [R1+0x3a10], R14 ;  /* 0x003a100e01007387 */ /* 0x004fe80000100a00 */
[----:B------:R0:W-:Y:S04]  /*674e0*/  STL.64 [R1+0x3a08], R12 ;  /* 0x003a080c01007387 */ /* 0x0001e80000100a00 */
[----:B0-----:R-:W2:Y:S04]  /*674f0*/  LDL.LU R12, [R1+0x880] ;  /* 0x00088000010c7983 */ /* 0x001ea80000300800 */
[----:B------:R-:W2:Y:S04]  /*67500*/  LDL.LU R13, [R1+0x884] ;  /* 0x00088400010d7983 */ /* 0x000ea80000300800 */
[----:B------:R-:W2:Y:S04]  /*67510*/  LDL.LU R14, [R1+0x888] ;  /* 0x00088800010e7983 */ /* 0x000ea80000300800 */
[----:B------:R-:W2:Y:S01]  /*67520*/  LDL.LU R15, [R1+0x88c] ;  /* 0x00088c00010f7983 */ /* 0x000ea20000300800 */
[----:B---3--:R-:W-:Y:S03]  /*67530*/  HMMA.16816.F32.BF16 R16, R16, R10, R20 ;  /* 0x0000000a1010723c */ /* 0x008fe60000041814 */
        /* <DEDUP_REMOVED lines=10> */
[----:B0-----:R-:W2:Y:S04]  /*675e0*/  LDL.LU R16, [R1+0x850] ;  /* 0x0008500001107983 */ /* 0x001ea80000300800 */
[----:B------:R-:W2:Y:S04]  /*675f0*/  LDL.LU R17, [R1+0x854] ;  /* 0x0008540001117983 */ /* 0x000ea80000300800 */
[----:B-1----:R-:W2:Y:S04]  /*67600*/  LDL.LU R18, [R1+0x858] ;  /* 0x0008580001127983 */ /* 0x002ea80000300800 */
[----:B------:R-:W2:Y:S04]  /*67610*/  LDL.LU R19, [R1+0x85c] ;  /* 0x00085c0001137983 */ /* 0x000ea80000300800 */
[----:B------:R-:W-:Y:S01]  /*67620*/  STL.64 [R1+0x39d0], R10 ;  /* 0x0039d00a01007387 */ /* 0x000fe20000100a00 */
        /* <DEDUP_REMOVED lines=16> */
[----:B------:R0:W-:Y:S04]  /*67730*/  STL.64 [R1+0x3960], R6 ;  /* 0x0039600601007387 */ /* 0x0001e80000100a00 */
[----:B------:R-:W-:Y:S04]  /*67740*/  STL.64 [R1+0x3958], R4 ;  /* 0x0039580401007387 */ /* 0x000fe80000100a00 */
[----:B0-----:R-:W3:Y:S01]  /*67750*/  LDL.64 R6, [R1+0x88] ;  /* 0x0000880001067983 */ /* 0x001ee20000100a00 */
        /* <DEDUP_REMOVED lines=19> */
[----:B------:R-:W3:Y:S02]  /*67890*/  LDL.LU.64 R24, [R1+0x39e8] ;  /* 0x0039e80001187983 */ /* 0x000ee40000300a00 */
[----:B---3--:R-:W-:-:S15]  /*678a0*/  HMMA.16816.F32.BF16 R24, R20, R6, R24 ;  /* 0x000000061418723c */ /* 0x008fde0000041818 */
[----:B------:R-:W-:-:S04]  /*678b0*/  NOP ;  /* 0x0000000000007918 */ /* 0x000fc80000000000 */
[----:B------:R-:W-:Y:S04]  /*678c0*/  STL.64 [R1+0x1760], R24 ;  /* 0x0017601801007387 */ /* 0x000fe80000100a00 */
[----:B------:R0:W-:Y:S04]  /*678d0*/  STL.64 [R1+0x1768], R26 ;  /* 0x0017681a01007387 */ /* 0x0001e80000100a00 */
[----:B0-----:R-:W3:Y:S01]  /*678e0*/  LDL.LU.64 R26, [R1+0x39e0] ;  /* 0x0039e000011a7983 */ /* 0x001ee20000300a00 */
[----:B------:R-:W-:Y:S02]  /*678f0*/  IMAD.MOV.U32 R28, RZ, RZ, R6 ;  /* 0x000000ffff1c7224 */ /* 0x000fe400078e0006 */
[----:B------:R-:W-:-:S02]  /*67900*/  IMAD.MOV.U32 R29, RZ, RZ, R7 ;  /* 0x000000ffff1d7224 */ /* 0x000fc400078e0007 */
[----:B---3--:R-:W-:Y:S01]  /*67910*/  HMMA.16816.F32.BF16 R4, R20, R26, R16 ;  /* 0x0000001a1404723c */ /* 0x008fe20000041810 */
[----:B------:R-:W-:Y:S02]  /*67920*/  IMAD.MOV.U32 R13, RZ, RZ, R26 ;  /* 0x000000ffff0d7224 */ /* 0x000fe400078e001a */
[----:B------:R-:W-:-:S15]  /*67930*/  IMAD.MOV.U32 R12, RZ, RZ, R27 ;  /* 0x000000ffff0c7224 */ /* 0x000fde00078e001b */
[----:B------:R-:W-:Y:S01]  /*67940*/  NOP ;  /* 0x0000000000007918 */ /* 0x000fe20000000000 */
[----:B------:R-:W-:Y:S04]  /*67950*/  STL.64 [R1+0x1670], R4 ;  /* 0x0016700401007387 */ /* 0x000fe80000100a00 */
[----:B------:R4:W-:Y:S04]  /*67960*/  STL.64 [R1+0x1678], R6 ;  /* 0x0016780601007387 */ /* 0x0009e80000100a00 */
[----:B--2---:R-:W-:Y:S04]  /*67970*/  STL.64 [R1+0x3970], R14 ;  /* 0x0039700e01007387 */ /* 0x004fe80000100a00 */
[----:B------:R0:W-:Y:S04]  /*67980*/  STL.64 [R1+0x3968], R12 ;  /* 0x0039680c01007387 */ /* 0x0001e80000100a00 */
[----:B------:R-:W2:Y:S04]  /*67990*/  LDL.LU R24, [R1+0xfd0] ;  /* 0x000fd00001187983 */ /* 0x000ea80000300800 */
[----:B------:R-:W2:Y:S04]  /*679a0*/  LDL.LU R25, [R1+0xfd4] ;  /* 0x000fd40001197983 */ /* 0x000ea80000300800 */
[----:B------:R-:W3:Y:S04]  /*679b0*/  LDL.LU R26, [R1+0xfd8] ;  /* 0x000fd800011a7983 */ /* 0x000ee80000300800 */
[----:B------:R-:W3:Y:S01]  /*679c0*/  LDL.LU R27, [R1+0xfdc] ;  /* 0x000fdc00011b7983 */ /* 0x000ee20000300800 */
[----:B----4-:R-:W-:-:S02]  /*679d0*/  IMAD.MOV.U32 R6, RZ, RZ, R9 ;  /* 0x000000ffff067224 */ /* 0x010fc400078e0009 */
[----:B------:R-:W-:Y:S01]  /*679e0*/  IMAD.MOV.U32 R7, RZ, RZ, R8 ;  /* 0x000000ffff077224 */ /* 0x000fe200078e0008 */
[----:B---3--:R1:W-:Y:S04]  /*679f0*/  STL.64 [R1+0x3980], R26 ;  /* 0x0039801a01007387 */ /* 0x0083e80000100a00 */
[----:B--2---:R-:W-:Y:S04]  /*67a00*/  STL.64 [R1+0x3978], R24 ;  /* 0x0039781801007387 */ /* 0x004fe80000100a00 */
[----:B------:R-:W-:Y:S04]  /*67a10*/  STL.64 [R1+0x3988], R6 ;  /* 0x0039880601007387 */ /* 0x000fe80000100a00 */
        /* <DEDUP_REMOVED lines=9> */
[----:B--2---:R-:W-:Y:S04]  /*67ab0*/  STL.64 [R1+0x3990], R12 ;  /* 0x0039900c01007387 */ /* 0x004fe80000100a00 */
[----:B-1----:R-:W2:Y:S01]  /*67ac0*/  LDL R26, [R1+0x28] ;  /* 0x00002800011a7983 */ /* 0x002ea20000100800 */
[----:B------:R-:W-:-:S03]  /*67ad0*/  IMAD.MOV.U32 R27, RZ, RZ, R3 ;  /* 0x000000ffff1b7224 */ /* 0x000fc600078e0003 */
[----:B------:R-:W3:Y:S04]  /*67ae0*/  LDL.LU R3, [R1+0x39d8] ;  /* 0x0039d80001037983 */ /* 0x000ee80000300800 */
[----:B--2---:R0:W-:Y:S04]  /*67af0*/  STL.64 [R1+0x39a8], R26 ;  /* 0x0039a81a01007387 */ /* 0x0041e80000100a00 */
[----:B---3--:R-:W1:Y:S04]  /*67b00*/  LDSM.16.MT88.4 R16, [R3+UR5+0xc100] ;  /* 0x00c100050310783b */ /* 0x008e680008004200 */
[----:B0-----:R-:W2:Y:S04]  /*67b10*/  LDL.64 R26, [R1+0x48] ;  /* 0x00004800011a7983 */ /* 0x001ea80000100a00 */
[----:B--2---:R0:W-:Y:S04]  /*67b20*/  STL.64 [R1+0x39c0], R26 ;  /* 0x0039c01a01007387 */ /* 0x0041e80000100a00 */
[----:B0-----:R-:W2:Y:S04]  /*67b30*/  LDL.64 R26, [R1+0x58] ;  /* 0x00005800011a7983 */ /* 0x001ea80000100a00 */
[----:B--2---:R0:W-:Y:S04]  /*67b40*/  STL.64 [R1+0x39c8], R26 ;  /* 0x0039c81a01007387 */ /* 0x0041e80000100a00 */
[----:B0-----:R-:W4:Y:S04]  /*67b50*/  LDL.64 R26, [R1+0x68] ;  /* 0x00006800011a7983 */ /* 0x001f280000100a00 */
[----:B------:R-:W2:Y:S04]  /*67b60*/  LDL.LU R12, [R1+0x1000] ;  /* 0x00100000010c7983 */ /* 0x000ea80000300800 */
        /* <DEDUP_REMOVED lines=14> */
[----:B-1----:R-:W-:Y:S04]  /*67c50*/  STL.64 [R1+0x3800], R18 ;  /* 0x0038001201007387 */ /* 0x002fe80000100a00 */
[----:B------:R0:W-:Y:S04]  /*67c60*/  STL.64 [R1+0x37f8], R16 ;  /* 0x0037f81001007387 */ /* 0x0001e80000100a00 */
[----:B0-----:R-:W4:Y:S04]  /*67c70*/  LDL.LU R16, [R1+0x1020] ;  /* 0x0010200001107983 */ /* 0x001f280000300800 */
[----:B------:R-:W4:Y:S04]  /*67c80*/  LDL.LU R17, [R1+0x1024] ;  /* 0x0010240001117983 */ /* 0x000f280000300800 */
[----:B------:R-:W4:Y:S04]  /*67c90*/  LDL.LU R18, [R1+0x1028] ;  /* 0x0010280001127983 */ /* 0x000f280000300800 */
[----:B------:R-:W4:Y:S04]  /*67ca0*/  LDL.LU R19, [R1+0x102c] ;  /* 0x00102c0001137983 */ /* 0x000f280000300800 */
[----:B------:R0:W-:Y:S04]  /*67cb0*/  STL.64 [R1+0x1500], R8 ;  /* 0x0015000801007387 */ /* 0x0001e80000100a00 */
[----:B------:R1:W-:Y:S01]  /*67cc0*/  STL.64 [R1+0x1508], R10 ;  /* 0x0015080a01007387 */ /* 0x0003e20000100a00 */
[----:B0-----:R-:W-:-:S03]  /*67cd0*/  IMAD.MOV.U32 R9, RZ, RZ, R26 ;  /* 0x000000ffff097224 */ /* 0x001fc600078e001a */
[----:B-1----:R-:W2:Y:S01]  /*67ce0*/  LDL.LU.64 R10, [R1+0x39d0] ;  /* 0x0039d000010a7983 */ /* 0x002ea20000300a00 */
[----:B------:R-:W-:-:S03]  /*67cf0*/  IMAD.MOV.U32 R8, RZ, RZ, R27 ;  /* 0x000000ffff087224 */ /* 0x000fc600078e001b */
[----:B------:R-:W4:Y:S02]  /*67d00*/  LDL.LU.64 R26, [R1+0x39c8] ;  /* 0x0039c800011a7983 */ /* 0x000f240000300a00 */
[----:B----4-:R-:W-:Y:S02]  /*67d10*/  HMMA.16816.F32.BF16 R16, R20, R26, R16 ;  /* 0x0000001a1410723c */ /* 0x010fe40000041810 */
[----:B--2---:R-:W-:Y:S04]  /*67d20*/  STL.64 [R1+0x3948], R10 ;  /* 0x0039480a01007387 */ /* 0x004fe80000100a00 */
[----:B------:R0:W-:Y:S04]  /*67d30*/  STL.64 [R1+0x3940], R8 ;  /* 0x0039400801007387 */ /* 0x0001e80000100a00 */
[----:B0-----:R-:W2:Y:S04]  /*67d40*/  LDL.LU R8, [R1+0xfc0] ;  /* 0x000fc00001087983 */ /* 0x001ea80000300800 */
[----:B------:R-:W2:Y:S04]  /*67d50*/  LDL.LU R9, [R1+0xfc4] ;  /* 0x000fc40001097983 */ /* 0x000ea80000300800 */
[----:B------:R-:W2:Y:S04]  /*67d60*/  LDL.LU R10, [R1+0xfc8] ;  /* 0x000fc800010a7983 */ /* 0x000ea80000300800 */
[----:B------:R-:W2:Y:S04]  /*67d70*/  LDL.LU R11, [R1+0xfcc] ;  /* 0x000fcc00010b7983 */ /* 0x000ea80000300800 */
[----:B------:R0:W-:Y:S04]  /*67d80*/  STL.64 [R1+0x14f0], R16 ;  /* 0x0014f01001007387 */ /* 0x0001e80000100a00 */
[----:B------:R1:W-:Y:S01]  /*67d90*/  STL.64 [R1+0x14f8], R18 ;  /* 0x0014f81201007387 */ /* 0x0003e20000100a00 */
[----:B0-----:R-:W-:-:S02]  /*67da0*/  IMAD.MOV.U32 R17, RZ, RZ, R26 ;  /* 0x000000ffff117224 */ /* 0x001fc400078e001a */
[----:B------:R-:W-:Y:S02]  /*67db0*/  IMAD.MOV.U32 R16, RZ, RZ, R27 ;  /* 0x000000ffff107224 */ /* 0x000fe400078e001b */
[----:B------:R-:W4:Y:S02]  /*67dc0*/  LDL.LU.64 R26, [R1+0x39c0] ;  /* 0x0039c000011a7983 */ /* 0x000f240000300a00 */
[----:B----4-:R-:W-:Y:S01]  /*67dd0*/  HMMA.16816.F32.BF16 R12, R20, R26, R12 ;  /* 0x0000001a140c723c */ /* 0x010fe2000004180c */
[----:B-1----:R-:W-:Y:S02]  /*67de0*/  IMAD.MOV.U32 R19, RZ, RZ, R26 ;  /* 0x000000ffff137224 */ /* 0x002fe400078e001a */
[----:B------:R-:W-:-:S15]  /*67df0*/  IMAD.MOV.U32 R18, RZ, RZ, R27 ;  /* 0x000000ffff127224 */ /* 0x000fde00078e001b */
[----:B------:R-:W-:Y:S01]  /*67e00*/  NOP ;  /* 0x0000000000007918 */ /* 0x000fe20000000000 */
[----:B------:R-:W-:Y:S04]  /*67e10*/  STL.64 [R1+0x14e0], R12 ;  /* 0x0014e00c01007387 */ /* 0x000fe80000100a00 */
[----:B------:R0:W-:Y:S04]  /*67e20*/  STL.64 [R1+0x14e8], R14 ;  /* 0x0014e80e01007387 */ /* 0x0001e80000100a00 */
[----:B0-----:R-:W4:Y:S04]  /*67e30*/  LDL.LU.64 R14, [R1+0x39b8] ;  /* 0x0039b800010e7983 */ /* 0x001f280000300a00 */
[----:B------:R-:W4:Y:S04]  /*67e40*/  LDL.LU.64 R12, [R1+0x39b0] ;  /* 0x0039b000010c7983 */ /* 0x000f280000300a00 */
[----:B------:R-:W3:Y:S04]  /*67e50*/  LDL.LU.64 R26, [R1+0x39a8] ;  /* 0x0039a800011a7983 */ /* 0x000ee80000300a00 */
[----:B------:R0:W-:Y:S04]  /*67e60*/  STL.64 [R1+0x38c0], R18 ;  /* 0x0038c01201007387 */ /* 0x0001e80000100a00 */
[----:B------:R-:W-:Y:S01]  /*67e70*/  STL.64 [R1+0x38b8], R16 ;  /* 0x0038b81001007387 */ /* 0x000fe20000100a00 */
[----:B0-----:R-:W-:-:S02]  /*67e80*/  IMAD.MOV.U32 R18, RZ, RZ, R28 ;  /* 0x000000ffff127224 */ /* 0x001fc400078e001c */
[----:B------:R-:W-:Y:S01]  /*67e90*/  IMAD.MOV.U32 R19, RZ, RZ, R29 ;  /* 0x000000ffff137224 */ /* 0x000fe200078e001d */
[----:B------:R-:W2:Y:S04]  /*67ea0*/  LDL.LU R28, [R1+0x39a4] ;  /* 0x0039a400011c7983 */ /* 0x000ea80000300800 */
[----:B------:R-:W2:Y:S04]  /*67eb0*/  LDL.LU R29, [R1+0x39a0] ;  /* 0x0039a000011d7983 */ /* 0x000ea80000300800 */
[----:B------:R0:W-:Y:S02]  /*67ec0*/  STL.64 [R1+0x38d0], R18 ;  /* 0x0038d01201007387 */ /* 0x0001e40000100a00 */
[----:B0-----:R-:W-:-:S02]  /*67ed0*/  IMAD.MOV.U32 R18, RZ, RZ, R2 ;  /* 0x000000ffff127224 */ /* 0x001fc400078e0002 */
[----:B------:R-:W-:-:S05]  /*67ee0*/  IMAD.MOV.U32 R19, RZ, RZ, R0 ;  /* 0x000000ffff137224 */ /* 0x000fca00078e0000 */
[----:B------:R0:W-:Y:S04]  /*67ef0*/  STL.64 [R1+0x38e8], R18 ;  /* 0x0038e81201007387 */ /* 0x0001e80000100a00 */
[----:B0-----:R-:W4:Y:S01]  /*67f00*/  LDL.64 R18, [R1+0x38] ;  /* 0x0000380001127983 */ /* 0x001f220000100a00 */
[C---:B---3--:R-:W-:Y:S08]  /*67f10*/  HMMA.16816.F32.BF16 R24, R20.reuse, R26, R4 ;  /* 0x0000001a1418723c */ /* 0x048ff00000041804 */
[----:B----4-:R-:W-:Y:S01]  /*67f20*/  HMMA.16816.F32.BF16 R12, R20, R18, R12 ;  /* 0x00000012140c723c */ /* 0x010fe2000004180c */
[----:B------:R-:W-:-:S02]  /*67f30*/  IMAD.MOV.U32 R2, RZ, RZ, R18 ;  /* 0x000000ffff027224 */ /* 0x000fc400078e0012 */
[----:B------:R-:W-:Y:S02]  /*67f40*/  IMAD.MOV.U32 R0, RZ, RZ, R19 ;  /* 0x000000ffff007224 */ /* 0x000fe400078e0013 */
[----:B--2---:R-:W-:Y:S02]  /*67f50*/  IMAD.MOV.U32 R18, RZ, RZ, R29 ;  /* 0x000000ffff127224 */ /* 0x004fe400078e001d */
[----:B------:R-:W-:-:S12]  /*67f60*/  IMAD.MOV.U32 R19, RZ, RZ, R28 ;  /* 0x000000ffff137224 */ /* 0x000fd800078e001c */
[----:B------:R-:W-:Y:S04]  /*67f70*/  STL.64 [R1+0x14d0], R12 ;  /* 0x0014d00c01007387 */ /* 0x000fe80000100a00 */
[----:B------:R0:W-:Y:S04]  /*67f80*/  STL.64 [R1+0x14d8], R14 ;  /* 0x0014d80e01007387 */ /* 0x0001e80000100a00 */
[----:B0-----:R-:W2:Y:S04]  /*67f90*/  LDL.LU.64 R14, [R1+0x3998] ;  /* 0x00399800010e7983 */ /* 0x001ea80000300a00 */
[----:B------:R-:W2:Y:S04]  /*67fa0*/  LDL.LU.64 R12, [R1+0x3990] ;  /* 0x00399000010c7983 */ /* 0x000ea80000300a00 */
[----:B------:R0:W-:Y:S04]  /*67fb0*/  STL.64 [R1+0x3900], R18 ;  /* 0x0039001201007387 */ /* 0x0001e80000100a00 */
[----:B0-----:R-:W3:Y:S04]  /*67fc0*/  LDL.64 R18, [R1+0x8] ;  /* 0x0000080001127983 */ /* 0x001ee80000100a00 */
[----:B------:R-:W2:Y:S04]  /*67fd0*/  LDL.LU.64 R6, [R1+0x3988] ;  /* 0x0039880001067983 */ /* 0x000ea80000300a00 */
[----:B------:R-:W-:Y:S04]  /*67fe0*/  STL.64 [R1+0x14c0], R24 ;  /* 0x0014c01801007387 */ /* 0x000fe80000100a00 */
[----:B------:R0:W-:Y:S04]  /*67ff0*/  STL.64 [R1+0x14c8], R26 ;  /* 0x0014c81a01007387 */ /* 0x0001e80000100a00 */
[----:B0-----:R-:W3:Y:S04]  /*68000*/  LDL.LU.64 R26, [R1+0x3980] ;  /* 0x00398000011a7983 */ /* 0x001ee80000300a00 */
[----:B------:R-:W3:Y:S01]  /*68010*/  LDL.LU.64 R24, [R1+0x3978] ;  /* 0x0039780001187983 */ /* 0x000ee20000300a00 */
[C---:B--2---:R-:W-:Y:S03]  /*68020*/  HMMA.16816.F32.BF16 R4, R20.reuse, R6, R12 ;  /* 0x000000061404723c */ /* 0x044fe6000004180c */
[----:B------:R-:W2:Y:S04]  /*68030*/  LDL.LU.64 R14, [R1+0x3970] ;  /* 0x00397000010e7983 */ /* 0x000ea80000300a00 */
[----:B------:R-:W4:Y:S01]  /*68040*/  LDL.LU.64 R12, [R1+0x3968] ;  /* 0x00396800010c7983 */ /* 0x000f220000300a00 */
[----:B---3--:R-:W-:Y:S11]  /*68050*/  HMMA.16816.F32.BF16 R24, R20, R18, R24 ;  /* 0x000000121418723c */ /* 0x008ff60000041818 */
[----:B------:R-:W-:Y:S04]  /*68060*/  STL.64 [R1+0x14b0], R4 ;  /* 0x0014b00401007387 */ /* 0x000fe80000100a00 */
[----:B------:R0:W-:Y:S04]  /*68070*/  STL.64 [R1+0x14b8], R6 ;  /* 0x0014b80601007387 */ /* 0x0001e80000100a00 */
[----:B0-----:R-:W3:Y:S04]  /*68080*/  LDL.LU.64 R6, [R1+0x3960] ;  /* 0x0039600001067983 */ /* 0x001ee80000300a00 */
[----:B------:R-:W2:Y:S04]  /*68090*/  LDL.LU.64 R4, [R1+0x3958] ;  /* 0x0039580001047983 */ /* 0x000ea80000300a00 */
[----:B------:R-:W-:Y:S04]  /*680a0*/  STL.64 [R1+0x14a0], R24 ;  /* 0x0014a01801007387 */ /* 0x000fe80000100a00 */
[----:B------:R0:W-:Y:S04]  /*680b0*/  STL.64 [R1+0x14a8], R26 ;  /* 0x0014a81a01007387 */ /* 0x0001e80000100a00 */
[----:B0-----:R-:W2:Y:S01]  /*680c0*/  LDL.LU.64 R26, [R1+0x3950] ;  /* 0x00395000011a7983 */ /* 0x001ea20000300a00 */
[----:B------:R-:W-:-:S02]  /*680d0*/  IMAD.MOV.U32 R25, RZ, RZ, R18 ;  /* 0x000000ffff197224 */ /* 0x000fc400078e0012 */
[----:B------:R-:W-:Y:S02]  /*680e0*/  IMAD.MOV.U32 R24, RZ, RZ, R19 ;  /* 0x000000ffff187224 */ /* 0x000fe400078e0013 */
[----:B---3--:R-:W-:Y:S02]  /*680f0*/  IMAD.MOV.U32 R18, RZ, RZ, R7 ;  /* 0x000000ffff127224 */ /* 0x008fe400078e0007 */
[----:B------:R-:W-:Y:S01]  /*68100*/  IMAD.MOV.U32 R19, RZ, RZ, R6 ;  /* 0x000000ffff137224 */ /* 0x000fe200078e0006 */
[----:B--2---:R-:W-:Y:S04]  /*68110*/  HMMA.16816.F32.BF16 R8, R20, R26, R8 ;  /* 0x0000001a1408723c */ /* 0x004fe80000041808 */
[----:B------:R0:W-:Y:S02]  /*68120*/  STL.64 [R1+0x3918], R18 ;  /* 0x0039181201007387 */ /* 0x0001e40000100a00 */
[----:B0-----:R-:W-:-:S02]  /*68130*/  IMAD.MOV.U32 R19, RZ, RZ, R4 ;  /* 0x000000ffff137224 */ /* 0x001fc400078e0004 */
[----:B------:R-:W-:-:S11]  /*68140*/  IMAD.MOV.U32 R18, RZ, RZ, R5 ;  /* 0x000000ffff127224 */ /* 0x000fd600078e0005 */
[----:B------:R0:W-:Y:S04]  /*68150*/  STL.64 [R1+0x1490], R8 ;  /* 0x0014900801007387 */ /* 0x0001e80000100a00 */
[----:B------:R1:W-:Y:S04]  /*68160*/  STL.64 [R1+0x1498], R10 ;  /* 0x0014980a01007387 */ /* 0x0003e80000100a00 */
[----:B------:R-:W2:Y:S04]  /*68170*/  LDL.LU R4, [R1+0x840] ;  /* 0x0008400001047983 */ /* 0x000ea80000300800 */
        /* <DEDUP_REMOVED lines=41> */
[----:B------:R-:W2:Y:S04]  /*68410*/  LDL.LU.64 R8, [R1+0x3940] ;  /* 0x0039400001087983 */ /* 0x000ea80000300a00 */
        /* <DEDUP_REMOVED lines=35> */
[----:B----4-:R-:W-:Y:S02]  /*68650*/  IMAD.MOV.U32 R14, RZ, RZ, R13 ;  /* 0x000000ffff0e7224 */ /* 0x010fe400078e000d */
[----:B------:R-:W-:-:S07]  /*68660*/  IMAD.MOV.U32 R15, RZ, RZ, R12 ;  /* 0x000000ffff0f7224 */ /* 0x000fce00078e000c */
[C---:B---3--:R-:W-:Y:S08]  /*68670*/  HMMA.16816.F32.BF16 R20, R4.reuse, R14, R20 ;  /* 0x0000000e0414723c */ /* 0x048ff00000041814 */
[----:B--2---:R-:W-:Y:S01]  /*68680*/  HMMA.16816.F32.BF16 R16, R4, R18, R24 ;  /* 0x000000120410723c */ /* 0x004fe20000041818 */
[----:B------:R-:W2:-:S15]  /*68690*/  LDL.LU.64 R24, [R1+0x38c8] ;  /* 0x0038c80001187983 */ /* 0x000e9e0000300a00 */
[----:B------:R-:W-:-:S03]  /*686a0*/  NOP ;  /* 0x0000000000007918 */ /* 0x000fc60000000000 */
[----:B------:R-:W-:Y:S04]  /*686b0*/  STL.64 [R1+0x1750], R16 ;  /* 0x0017501001007387 */ /* 0x000fe80000100a00 */
[----:B------:R0:W-:Y:S04]  /*686c0*/  STL.64 [R1+0x1758], R18 ;  /* 0x0017581201007387 */ /* 0x0001e80000100a00 */
[----:B0-----:R-:W3:Y:S04]  /*686d0*/  LDL.LU.64 R18, [R1+0x38c0] ;  /* 0x0038c00001127983 */ /* 0x001ee80000300a00 */
[----:B------:R-:W4:Y:S04]  /*686e0*/  LDL.LU.64 R16, [R1+0x38b8] ;  /* 0x0038b80001107983 */ /* 0x000f280000300a00 */
[----:B------:R-:W2:Y:S04]  /*686f0*/  LDL.LU R12, [R1+0xea0] ;  /* 0x000ea000010c7983 */ /* 0x000ea80000300800 */
[----:B------:R-:W-:Y:S04]  /*68700*/  STL.64 [R1+0x1660], R20 ;  /* 0x0016601401007387 */ /* 0x000fe80000100a00 */
[----:B------:R-:W-:Y:S04]  /*68710*/  STL.64 [R1+0x1668], R22 ;  /* 0x0016681601007387 */ /* 0x000fe80000100a00 */
[----:B------:R-:W2:Y:S04]  /*68720*/  LDL.LU R13, [R1+0xea4] ;  /* 0x000ea400010d7983 */ /* 0x000ea80000300800 */
[----:B------:R-:W2:Y:S04]  /*68730*/  LDL.LU R14, [R1+0xea8] ;  /* 0x000ea800010e7983 */ /* 0x000ea80000300800 */
[----:B------:R-:W2:Y:S04]  /*68740*/  LDL.LU R15, [R1+0xeac] ;  /* 0x000eac00010f7983 */ /* 0x000ea80000300800 */
[----:B------:R-:W0:Y:S04]  /*68750*/  LDSM.16.MT88.4 R20, [R3+UR5+0xc180] ;  /* 0x00c180050314783b */ /* 0x000e280008004200 */
[----:B--2---:R1:W-:Y:S04]  /*68760*/  STL.64 [R1+0x3820], R14 ;  /* 0x0038200e01007387 */ /* 0x0043e80000100a00 */
[----:B------:R-:W-:Y:S01]  /*68770*/  STL.64 [R1+0x3818], R12 ;  /* 0x0038180c01007387 */ /* 0x000fe20000100a00 */
[----:B-1----:R-:W-:-:S02]  /*68780*/  IMAD.MOV.U32 R15, RZ, RZ, R24 ;  /* 0x000000ffff0f7224 */ /* 0x002fc400078e0018 */
[----:B------:R-:W-:Y:S01]  /*68790*/  IMAD.MOV.U32 R14, RZ, RZ, R25 ;  /* 0x000000ffff0e7224 */ /* 0x000fe200078e0019 */
[----:B------:R-:W2:Y:S04]  /*687a0*/  LDL.LU R24, [R1+0xec0] ;  /* 0x000ec00001187983 */ /* 0x000ea80000300800 */
[----:B------:R-:W2:Y:S04]  /*687b0*/  LDL.LU R25, [R1+0xec4] ;  /* 0x000ec40001197983 */ /* 0x000ea80000300800 */
[----:B------:R-:W2:Y:S04]  /*687c0*/  LDL.LU R26, [R1+0xec8] ;  /* 0x000ec800011a7983 */ /* 0x000ea80000300800 */
[----:B------:R-:W2:Y:S04]  /*687d0*/  LDL.LU R27, [R1+0xecc] ;  /* 0x000ecc00011b7983 */ /* 0x000ea80000300800 */
[----:B--2---:R1:W-:Y:S04]  /*687e0*/  STL.64 [R1+0x3850], R26 ;  /* 0x0038501a01007387 */ /* 0x0043e80000100a00 */
[----:B------:R2:W-:Y:S04]  /*687f0*/  STL.64 [R1+0x3848], R24 ;  /* 0x0038481801007387 */ /* 0x0005e80000100a00 */
[----:B-1----:R-:W2:Y:S04]  /*68800*/  LDL.64 R26, [R1+0x28] ;  /* 0x00002800011a7983 */ /* 0x002ea80000100a00 */
[----:B--2---:R1:W-:Y:S04]  /*68810*/  STL.64 [R1+0x3860], R26 ;  /* 0x0038601a01007387 */ /* 0x0043e80000100a00 */
[----:B------:R-:W2:Y:S04]  /*68820*/  LDL.LU R24, [R1+0xee0] ;  /* 0x000ee00001187983 */ /* 0x000ea80000300800 */
[----:B------:R-:W2:Y:S04]  /*68830*/  LDL.LU R25, [R1+0xee4] ;  /* 0x000ee40001197983 */ /* 0x000ea80000300800 */
[----:B-1----:R-:W2:Y:S04]  /*68840*/  LDL.LU R26, [R1+0xee8] ;  /* 0x000ee800011a7983 */ /* 0x002ea80000300800 */
[----:B------:R-:W2:Y:S04]  /*68850*/  LDL.LU R27, [R1+0xeec] ;  /* 0x000eec00011b7983 */ /* 0x000ea80000300800 */
[----:B--2---:R3:W-:Y:S04]  /*68860*/  STL.64 [R1+0x3870], R26 ;  /* 0x0038701a01007387 */ /* 0x0047e80000100a00 */
[----:B------:R-:W-:Y:S01]  /*68870*/  STL.64 [R1+0x3868], R24 ;  /* 0x0038681801007387 */ /* 0x000fe20000100a00 */
[----:B---3--:R-:W-:-:S02]  /*68880*/  IMAD.MOV.U32 R26, RZ, RZ, R19 ;  /* 0x000000ffff1a7224 */ /* 0x008fc400078e0013 */
[----:B------:R-:W-:-:S05]  /*68890*/  IMAD.MOV.U32 R27, RZ, RZ, R18 ;  /* 0x000000ffff1b7224 */ /* 0x000fca00078e0012 */
[----:B------:R4:W-:Y:S02]  /*688a0*/  STL.64 [R1+0x3888], R26 ;  /* 0x0038881a01007387 */ /* 0x0009e40000100a00 */
[----:B----4-:R-:W-:Y:S02]  /*688b0*/  IMAD.MOV.U32 R26, RZ, RZ, R17 ;  /* 0x000000ffff1a7224 */ /* 0x010fe400078e0011 */
[----:B------:R-:W-:-:S05]  /*688c0*/  IMAD.MOV.U32 R27, RZ, RZ, R16 ;  /* 0x000000ffff1b7224 */ /* 0x000fca00078e0010 */
[----:B------:R-:W-:Y:S04]  /*688d0*/  STL.64 [R1+0x38a0], R26 ;  /* 0x0038a01a01007387 */ /* 0x000fe80000100a00 */
[----:B------:R1:W-:Y:S04]  /*688e0*/  STL.64 [R1+0x3838], R14 ;  /* 0x0038380e01007387 */ /* 0x0003e80000100a00 */
[----:B-1----:R-:W2:Y:S04]  /*688f0*/  LDL.64 R14, [R1+0x18] ;  /* 0x00001800010e7983 */ /* 0x002ea80000100a00 */
[----:B--2---:R1:W-:Y:S04]  /*68900*/  STL.64 [R1+0x3858], R14 ;  /* 0x0038580e01007387 */ /* 0x0043e80000100a00 */
[----:B------:R-:W2:Y:S04]  /*68910*/  LDL.LU R12, [R1+0xed0] ;  /* 0x000ed000010c7983 */ /* 0x000ea80000300800 */
        /* <DEDUP_REMOVED lines=15> */
[----:B------:R-:W-:-:S02]  /*68a10*/  IMAD.MOV.U32 R26, RZ, RZ, R9 ;  /* 0x000000ffff1a7224 */ /* 0x000fc400078e0009 */
[----:B------:R-:W-:Y:S01]  /*68a20*/  IMAD.MOV.U32 R27, RZ, RZ, R8 ;  /* 0x000000ffff1b7224 */ /* 0x000fe200078e0008 */
        /* <DEDUP_REMOVED lines=21> */
[----:B0-----:R-:W-:Y:S04]  /*68b80*/  STL.64 [R1+0x36f8], R22 ;  /* 0x0036f81601007387 */ /* 0x001fe80000100a00 */
[----:B------:R-:W-:Y:S04]  /*68b90*/  STL.64 [R1+0x36f0], R20 ;  /* 0x0036f01401007387 */ /* 0x000fe80000100a00 */
        /* <DEDUP_REMOVED lines=17> */
[----:B------:R-:W2:Y:S01]  /*68cb0*/  LDL.LU.64 R24, [R1+0x3868] ;  /* 0x0038680001187983 */ /* 0x000ea20000300a00 */
[----:B------:R-:W-:-:S02]  /*68cc0*/  IMAD.MOV.U32 R22, RZ, RZ, R2 ;  /* 0x000000ffff167224 */ /* 0x000fc400078e0002 */
[----:B------:R-:W-:-:S07]  /*68cd0*/  IMAD.MOV.U32 R23, RZ, RZ, R0 ;  /* 0x000000ffff177224 */ /* 0x000fce00078e0000 */
[----:B--2---:R-:W-:Y:S01]  /*68ce0*/  HMMA.16816.F32.BF16 R20, R4, R22, R24 ;  /* 0x000000160414723c */ /* 0x004fe20000041818 */
[----:B------:R-:W4:-:S15]  /*68cf0*/  LDL.LU.64 R26, [R1+0x3860] ;  /* 0x00386000011a7983 */ /* 0x000f1e0000300a00 */
[----:B------:R-:W-:-:S03]  /*68d00*/  NOP ;  /* 0x0000000000007918 */ /* 0x000fc60000000000 */
        /* <DEDUP_REMOVED lines=8> */
[----:B0-----:R-:W2:Y:S01]  /*68d90*/  LDL.64 R22, [R1+0xb8] ;  /* 0x0000b80001167983 */ /* 0x001ea20000100a00 */
[----:B----4-:R-:W-:Y:S01]  /*68da0*/  HMMA.16816.F32.BF16 R12, R4, R26, R12 ;  /* 0x0000001a040c723c */ /* 0x010fe2000004180c */
[----:B------:R-:W-:-:S02]  /*68db0*/  IMAD.MOV.U32 R2, RZ, RZ, R26 ;  /* 0x000000ffff027224 */ /* 0x000fc400078e001a */
[----:B------:R-:W-:Y:S01]  /*68dc0*/  IMAD.MOV.U32 R0, RZ, RZ, R27 ;  /* 0x000000ffff007224 */ /* 0x000fe200078e001b */
[----:B--2---:R0:W-:Y:S04]  /*68dd0*/  STL.64 [R1+0x37f0], R22 ;  /* 0x0037f01601007387 */ /* 0x0041e80000100a00 */
[----:B0-----:R-:W2:Y:S11]  /*68de0*/  LDL.64 R22, [R1+0xc8] ;  /* 0x0000c80001167983 */ /* 0x001eb60000100a00 */
        /* <DEDUP_REMOVED lines=25> */
[----:B------:R-:W-:Y:S04]  /*68f80*/  STL.64 [R1+0x3728], R26 ;  /* 0x0037281a01007387 */ /* 0x000fe80000100a00 */
[----:B------:R0:W-:Y:S04]  /*68f90*/  STL.64 [R1+0x37e8], R24 ;  /* 0x0037e81801007387 */ /* 0x0001e80000100a00 */
[----:B0-----:R-:W4:Y:S04]  /*68fa0*/  LDL.LU R24, [R1+0x6d0] ;  /* 0x0006d00001187983 */ /* 0x001f280000300800 */
[----:B------:R-:W4:Y:S04]  /*68fb0*/  LDL.LU R25, [R1+0x6d4] ;  /* 0x0006d40001197983 */ /* 0x000f280000300800 */
[----:B------:R-:W4:Y:S04]  /*68fc0*/  LDL.LU R26, [R1+0x6d8] ;  /* 0x0006d800011a7983 */ /* 0x000f280000300800 */
[----:B------:R-:W4:Y:S01]  /*68fd0*/  LDL.LU R27, [R1+0x6dc] ;  /* 0x0006dc00011b7983 */ /* 0x000f220000300800 */
[----:B---3--:R-:W-:-:S15]  /*68fe0*/  HMMA.16816.F32.BF16 R8, R4, R14, R8 ;  /* 0x0000000e0408723c */ /* 0x008fde0000041808 */
[----:B------:R-:W-:-:S04]  /*68ff0*/  NOP ;  /* 0x0000000000007918 */ /* 0x000fc80000000000 */
        /* <DEDUP_REMOVED lines=8> */
[----:B0-----:R-:W3:Y:S04]  /*69080*/  LDL.64 R6, [R1+0x98] ;  /* 0x0000980001067983 */ /* 0x001ee80000100a00 */
[----:B------:R0:W-:Y:S04]  /*69090*/  STL [R1+0x3704], R10 ;  /* 0x0037040a01007387 */ /* 0x0001e80000100800 */
[----:B------:R1:W-:Y:S04]  /*690a0*/  STL [R1+0x3700], R11 ;  /* 0x0037000b01007387 */ /* 0x0003e80000100800 */
[----:B------:R-:W2:Y:S04]  /*690b0*/  LDL.LU R8, [R1+0x6e0] ;  /* 0x0006e00001087983 */ /* 0x000ea80000300800 */
[----:B------:R-:W2:Y:S04]  /*690c0*/  LDL.LU R9, [R1+0x6e4] ;  /* 0x0006e40001097983 */ /* 0x000ea80000300800 */
[----:B0-----:R-:W2:Y:S04]  /*690d0*/  LDL.LU R10, [R1+0x6e8] ;  /* 0x0006e800010a7983 */ /* 0x001ea80000300800 */
[----:B-1----:R-:W2:Y:S02]  /*690e0*/  LDL.LU R11, [R1+0x6ec] ;  /* 0x0006ec00010b7983 */ /* 0x002ea40000300800 */
[----:B--2---:R-:W-:-:S15]  /*690f0*/  HMMA.16816.F32.BF16 R8, R16, R22, R8 ;  /* 0x000000161008723c */ /* 0x004fde0000041808 */
        /* <DEDUP_REMOVED lines=8> */
[----:B0-----:R-:W3:Y:S04]  /*69180*/  LDL.LU R8, [R1+0x6b0] ;  /* 0x0006b00001087983 */ /* 0x001ee80000300800 */
[----:B-1----:R-:W3:Y:S04]  /*69190*/  LDL.LU R9, [R1+0x6b4] ;  /* 0x0006b40001097983 */ /* 0x002ee80000300800 */
[----:B------:R-:W3:Y:S04]  /*691a0*/  LDL.LU R10, [R1+0x6b8] ;  /* 0x0006b800010a7983 */ /* 0x000ee80000300800 */
[----:B------:R-:W3:Y:S01]  /*691b0*/  LDL.LU R11, [R1+0x6bc] ;  /* 0x0006bc00010b7983 */ /* 0x000ee20000300800 */
[----:B----4-:R-:W-:Y:S01]  /*691c0*/  HMMA.16816.F32.BF16 R24, R16, R22, R24 ;  /* 0x000000161018723c */ /* 0x010fe20000041818 */
[----:B------:R-:W-:-:S02]  /*691d0*/  IMAD.MOV.U32 R12, RZ, RZ, R23 ;  /* 0x000000ffff0c7224 */ /* 0x000fc400078e0017 */
[----:B------:R-:W-:-:S15]  /*691e0*/  IMAD.MOV.U32 R13, RZ, RZ, R22 ;  /* 0x000000ffff0d7224 */ /* 0x000fde00078e0016 */
[----:B------:R-:W-:Y:S01]  /*691f0*/  NOP ;  /* 0x0000000000007918 */ /* 0x000fe20000000000 */
[----:B------:R0:W-:Y:S04]  /*69200*/  STL.64 [R1+0x1a20], R24 ;  /* 0x001a201801007387 */ /* 0x0001e80000100a00 */
[----:B------:R-:W-:Y:S04]  /*69210*/  STL.64 [R1+0x1a28], R26 ;  /* 0x001a281a01007387 */ /* 0x000fe80000100a00 */
[----:B0-----:R-:W2:Y:S04]  /*69220*/  LDL.LU.64 R24, [R1+0x37e8] ;  /* 0x0037e80001187983 */ /* 0x001ea80000300a00 */
[----:B------:R-:W4:Y:S04]  /*69230*/  LDL.LU.64 R22, [R1+0x37e0] ;  /* 0x0037e00001167983 */ /* 0x000f280000300a00 */
[----:B------:R-:W4:Y:S04]  /*69240*/  LDL.LU.64 R20, [R1+0x37d8] ;  /* 0x0037d80001147983 */ /* 0x000f280000300a00 */
[----:B------:R-:W-:Y:S04]  /*69250*/  STL [R1+0x3714], R12 ;  /* 0x0037140c01007387 */ /* 0x000fe80000100800 */
[----:B------:R-:W-:Y:S04]  /*69260*/  STL [R1+0x3710], R13 ;  /* 0x0037100d01007387 */ /* 0x000fe80000100800 */
[----:B------:R0:W-:Y:S04]  /*69270*/  STL.64 [R1+0x37a0], R14 ;  /* 0x0037a00e01007387 */ /* 0x0001e80000100a00 */
[----:B0-----:R-:W4:Y:S01]  /*69280*/  LDL.64 R14, [R1+0xa8] ;  /* 0x0000a800010e7983 */ /* 0x001f220000100a00 */
[C---:B---3--:R-:W-:Y:S08]  /*69290*/  HMMA.16816.F32.BF16 R8, R16.reuse, R6, R8 ;  /* 0x000000061008723c */ /* 0x048ff00000041808 */
[----:B----4-:R-:W-:-:S15]  /*692a0*/  HMMA.16816.F32.BF16 R20, R16, R14, R20 ;  /* 0x0000000e1014723c */ /* 0x010fde0000041814 */
[----:B------:R-:W-:-:S04]  /*692b0*/  NOP ;  /* 0x0000000000007918 */ /* 0x000fc80000000000 */
[----:B------:R0:W-:Y:S04]  /*692c0*/  STL.64 [R1+0x1920], R20 ;  /* 0x0019201401007387 */ /* 0x0001e80000100a00 */
[----:B------:R1:W-:Y:S04]  /*692d0*/  STL.64 [R1+0x1928], R22 ;  /* 0x0019281601007387 */ /* 0x0003e80000100a00 */
[----:B------:R-:W-:Y:S04]  /*692e0*/  STL.64 [R1+0x1820], R8 ;  /* 0x0018200801007387 */ /* 0x000fe80000100a00 */
[----:B------:R-:W-:Y:S04]  /*692f0*/  STL.64 [R1+0x1828], R10 ;  /* 0x0018280a01007387 */ /* 0x000fe80000100a00 */
[----:B------:R-:W3:Y:S01]  /*69300*/  LDL.64 R26, [R1+0x8] ;  /* 0x00000800011a7983 */ /* 0x000ee20000100a00 */
[----:B0-----:R-:W-:-:S02]  /*69310*/  IMAD.MOV.U32 R21, RZ, RZ, R14 ;  /* 0x000000ffff157224 */ /* 0x001fc400078e000e */
[----:B-1----:R-:W-:Y:S02]  /*69320*/  IMAD.MOV.U32 R23, RZ, RZ, R6 ;  /* 0x000000ffff177224 */ /* 0x002fe400078e0006 */
[----:B------:R-:W-:Y:S02]  /*69330*/  IMAD.MOV.U32 R22, RZ, RZ, R7 ;  /* 0x000000ffff167224 */ /* 0x000fe400078e0007 */
[----:B------:R-:W-:Y:S01]  /*69340*/  IMAD.MOV.U32 R20, RZ, RZ, R15 ;  /* 0x000000ffff147224 */ /* 0x000fe200078e000f */
[----:B---3--:R2:W-:Y:S04]  /*69350*/  STL.64 [R1+0x3740], R26 ;  /* 0x0037401a01007387 */ /* 0x0085e80000100a00 */
[----:B------:R-:W-:Y:S04]  /*69360*/  STL.64 [R1+0x3720], R22 ;  /* 0x0037201601007387 */ /* 0x000fe80000100a00 */
[----:B------:R0:W-:Y:S01]  /*69370*/  STL.64 [R1+0x3718], R20 ;  /* 0x0037181401007387 */ /* 0x0001e20000100a00 */
[----:B--2---:R-:W-:-:S02]  /*69380*/  IMAD.MOV.U32 R26, RZ, RZ, R25 ;  /* 0x000000ffff1a7224 */ /* 0x004fc400078e0019 */
[----:B------:R-:W-:Y:S01]  /*69390*/  IMAD.MOV.U32 R27, RZ, RZ, R24 ;  /* 0x000000ffff1b7224 */ /* 0x000fe200078e0018 */
[----:B0-----:R-:W2:Y:S04]  /*693a0*/  LDL.LU R20, [R1+0xd80] ;  /* 0x000d800001147983 */ /* 0x001ea80000300800 */
[----:B------:R-:W2:Y:S04]  /*693b0*/  LDL.LU R21, [R1+0xd84] ;  /* 0x000d840001157983 */ /* 0x000ea80000300800 */
[----:B------:R-:W3:Y:S04]  /*693c0*/  LDL.LU R22, [R1+0xd88] ;  /* 0x000d880001167983 */ /* 0x000ee80000300800 */
[----:B------:R-:W3:Y:S04]  /*693d0*/  LDL.LU R23, [R1+0xd8c] ;  /* 0x000d8c0001177983 */ /* 0x000ee80000300800 */
[----:B------:R0:W-:Y:S04]  /*693e0*/  STL.64 [R1+0x3758], R26 ;  /* 0x0037581a01007387 */ /* 0x0001e80000100a00 */
[----:B------:R-:W4:Y:S04]  /*693f0*/  LDL.LU R24, [R1+0xdb0] ;  /* 0x000db00001187983 */ /* 0x000f280000300800 */
[----:B------:R-:W4:Y:S04]  /*69400*/  LDL.LU R25, [R1+0xdb4] ;  /* 0x000db40001197983 */ /* 0x000f280000300800 */
[----:B0-----:R-:W2:Y:S04]  /*69410*/  LDL.LU R26, [R1+0xdb8] ;  /* 0x000db800011a7983 */ /* 0x001ea80000300800 */
[----:B------:R-:W2:Y:S04]  /*69420*/  LDL.LU R27, [R1+0xdbc] ;  /* 0x000dbc00011b7983 */ /* 0x000ea80000300800 */
[----:B--2---:R0:W-:Y:S04]  /*69430*/  STL.64 [R1+0x3768], R26 ;  /* 0x0037681a01007387 */ /* 0x0041e80000100a00 */
[----:B----4-:R-:W-:Y:S04]  /*69440*/  STL.64 [R1+0x3760], R24 ;  /* 0x0037601801007387 */ /* 0x010fe80000100a00 */
[----:B0-----:R-:W2:Y:S04]  /*69450*/  LDL.64 R26, [R1+0x38] ;  /* 0x00003800011a7983 */ /* 0x001ea80000100a00 */
[----:B--2---:R0:W-:Y:S04]  /*69460*/  STL.64 [R1+0x3780], R26 ;  /* 0x0037801a01007387 */ /* 0x0041e80000100a00 */
[----:B0-----:R-:W2:Y:S04]  /*69470*/  LDL.64 R26, [R1+0x48] ;  /* 0x00004800011a7983 */ /* 0x001ea80000100a00 */
[----:B--2---:R-:W-:Y:S04]  /*69480*/  STL.64 [R1+0x3798], R26 ;  /* 0x0037981a01007387 */ /* 0x004fe80000100a00 */
[----:B---3--:R-:W-:Y:S04]  /*69490*/  STL.64 [R1+0x3738], R22 ;  /* 0x0037381601007387 */ /* 0x008fe80000100a00 */
        /* <DEDUP_REMOVED lines=13> */
[----:B--2---:R0:W-:Y:S04]  /*69570*/  STL.64 [R1+0x37c8], R10 ;  /* 0x0037c80a01007387 */ /* 0x0041e80000100a00 */
[----:B------:R-:W-:Y:S04]  /*69580*/  STL.64 [R1+0x37c0], R8 ;  /* 0x0037c00801007387 */ /* 0x000fe80000100a00 */
[----:B------:R-:W2:Y:S04]  /*69590*/  LDL.64 R6, [R1+0x78] ;  /* 0x0000780001067983 */ /* 0x000ea80000100a00 */
[----:B0-----:R-:W3:Y:S04]  /*695a0*/  LDL.64 R10, [R1+0x88] ;  /* 0x00008800010a7983 */ /* 0x001ee80000100a00 */
[----:B--2---:R0:W-:Y:S04]  /*695b0*/  STL.64 [R1+0x37d0], R6 ;  /* 0x0037d00601007387 */ /* 0x0041e80000100a00 */
[----:B------:R-:W2:Y:S04]  /*695c0*/  LDL.LU R4, [R1+0x6a0] ;  /* 0x0006a00001047983 */ /* 0x000ea80000300800 */
[----:B------:R-:W2:Y:S04]  /*695d0*/  LDL.LU R5, [R1+0x6a4] ;  /* 0x0006a40001057983 */ /* 0x000ea80000300800 */
[----:B0-----:R-:W2:Y:S04]  /*695e0*/  LDL.LU R6, [R1+0x6a8] ;  /* 0x0006a80001067983 */ /* 0x001ea80000300800 */
[----:B------:R-:W2:Y:S04]  /*695f0*/  LDL.LU R7, [R1+0x6ac] ;  /* 0x0006ac0001077983 */ /* 0x000ea80000300800 */
[----:B------:R0:W-:Y:S04]  /*69600*/  STL.64 [R1+0x37b0], R14 ;  /* 0x0037b00e01007387 */ /* 0x0001e80000100a00 */
[----:B----4-:R-:W-:Y:S04]  /*69610*/  STL.64 [R1+0x37a8], R12 ;  /* 0x0037a80c01007387 */ /* 0x010fe80000100a00 */
[----:B------:R-:W4:Y:S04]  /*69620*/  LDL.64 R26, [R1+0x58] ;  /* 0x00005800011a7983 */ /* 0x000f280000100a00 */
[----:B0-----:R-:W2:Y:S04]  /*69630*/  LDL.64 R14, [R1+0x68] ;  /* 0x00006800010e7983 */ /* 0x001ea80000100a00 */
[----:B----4-:R0:W-:Y:S04]  /*69640*/  STL.64 [R1+0x37b8], R26 ;  /* 0x0037b81a01007387 */ /* 0x0101e80000100a00 */
[----:B------:R-:W4:Y:S04]  /*69650*/  LDL.LU R24, [R1+0xdf0] ;  /* 0x000df00001187983 */ /* 0x000f280000300800 */
[----:B------:R-:W4:Y:S04]  /*69660*/  LDL.LU R25, [R1+0xdf4] ;  /* 0x000df40001197983 */ /* 0x000f280000300800 */
[----:B0-----:R-:W4:Y:S04]  /*69670*/  LDL.LU R26, [R1+0xdf8] ;  /* 0x000df800011a7983 */ /* 0x001f280000300800 */
[----:B------:R-:W4:Y:S04]  /*69680*/  LDL.LU R27, [R1+0xdfc] ;  /* 0x000dfc00011b7983 */ /* 0x000f280000300800 */
        /* <DEDUP_REMOVED lines=14> */
[----:B------:R-:W-:Y:S01]  /*69770*/  IMAD.MOV.U32 R28, RZ, RZ, R11 ;  /* 0x000000ffff1c7224 */ /* 0x000fe200078e000b */
        /* <DEDUP_REMOVED lines=11> */
[C---:B----4-:R-:W-:Y:S08]  /*69830*/  HMMA.16816.F32.BF16 R24, R16.reuse, R14, R24 ;  /* 0x0000000e1018723c */ /* 0x050ff00000041818 */
[----:B---3--:R-:W-:-:S15]  /*69840*/  HMMA.16816.F32.BF16 R8, R16, R6, R8 ;  /* 0x000000061008723c */ /* 0x008fde0000041808 */
[----:B------:R-:W-:-:S04]  /*69850*/  NOP ;  /* 0x0000000000007918 */ /* 0x000fc80000000000 */
[----:B------:R-:W-:Y:S04]  /*69860*/  STL.64 [R1+0x1620], R8 ;  /* 0x0016200801007387 */ /* 0x000fe80000100a00 */
[----:B------:R0:W-:Y:S02]  /*69870*/  STL.64 [R1+0x1628], R10 ;  /* 0x0016280a01007387 */ /* 0x0001e40000100a00 */
[----:B0-----:R-:W-:Y:S02]  /*69880*/  IMAD.MOV.U32 R10, RZ, RZ, R6 ;  /* 0x000000ffff0a7224 */ /* 0x001fe400078e0006 */
[----:B------:R-:W-:Y:S02]  /*69890*/  IMAD.MOV.U32 R11, RZ, RZ, R7 ;  /* 0x000000ffff0b7224 */ /* 0x000fe400078e0007 */
[----:B------:R-:W0:Y:S01]  /*698a0*/  LDSM.16.MT88.4 R4, [R3+UR5+0xc200] ;  /* 0x00c200050304783b */ /* 0x000e220008004200 */
[----:B------:R-:W-:-:S02]  /*698b0*/  IMAD.MOV.U32 R8, RZ, RZ, R14 ;  /* 0x000000ffff087224 */ /* 0x000fc400078e000e */
[----:B------:R-:W-:Y:S01]  /*698c0*/  IMAD.MOV.U32 R9, RZ, RZ, R15 ;  /* 0x000000ffff097224 */ /* 0x000fe200078e000f */
[----:B0-----:R-:W-:Y:S04]  /*698d0*/  STL.64 [R1+0x35c8], R6 ;  /* 0x0035c80601007387 */ /* 0x001fe80000100a00 */
[----:B------:R-:W-:Y:S04]  /*698e0*/  STL.64 [R1+0x35c0], R4 ;  /* 0x0035c00401007387 */ /* 0x000fe80000100a00 */
        /* <DEDUP_REMOVED lines=12> */
[----:B------:R-:W2:Y:S01]  /*699b0*/  LDL.LU.64 R26, [R1+0x3798] ;  /* 0x00379800011a7983 */ /* 0x000ea20000300a00 */
[----:B------:R-:W-:Y:S02]  /*699c0*/  IMAD.MOV.U32 R6, RZ, RZ, R2 ;  /* 0x000000ffff067224 */ /* 0x000fe400078e0002 */
[----:B------:R-:W-:Y:S01]  /*699d0*/  IMAD.MOV.U32 R7, RZ, RZ, R0 ;  /* 0x000000ffff077224 */ /* 0x000fe200078e0000 */
        /* <DEDUP_REMOVED lines=23> */
[----:B0-----:R-:W2:Y:S04]  /*69b50*/  LDL.LU.64 R26, [R1+0x3758] ;  /* 0x00375800011a7983 */ /* 0x001ea80000300a00 */
[----:B------:R-:W-:Y:S01]  /*69b60*/  STL.64 [R1+0x3608], R6 ;  /* 0x0036080601007387 */ /* 0x000fe20000100a00 */
        /* <DEDUP_REMOVED lines=20> */
[----:B------:R-:W4:Y:S04]  /*69cb0*/  LDL.LU.64 R20, [R1+0x3718] ;  /* 0x0037180001147983 */ /* 0x000f280000300a00 */
[----:B------:R0:W-:Y:S02]  /*69cc0*/  STL.64 [R1+0x35d8], R26 ;  /* 0x0035d81a01007387 */ /* 0x0001e40000100a00 */
[----:B0-----:R-:W-:-:S02]  /*69cd0*/  IMAD.MOV.U32 R26, RZ, RZ, R7 ;  /* 0x000000ffff1a7224 */ /* 0x001fc400078e0007 */
[----:B------:R-:W-:-:S05]  /*69ce0*/  IMAD.MOV.U32 R27, RZ, RZ, R6 ;  /* 0x000000ffff1b7224 */ /* 0x000fca00078e0006 */
        /* <DEDUP_REMOVED lines=8> */
[----:B------:R0:W-:Y:S04]  /*69d70*/  STL.64 [R1+0x1268], R26 ;  /* 0x0012681a01007387 */ /* 0x0001e80000100a00 */
[----:B0-----:R-:W3:Y:S04]  /*69d80*/  LDL.64 R26, [R1+0x18] ;  /* 0x00001800011a7983 */ /* 0x001ee80000100a00 */
[----:B---3--:R0:W-:Y:S04]  /*69d90*/  STL.64 [R1+0x3600], R26 ;  /* 0x0036001a01007387 */ /* 0x0081e80000100a00 */
[----:B------:R-:W3:Y:S04]  /*69da0*/  LDL.LU R24, [R1+0x560] ;  /* 0x0005600001187983 */ /* 0x000ee80000300800 */
[----:B------:R-:W3:Y:S04]  /*69db0*/  LDL.LU R25, [R1+0x564] ;  /* 0x0005640001197983 */ /* 0x000ee80000300800 */
[----:B0-----:R-:W2:Y:S04]  /*69dc0*/  LDL.LU R26, [R1+0x568] ;  /* 0x00056800011a7983 */ /* 0x001ea80000300800 */
[----:B------:R-:W2:Y:S01]  /*69dd0*/  LDL.LU R27, [R1+0x56c] ;  /* 0x00056c00011b7983 */ /* 0x000ea20000300800 */
[----:B------:R-:W-:-:S02]  /*69de0*/  IMAD.MOV.U32 R6, RZ, RZ, R5 ;  /* 0x000000ffff067224 */ /* 0x000fc400078e0005 */
[----:B------:R-:W-:Y:S01]  /*69df0*/  IMAD.MOV.U32 R7, RZ, RZ, R4 ;  /* 0x000000ffff077224 */ /* 0x000fe200078e0004 */
[----:B--2---:R-:W-:Y:S04]  /*69e00*/  STL.64 [R1+0x3618], R26 ;  /* 0x0036181a01007387 */ /* 0x004fe80000100a00 */
[----:B---3--:R-:W-:Y:S04]  /*69e10*/  STL.64 [R1+0x3610], R24 ;  /* 0x0036101801007387 */ /* 0x008fe80000100a00 */
[----:B------:R0:W-:Y:S04]  /*69e20*/  STL.64 [R1+0x3620], R6 ;  /* 0x0036200601007387 */ /* 0x0001e80000100a00 */
[----:B------:R-:W2:Y:S04]  /*69e30*/  LDL.LU R4, [R1+0x580] ;  /* 0x0005800001047983 */ /* 0x000ea80000300800 */
[----:B------:R-:W2:Y:S04]  /*69e40*/  LDL.LU R5, [R1+0x584] ;  /* 0x0005840001057983 */ /* 0x000ea80000300800 */
[----:B0-----:R-:W3:Y:S04]  /*69e50*/  LDL.LU R6, [R1+0x588] ;  /* 0x0005880001067983 */ /* 0x001ee80000300800 */
[----:B------:R-:W3:Y:S04]  /*69e60*/  LDL.LU R7, [R1+0x58c] ;  /* 0x00058c0001077983 */ /* 0x000ee80000300800 */
[----:B---3--:R0:W-:Y:S04]  /*69e70*/  STL.64 [R1+0x3630], R6 ;  /* 0x0036300601007387 */ /* 0x0081e80000100a00 */
[----:B--2---:R-:W-:Y:S01]  /*69e80*/  STL.64 [R1+0x3628], R4 ;  /* 0x0036280401007387 */ /* 0x004fe20000100a00 */
[----:B0-----:R-:W-:-:S02]  /*69e90*/  IMAD.MOV.U32 R6, RZ, RZ, R12 ;  /* 0x000000ffff067224 */ /* 0x001fc400078e000c */
[----:B------:R-:W-:Y:S01]  /*69ea0*/  IMAD.MOV.U32 R7, RZ, RZ, R13 ;  /* 0x000000ffff077224 */ /* 0x000fe200078e000d */
[----:B------:R-:W2:Y:S04]  /*69eb0*/  LDL.LU R12, [R1+0x3714] ;  /* 0x00371400010c7983 */ /* 0x000ea80000300800 */
[----:B------:R-:W3:Y:S04]  /*69ec0*/  LDL.LU R13, [R1+0x3710] ;  /* 0x00371000010d7983 */ /* 0x000ee80000300800 */
[----:B------:R0:W-:Y:S04]  /*69ed0*/  STL.64 [R1+0x3648], R6 ;  /* 0x0036480601007387 */ /* 0x0001e80000100a00 */
[----:B------:R-:W2:Y:S04]  /*69ee0*/  LDL.LU R24, [R1+0x570] ;  /* 0x0005700001187983 */ /* 0x000ea80000300800 */
[----:B------:R-:W2:Y:S04]  /*69ef0*/  LDL.LU R25, [R1+0x574] ;  /* 0x0005740001197983 */ /* 0x000ea80000300800 */
[----:B------:R-:W2:Y:S04]  /*69f00*/  LDL.LU R26, [R1+0x578] ;  /* 0x00057800011a7983 */ /* 0x000ea80000300800 */
[----:B------:R-:W2:Y:S01]  /*69f10*/  LDL.LU R27, [R1+0x57c] ;  /* 0x00057c00011b7983 */ /* 0x000ea20000300800 */
[----:B0-----:R-:W-:-:S02]  /*69f20*/  IMAD.MOV.U32 R6, RZ, RZ, R8 ;  /* 0x000000ffff067224 */ /* 0x001fc400078e0008 */
        /* <DEDUP_REMOVED lines=16> */
[----:B------:R-:W-:-:S05]  /*6a030*/  IMAD.MOV.U32 R7, RZ, RZ, R28 ;  /* 0x000000ffff077224 */ /* 0x000fca00078e001c */
        /* <DEDUP_REMOVED lines=16> */
[----:B----4-:R-:W-:-:S02]  /*6a140*/  IMAD.MOV.U32 R6, RZ, RZ, R21 ;  /* 0x000000ffff067224 */ /* 0x010fc400078e0015 */
[----:B------:R-:W-:-:S05]  /*6a150*/  IMAD.MOV.U32 R7, RZ, RZ, R20 ;  /* 0x000000ffff077224 */ /* 0x000fca00078e0014 */
[----:B------:R-:W-:Y:S04]  /*6a160*/  STL.64 [R1+0x36c0], R6 ;  /* 0x0036c00601007387 */ /* 0x000fe80000100a00 */
[----:B--2---:R-:W-:Y:S04]  /*6a170*/  STL.64 [R1+0x3688], R26 ;  /* 0x0036881a01007387 */ /* 0x004fe80000100a00 */
[----:B------:R0:W-:Y:S04]  /*6a180*/  STL.64 [R1+0x3680], R24 ;  /* 0x0036801801007387 */ /* 0x0001e80000100a00 */
[----:B0-----:R-:W2:Y:S04]  /*6a190*/  LDL.LU R24, [R1+0x5c0] ;  /* 0x0005c00001187983 */ /* 0x001ea80000300800 */
[----:B------:R-:W2:Y:S04]  /*6a1a0*/  LDL.LU R25, [R1+0x5c4] ;  /* 0x0005c40001197983 */ /* 0x000ea80000300800 */
[----:B------:R-:W4:Y:S04]  /*6a1b0*/  LDL.LU R26, [R1+0x5c8] ;  /* 0x0005c800011a7983 */ /* 0x000f280000300800 */
[----:B------:R-:W4:Y:S01]  /*6a1c0*/  LDL.LU R27, [R1+0x5cc] ;  /* 0x0005cc00011b7983 */ /* 0x000f220000300800 */
[----:B---3--:R-:W-:-:S02]  /*6a1d0*/  IMAD.MOV.U32 R6, RZ, RZ, R13 ;  /* 0x000000ffff067224 */ /* 0x008fc400078e000d */
        /* <DEDUP_REMOVED lines=31> */
[----:B------:R-:W3:Y:S04]  /*6a3d0*/  LDL.LU R12, [R1+0x540] ;  /* 0x00054000010c7983 */ /* 0x000ee80000300800 */
[----:B------:R-:W3:Y:S04]  /*6a3e0*/  LDL.LU R13, [R1+0x544] ;  /* 0x00054400010d7983 */ /* 0x000ee80000300800 */
[----:B0-----:R-:W2:Y:S04]  /*6a3f0*/  LDL.LU R14, [R1+0x548] ;  /* 0x00054800010e7983 */ /* 0x001ea80000300800 */
        /* <DEDUP_REMOVED lines=8> */
[----:B------:R-:W3:Y:S04]  /*6a480*/  LDL.LU.64 R22, [R1+0x36f8] ;  /* 0x0036f80001167983 */ /* 0x000ee80000300a00 */
[----:B------:R-:W3:Y:S01]  /*6a490*/  LDL.LU.64 R20, [R1+0x36f0] ;  /* 0x0036f00001147983 */ /* 0x000ee20000300a00 */
[----:B------:R-:W-:-:S02]  /*6a4a0*/  IMAD.MOV.U32 R6, RZ, RZ, R9 ;  /* 0x000000ffff067224 */ /* 0x000fc400078e0009 */
[----:B------:R-:W-:Y:S01]  /*6a4b0*/  IMAD.MOV.U32 R7, RZ, RZ, R8 ;  /* 0x000000ffff077224 */ /* 0x000fe200078e0008 */
[----:B------:R0:W-:Y:S04]  /*6a4c0*/  STL.64 [R1+0x240], R16 ;  /* 0x0002401001007387 */ /* 0x0001e80000100a00 */
[----:B------:R1:W-:Y:S04]  /*6a4d0*/  STL.64 [R1+0x248], R18 ;  /* 0x0002481201007387 */ /* 0x0003e80000100a00 */
[----:B0-----:R-:W4:Y:S04]  /*6a4e0*/  LDL.LU R16, [R1+0x530] ;  /* 0x0005300001107983 */ /* 0x001f280000300800 */
[----:B------:R-:W4:Y:S04]  /*6a4f0*/  LDL.LU R17, [R1+0x534] ;  /* 0x0005340001117983 */ /* 0x000f280000300800 */
[----:B-1----:R-:W4:Y:S04]  /*6a500*/  LDL.LU R18, [R1+0x538] ;  /* 0x0005380001127983 */ /* 0x002f280000300800 */
[----:B------:R-:W4:Y:S04]  /*6a510*/  LDL.LU R19, [R1+0x53c] ;  /* 0x00053c0001137983 */ /* 0x000f280000300800 */
        /* <DEDUP_REMOVED lines=49> */
[----:B------:R-:W2:Y:S01]  /*6a830*/  LDL.LU.64 R4, [R1+0x3628] ;  /* 0x0036280001047983 */ /* 0x000ea20000300a00 */
[----:B------:R-:W-:-:S02]  /*6a840*/  IMAD.MOV.U32 R10, RZ, RZ, R2 ;  /* 0x000000ffff0a7224 */ /* 0x000fc400078e0002 */
[----:B------:R-:W-:-:S07]  /*6a850*/  IMAD.MOV.U32 R11, RZ, RZ, R0 ;  /* 0x000000ffff0b7224 */ /* 0x000fce00078e0000 */
[----:B--2---:R-:W-:Y:S01]  /*6a860*/  HMMA.16816.F32.BF16 R8, R20, R10, R4 ;  /* 0x0000000a1408723c */ /* 0x004fe20000041804 */
[----:B------:R-:W3:-:S15]  /*6a870*/  LDL.LU.64 R6, [R1+0x3620] ;  /* 0x0036200001067983 */ /* 0x000ede0000300a00 */
[----:B------:R-:W-:-:S03]  /*6a880*/  NOP ;  /* 0x0000000000007918 */ /* 0x000fc60000000000 */
[----:B------:R0:W-:Y:S04]  /*6a890*/  STL.64 [R1+0x1230], R8 ;  /* 0x0012300801007387 */ /* 0x0001e80000100a00 */
[----:B------:R1:W-:Y:S04]  /*6a8a0*/  STL.64 [R1+0x1238], R10 ;  /* 0x0012380a01007387 */ /* 0x0003e80000100a00 */
[----:B0-----:R-:W2:Y:S04]  /*6a8b0*/  LDL.LU R8, [R1+0xcd0] ;  /* 0x000cd00001087983 */ /* 0x001ea80000300800 */
[----:B------:R-:W2:Y:S04]  /*6a8c0*/  LDL.LU R9, [R1+0xcd4] ;  /* 0x000cd40001097983 */ /* 0x000ea80000300800 */
[----:B-1----:R-:W2:Y:S04]  /*6a8d0*/  LDL.LU R10, [R1+0xcd8] ;  /* 0x000cd800010a7983 */ /* 0x002ea80000300800 */
[----:B------:R-:W2:Y:S01]  /*6a8e0*/  LDL.LU R11, [R1+0xcdc] ;  /* 0x000cdc00010b7983 */ /* 0x000ea20000300800 */
[----:B---3--:R-:W-:Y:S03]  /*6a8f0*/  HMMA.16816.F32.BF16 R4, R20, R6, R24 ;  /* 0x000000061404723c */ /* 0x008fe60000041818 */
[----:B------:R-:W3:Y:S04]  /*6a900*/  LDL.LU.64 R26, [R1+0x3618] ;  /* 0x00361800011a7983 */ /* 0x000ee80000300a00 */
[----:B------:R-:W3:-:S12]  /*6a910*/  LDL.LU.64 R24, [R1+0x3610] ;  /* 0x0036100001187983 */ /* 0x000ed80000300a00 */
[----:B------:R-:W-:Y:S04]  /*6a920*/  STL.64 [R1+0x1220], R4 ;  /* 0x0012200401007387 */ /* 0x000fe80000100a00 */
[----:B------:R0:W-:Y:S04]  /*6a930*/  STL.64 [R1+0x1228], R6 ;  /* 0x0012280601007387 */ /* 0x0001e80000100a00 */
[----:B0-----:R-:W3:Y:S02]  /*6a940*/  LDL.LU.64 R6, [R1+0x3608] ;  /* 0x0036080001067983 */ /* 0x001ee40000300a00 */
[----:B---3--:R-:W-:Y:S02]  /*6a950*/  HMMA.16816.F32.BF16 R4, R20, R6, R24 ;  /* 0x000000061404723c */ /* 0x008fe40000041818 */
[----:B------:R-:W3:-:S15]  /*6a960*/  LDL.LU.64 R26, [R1+0x3600] ;  /* 0x00360000011a7983 */ /* 0x000ede0000300a00 */
[----:B------:R-:W-:Y:S02]  /*6a970*/  NOP ;  /* 0x0000000000007918 */ /* 0x000fe40000000000 */
[----:B------:R0:W-:Y:S04]  /*6a980*/  STL.64 [R1+0x1210], R4 ;  /* 0x0012100401007387 */ /* 0x0001e80000100a00 */
[----:B------:R1:W-:Y:S04]  /*6a990*/  STL.64 [R1+0x1218], R6 ;  /* 0x0012180601007387 */ /* 0x0003e80000100a00 */
[----:B0-----:R-:W2:Y:S04]  /*6a9a0*/  LDL.LU R4, [R1+0x520] ;  /* 0x0005200001047983 */ /* 0x001ea80000300800 */
[----:B------:R-:W2:Y:S04]  /*6a9b0*/  LDL.LU R5, [R1+0x524] ;  /* 0x0005240001057983 */ /* 0x000ea80000300800 */
[----:B-1----:R-:W2:Y:S04]  /*6a9c0*/  LDL.LU R6, [R1+0x528] ;  /* 0x0005280001067983 */ /* 0x002ea80000300800 */
[----:B------:R-:W2:Y:S01]  /*6a9d0*/  LDL.LU R7, [R1+0x52c] ;  /* 0x00052c0001077983 */ /* 0x000ea20000300800 */
        /* <DEDUP_REMOVED lines=10> */
[----:B------:R-:W2:-:S15]  /*6aa80*/  LDL.LU.64 R14, [R1+0x35e0] ;  /* 0x0035e000010e7983 */ /* 0x000e9e0000300a00 */
[----:B------:R-:W-:Y:S02]  /*6aa90*/  NOP ;  /* 0x0000000000007918 */ /* 0x000fe40000000000 */
[----:B------:R-:W-:Y:S04]  /*6aaa0*/  STL.64 [R1+0x11f0], R24 ;  /* 0x0011f01801007387 */ /* 0x000fe80000100a00 */
[----:B------:R0:W-:Y:S04]  /*6aab0*/  STL.64 [R1+0x11f8], R26 ;  /* 0x0011f81a01007387 */ /* 0x0001e80000100a00 */
[----:B0-----:R-:W4:Y:S02]  /*6aac0*/  LDL.LU.64 R26, [R1+0x35d8] ;  /* 0x0035d800011a7983 */ /* 0x001f240000300a00 */
[----:B----4-:R-:W-:Y:S02]  /*6aad0*/  HMMA.16816.F32.BF16 R16, R20, R26, R16 ;  /* 0x0000001a1410723c */ /* 0x010fe40000041810 */
[----:B------:R0:W-:Y:S04]  /*6aae0*/  STL.64 [R1+0x3548], R26 ;  /* 0x0035481a01007387 */ /* 0x0001e80000100a00 */
[----:B0-----:R-:W3:-:S13]  /*6aaf0*/  LDL.64 R26, [R1+0x68] ;  /* 0x00006800011a7983 */ /* 0x001eda0000100a00 */
[----:B------:R-:W-:Y:S04]  /*6ab00*/  STL.64 [R1+0x11e0], R16 ;  /* 0x0011e01001007387 */ /* 0x000fe80000100a00 */
[----:B------:R-:W-:Y:S04]  /*6ab10*/  STL.64 [R1+0x11e8], R18 ;  /* 0x0011e81201007387 */ /* 0x000fe80000100a00 */
[----:B------:R-:W0:Y:S04]  /*6ab20*/  LDSM.16.MT88.4 R16, [R3+UR5+0xc280] ;  /* 0x00c280050310783b */ /* 0x000e280008004200 */
[----:B---3--:R1:W-:Y:S04]  /*6ab30*/  STL.64 [R1+0x3570], R26 ;  /* 0x0035701a01007387 */ /* 0x0083e80000100a00 */
[----:B-1----:R-:W3:Y:S04]  /*6ab40*/  LDL.64 R26, [R1+0x88] ;  /* 0x00008800011a7983 */ /* 0x002ee80000100a00 */
[----:B---3--:R1:W-:Y:S04]  /*6ab50*/  STL.64 [R1+0x3580], R26 ;  /* 0x0035801a01007387 */ /* 0x0083e80000100a00 */
[----:B-1----:R-:W3:Y:S04]  /*6ab60*/  LDL.64 R26, [R1+0x98] ;  /* 0x00009800011a7983 */ /* 0x002ee80000100a00 */
[----:B---3--:R1:W-:Y:S04]  /*6ab70*/  STL.64 [R1+0x3598], R26 ;  /* 0x0035981a01007387 */ /* 0x0083e80000100a00 */
[----:B-1----:R-:W3:Y:S01]  /*6ab80*/  LDL.64 R26, [R1+0xa8] ;  /* 0x0000a800011a7983 */ /* 0x002ee20000100a00 */
[C---:B--2---:R-:W-:Y:S03]  /*6ab90*/  HMMA.16816.F32.BF16 R8, R20.reuse, R14, R8 ;  /* 0x0000000e1408723c */ /* 0x044fe60000041808 */
[----:B---3--:R1:W-:Y:S04]  /*6aba0*/  STL.64 [R1+0x35b0], R26 ;  /* 0x0035b01a01007387 */ /* 0x0083e80000100a00 */
[----:B-1----:R-:W2:Y:S04]  /*6abb0*/  LDL.64 R26, [R1+0xb8] ;  /* 0x0000b800011a7983 */ /* 0x002ea80000100a00 */
[----:B--2---:R1:W-:Y:S04]  /*6abc0*/  STL.64 [R1+0x35b8], R26 ;  /* 0x0035b81a01007387 */ /* 0x0043e80000100a00 */
[----:B-1----:R-:W2:Y:S04]  /*6abd0*/  LDL.64 R26, [R1+0xc8] ;  /* 0x0000c800011a7983 */ /* 0x002ea80000100a00 */
[----:B0-----:R-:W-:Y:S04]  /*6abe0*/  STL.64 [R1+0x34c8], R18 ;  /* 0x0034c81201007387 */ /* 0x001fe80000100a00 */
[----:B------:R0:W-:Y:S04]  /*6abf0*/  STL.64 [R1+0x34c0], R16 ;  /* 0x0034c01001007387 */ /* 0x0001e80000100a00 */
[----:B0-----:R-:W3:Y:S04]  /*6ac00*/  LDL.LU R16, [R1+0x490] ;  /* 0x0004900001107983 */ /* 0x001ee80000300800 */
[----:B------:R-:W3:Y:S04]  /*6ac10*/  LDL.LU R17, [R1+0x494] ;  /* 0x0004940001117983 */ /* 0x000ee80000300800 */
[----:B------:R-:W3:Y:S04]  /*6ac20*/  LDL.LU R18, [R1+0x498] ;  /* 0x0004980001127983 */ /* 0x000ee80000300800 */
[----:B------:R-:W3:Y:S04]  /*6ac30*/  LDL.LU R19, [R1+0x49c] ;  /* 0x00049c0001137983 */ /* 0x000ee80000300800 */
[----:B------:R-:W-:Y:S04]  /*6ac40*/  STL.64 [R1+0x11d0], R8 ;  /* 0x0011d00801007387 */ /* 0x000fe80000100a00 */
[----:B------:R0:W-:Y:S04]  /*6ac50*/  STL.64 [R1+0x11d8], R10 ;  /* 0x0011d80a01007387 */ /* 0x0001e80000100a00 */
[----:B0-----:R-:W4:Y:S04]  /*6ac60*/  LDL.LU.64 R10, [R1+0x35d0] ;  /* 0x0035d000010a7983 */ /* 0x001f280000300a00 */
[----:B------:R0:W-:Y:S04]  /*6ac70*/  STL [R1+0x34e4], R14 ;  /* 0x0034e40e01007387 */ /* 0x0001e80000100800 */
[----:B------:R1:W-:Y:S04]  /*6ac80*/  STL [R1+0x34e0], R15 ;  /* 0x0034e00f01007387 */ /* 0x0003e80000100800 */
[----:B------:R-:W2:Y:S04]  /*6ac90*/  LDL.LU R12, [R1+0x4a0] ;  /* 0x0004a000010c7983 */ /* 0x000ea80000300800 */
[----:B------:R-:W2:Y:S04]  /*6aca0*/  LDL.LU R13, [R1+0x4a4] ;  /* 0x0004a400010d7983 */ /* 0x000ea80000300800 */
[----:B0-----:R-:W2:Y:S04]  /*6acb0*/  LDL.LU R14, [R1+0x4a8] ;  /* 0x0004a800010e7983 */ /* 0x001ea80000300800 */
[----:B-1----:R-:W2:Y:S01]  /*6acc0*/  LDL.LU R15, [R1+0x4ac] ;  /* 0x0004ac00010f7983 */ /* 0x002ea20000300800 */
[----:B----4-:R-:W-:Y:S03]  /*6acd0*/  HMMA.16816.F32.BF16 R20, R20, R10, R4 ;  /* 0x0000000a1414723c */ /* 0x010fe60000041804 */
[----:B------:R-:W2:Y:S04]  /*6ace0*/  LDL.LU.64 R6, [R1+0x35c8] ;  /* 0x0035c80001067983 */ /* 0x000ea80000300a00 */
[----:B------:R-:W2:Y:S04]  /*6acf0*/  LDL.LU.64 R4, [R1+0x35c0] ;  /* 0x0035c00001047983 */ /* 0x000ea80000300a00 */
[----:B------:R0:W-:Y:S04]  /*6ad00*/  STL.64 [R1+0x3578], R10 ;  /* 0x0035780a01007387 */ /* 0x0001e80000100a00 */
[----:B------:R-:W4:Y:S04]  /*6ad10*/  LDL.LU R8, [R1+0x460] ;  /* 0x0004600001087983 */ /* 0x000f280000300800 */
[----:B------:R-:W-:Y:S04]  /*6ad20*/  STL.64 [R1+0x230], R20 ;  /* 0x0002301401007387 */ /* 0x000fe80000100a00 */
[----:B------:R-:W-:Y:S04]  /*6ad30*/  STL.64 [R1+0x238], R22 ;  /* 0x0002381601007387 */ /* 0x000fe80000100a00 */
[----:B------:R-:W4:Y:S04]  /*6ad40*/  LDL.LU R9, [R1+0x464] ;  /* 0x0004640001097983 */ /* 0x000f280000300800 */
[----:B0-----:R-:W2:Y:S04]  /*6ad50*/  LDL.LU R10, [R1+0x468] ;  /* 0x00046800010a7983 */ /* 0x001ea80000300800 */
[----:B------:R-:W2:Y:S04]  /*6ad60*/  LDL.LU R11, [R1+0x46c] ;  /* 0x00046c00010b7983 */ /* 0x000ea80000300800 */
        /* <DEDUP_REMOVED lines=17> */
[----:B------:R0:W-:Y:S04]  /*6ae80*/  STL.64 [R1+0x1ae0], R12 ;  /* 0x001ae00c01007387 */ /* 0x0001e80000100a00 */
[----:B------:R-:W-:Y:S01]  /*6ae90*/  STL.64 [R1+0x1ae8], R14 ;  /* 0x001ae80e01007387 */ /* 0x000fe20000100a00 */
[----:B0-----:R-:W-:-:S02]  /*6aea0*/  IMAD.MOV.U32 R13, RZ, RZ, R26 ;  /* 0x000000ffff0d7224 */ /* 0x001fc400078e001a */
[----:B------:R-:W-:Y:S02]  /*6aeb0*/  IMAD.MOV.U32 R12, RZ, RZ, R27 ;  /* 0x000000ffff0c7224 */ /* 0x000fe400078e001b */
[----:B------:R-:W3:Y:S02]  /*6aec0*/  LDL.LU.64 R26, [R1+0x35b8] ;  /* 0x0035b800011a7983 */ /* 0x000ee40000300a00 */
        /* <DEDUP_REMOVED lines=42> */
[----:B---3--:R-:W-:-:S02]  /*6b170*/  IMAD.MOV.U32 R9, RZ, RZ, R18 ;  /* 0x000000ffff097224 */ /* 0x008fc400078e0012 */
[----:B------:R-:W-:Y:S01]  /*6b180*/  IMAD.MOV.U32 R8, RZ, RZ, R19 ;  /* 0x000000ffff087224 */ /* 0x000fe200078e0013 */
[----:B--2---:R-:W-:-:S15]  /*6b190*/  HMMA.16816.F32.BF16 R12, R4, R18, R12 ;  /* 0x00000012040c723c */ /* 0x004fde000004180c */
[----:B------:R-:W-:-:S04]  /*6b1a0*/  NOP ;  /* 0x0000000000007918 */ /* 0x000fc80000000000 */
[----:B------:R-:W-:Y:S04]  /*6b1b0*/  STL.64 [R1+0x15e0], R12 ;  /* 0x0015e00c01007387 */ /* 0x000fe80000100a00 */
[----:B------:R4:W-:Y:S02]  /*6b1c0*/  STL.64 [R1+0x15e8], R14 ;  /* 0x0015e80e01007387 */ /* 0x0009e40000100a00 */
[----:B----4-:R-:W-:Y:S02]  /*6b1d0*/  HMMA.16816.F32.BF16 R12, R4, R26, R20 ;  /* 0x0000001a040c723c */ /* 0x010fe40000041814 */
[----:B------:R-:W-:Y:S04]  /*6b1e0*/  STL.64 [R1+0x34d8], R10 ;  /* 0x0034d80a01007387 */ /* 0x000fe80000100a00 */
[----:B------:R0:W-:Y:S04]  /*6b1f0*/  STL.64 [R1+0x34d0], R8 ;  /* 0x0034d00801007387 */ /* 0x0001e80000100a00 */
[----:B------:R-:W1:Y:S01]  /*6b200*/  LDSM.16.MT88.4 R20, [R3+UR5+0xc300] ;  /* 0x00c300050314783b */ /* 0x000e620008004200 */
[----:B0-----:R-:W-:-:S02]  /*6b210*/  IMAD.MOV.U32 R9, RZ, RZ, R26 ;  /* 0x000000ffff097224 */ /* 0x001fc400078e001a */
[----:B------:R-:W-:-:S06]  /*6b220*/  IMAD.MOV.U32 R8, RZ, RZ, R27 ;  /* 0x000000ffff087224 */ /* 0x000fcc00078e001b */
[----:B------:R-:W-:Y:S04]  /*6b230*/  STL.64 [R1+0x11c0], R12 ;  /* 0x0011c00c01007387 */ /* 0x000fe80000100a00 */
[----:B------:R-:W-:Y:S04]  /*6b240*/  STL.64 [R1+0x11c8], R14 ;  /* 0x0011c80e01007387 */ /* 0x000fe80000100a00 */
[----:B------:R-:W-:Y:S04]  /*6b250*/  STL.64 [R1+0x3568], R8 ;  /* 0x0035680801007387 */ /* 0x000fe80000100a00 */
[----:B------:R-:W2:Y:S04]  /*6b260*/  LDL.LU R16, [R1+0xbd0] ;  /* 0x000bd00001107983 */ /* 0x000ea80000300800 */
        /* <DEDUP_REMOVED lines=19> */
[----:B------:R-:W2:Y:S04]  /*6b3a0*/  LDL.LU R24, [R1+0xc10] ;  /* 0x000c100001187983 */ /* 0x000ea80000300800 */
[----:B------:R-:W2:Y:S04]  /*6b3b0*/  LDL.LU R25, [R1+0xc14] ;  /* 0x000c140001197983 */ /* 0x000ea80000300800 */
[----:B------:R-:W2:Y:S04]  /*6b3c0*/  LDL.LU R26, [R1+0xc18] ;  /* 0x000c1800011a7983 */ /* 0x000ea80000300800 */
[----:B------:R-:W2:Y:S04]  /*6b3d0*/  LDL.LU R27, [R1+0xc1c] ;  /* 0x000c1c00011b7983 */ /* 0x000ea80000300800 */
[----:B--2---:R0:W-:Y:S04]  /*6b3e0*/  STL.64 [R1+0x3558], R26 ;  /* 0x0035581a01007387 */ /* 0x0041e80000100a00 */
[----:B------:R-:W-:Y:S04]  /*6b3f0*/  STL.64 [R1+0x3550], R24 ;  /* 0x0035501801007387 */ /* 0x000fe80000100a00 */
[----:B0-----:R-:W2:Y:S04]  /*6b400*/  LDL.64 R26, [R1+0x48] ;  /* 0x00004800011a7983 */ /* 0x001ea80000100a00 */
[----:B---3--:R0:W-:Y:S04]  /*6b410*/  STL.64 [R1+0x3530], R18 ;  /* 0x0035301201007387 */ /* 0x0081e80000100a00 */
[----:B------:R-:W-:Y:S04]  /*6b420*/  STL.64 [R1+0x3528], R16 ;  /* 0x0035281001007387 */ /* 0x000fe80000100a00 */
[----:B0-----:R-:W3:Y:S04]  /*6b430*/  LDL.64 R18, [R1+0x28] ;  /* 0x0000280001127983 */ /* 0x001ee80000100a00 */
[----:B---3--:R0:W-:Y:S04]  /*6b440*/  STL.64 [R1+0x3540], R18 ;  /* 0x0035401201007387 */ /* 0x0081e80000100a00 */
[----:B0-----:R-:W3:Y:S04]  /*6b450*/  LDL.64 R18, [R1+0x38] ;  /* 0x0000380001127983 */ /* 0x001ee80000100a00 */
[----:B---3--:R0:W-:Y:S04]  /*6b460*/  STL.64 [R1+0x3560], R18 ;  /* 0x0035601201007387 */ /* 0x0081e80000100a00 */
[----:B------:R-:W2:Y:S04]  /*6b470*/  LDL.LU R16, [R1+0xc20] ;  /* 0x000c200001107983 */ /* 0x000ea80000300800 */
[----:B------:R-:W2:Y:S04]  /*6b480*/  LDL.LU R17, [R1+0xc24] ;  /* 0x000c240001117983 */ /* 0x000ea80000300800 */
[----:B0-----:R-:W2:Y:S04]  /*6b490*/  LDL.LU R18, [R1+0xc28] ;  /* 0x000c280001127983 */ /* 0x001ea80000300800 */
[----:B------:R-:W2:Y:S04]  /*6b4a0*/  LDL.LU R19, [R1+0xc2c] ;  /* 0x000c2c0001137983 */ /* 0x000ea80000300800 */
[----:B------:R-:W3:Y:S04]  /*6b4b0*/  LDL.64 R14, [R1+0x8] ;  /* 0x00000800010e7983 */ /* 0x000ee80000100a00 */
[----:B---3--:R0:W-:Y:S04]  /*6b4c0*/  STL.64 [R1+0x3538], R14 ;  /* 0x0035380e01007387 */ /* 0x0081e80000100a00 */
[----:B------:R-:W3:Y:S04]  /*6b4d0*/  LDL.LU R12, [R1+0xc00] ;  /* 0x000c0000010c7983 */ /* 0x000ee80000300800 */
[----:B------:R-:W3:Y:S04]  /*6b4e0*/  LDL.LU R13, [R1+0xc04] ;  /* 0x000c0400010d7983 */ /* 0x000ee80000300800 */
[----:B0-----:R-:W3:Y:S04]  /*6b4f0*/  LDL.LU R14, [R1+0xc08] ;  /* 0x000c0800010e7983 */ /* 0x001ee80000300800 */
[----:B------:R-:W3:Y:S04]  /*6b500*/  LDL.LU R15, [R1+0xc0c] ;  /* 0x000c0c00010f7983 */ /* 0x000ee80000300800 */
[----:B-1----:R-:W-:Y:S04]  /*6b510*/  STL.64 [R1+0x3388], R22 ;  /* 0x0033881601007387 */ /* 0x002fe80000100a00 */
[----:B------:R0:W-:Y:S04]  /*6b520*/  STL.64 [R1+0x3380], R20 ;  /* 0x0033801401007387 */ /* 0x0001e80000100a00 */
[----:B0-----:R-:W2:Y:S04]  /*6b530*/  LDL.LU R20, [R1+0xa50] ;  /* 0x000a500001147983 */ /* 0x001ea80000300800 */
[----:B------:R-:W2:Y:S04]  /*6b540*/  LDL.LU R21, [R1+0xa54] ;  /* 0x000a540001157983 */ /* 0x000ea80000300800 */
[----:B------:R-:W2:Y:S04]  /*6b550*/  LDL.LU R22, [R1+0xa58] ;  /* 0x000a580001167983 */ /* 0x000ea80000300800 */
[----:B------:R-:W2:Y:S04]  /*6b560*/  LDL.LU R23, [R1+0xa5c] ;  /* 0x000a5c0001177983 */ /* 0x000ea80000300800 */
[----:B--2---:R0:W-:Y:S04]  /*6b570*/  STL.64 [R1+0x33a0], R22 ;  /* 0x0033a01601007387 */ /* 0x0041e80000100a00 */
[----:B------:R-:W-:Y:S04]  /*6b580*/  STL.64 [R1+0x3398], R20 ;  /* 0x0033981401007387 */ /* 0x000fe80000100a00 */
[----:B0-----:R-:W4:Y:S02]  /*6b590*/  LDL.64 R22, [R1+0x58] ;  /* 0x0000580001167983 */ /* 0x001f240000100a00 */
[----:B----4-:R-:W-:-:S15]  /*6b5a0*/  HMMA.16816.F32.BF16 R8, R4, R22, R8 ;  /* 0x000000160408723c */ /* 0x010fde0000041808 */
[----:B------:R-:W-:-:S04]  /*6b5b0*/  NOP ;  /* 0x0000000000007918 */ /* 0x000fc80000000000 */
[----:B------:R0:W-:Y:S04]  /*6b5c0*/  STL.64 [R1+0x11b0], R8 ;  /* 0x0011b00801007387 */ /* 0x0001e80000100a00 */
[----:B------:R1:W-:Y:S04]  /*6b5d0*/  STL.64 [R1+0x11b8], R10 ;  /* 0x0011b80a01007387 */ /* 0x0003e80000100a00 */
[----:B0-----:R-:W2:Y:S04]  /*6b5e0*/  LDL.LU.64 R8, [R1+0x3568] ;  /* 0x0035680001087983 */ /* 0x001ea80000300a00 */
[----:B------:R-:W4:Y:S01]  /*6b5f0*/  LDL.LU R20, [R1+0xa60] ;  /* 0x000a600001147983 */ /* 0x000f220000300800 */
[----:B-1----:R-:W-:-:S03]  /*6b600*/  IMAD.MOV.U32 R11, RZ, RZ, R22 ;  /* 0x000000ffff0b7224 */ /* 0x002fc600078e0016 */
[----:B------:R-:W4:Y:S01]  /*6b610*/  LDL.LU R21, [R1+0xa64] ;  /* 0x000a640001157983 */ /* 0x000f220000300800 */
[----:B------:R-:W-:-:S03]  /*6b620*/  IMAD.MOV.U32 R10, RZ, RZ, R23 ;  /* 0x000000ffff0a7224 */ /* 0x000fc600078e0017 */
[----:B------:R-:W2:Y:S04]  /*6b630*/  LDL.LU R22, [R1+0xa68] ;  /* 0x000a680001167983 */ /* 0x000ea80000300800 */
[----:B------:R-:W2:Y:S01]  /*6b640*/  LDL.LU R23, [R1+0xa6c] ;  /* 0x000a6c0001177983 */ /* 0x000ea20000300800 */
[----:B------:R-:W-:Y:S03]  /*6b650*/  HMMA.16816.F32.BF16 R16, R4, R26, R16 ;  /* 0x0000001a0410723c */ /* 0x000fe60000041810 */
[----:B--2---:R-:W-:Y:S04]  /*6b660*/  STL.64 [R1+0x33b0], R22 ;  /* 0x0033b01601007387 */ /* 0x004fe80000100a00 */
[----:B----4-:R0:W-:-:S12]  /*6b670*/  STL.64 [R1+0x33a8], R20 ;  /* 0x0033a81401007387 */ /* 0x0101d80000100a00 */
[----:B------:R-:W-:Y:S04]  /*6b680*/  STL.64 [R1+0x11a0], R16 ;  /* 0x0011a01001007387 */ /* 0x000fe80000100a00 */
[----:B------:R1:W-:Y:S01]  /*6b690*/  STL.64 [R1+0x11a8], R18 ;  /* 0x0011a81201007387 */ /* 0x0003e20000100a00 */
[----:B0-----:R-:W-:Y:S02]  /*6b6a0*/  IMAD.MOV.U32 R21, RZ, RZ, R26 ;  /* 0x000000ffff157224 */ /* 0x001fe400078e001a */
[----:B------:R-:W-:Y:S01]  /*6b6b0*/  IMAD.MOV.U32 R20, RZ, RZ, R27 ;  /* 0x000000ffff147224 */ /* 0x000fe200078e001b */
[----:B-1----:R-:W2:Y:S04]  /*6b6c0*/  LDL.LU.64 R18, [R1+0x3560] ;  /* 0x0035600001127983 */ /* 0x002ea80000300a00 */
        /* <DEDUP_REMOVED lines=9> */
[----:B------:R-:W3:Y:S01]  /*6b760*/  LDL.LU.64 R18, [R1+0x3540] ;  /* 0x0035400001127983 */ /* 0x000ee20000300a00 */
[----:B------:R-:W-:Y:S02]  /*6b770*/  IMAD.MOV.U32 R22, RZ, RZ, R2 ;  /* 0x000000ffff167224 */ /* 0x000fe400078e0002 */
[----:B------:R-:W-:Y:S01]  /*6b780*/  IMAD.MOV.U32 R23, RZ, RZ, R0 ;  /* 0x000000ffff177224 */ /* 0x000fe200078e0000 */
[----:B---3--:R-:W-:Y:S01]  /*6b790*/  HMMA.16816.F32.BF16 R12, R4, R18, R12 ;  /* 0x00000012040c723c */ /* 0x008fe2000004180c */
[----:B------:R-:W-:Y:S02]  /*6b7a0*/  IMAD.MOV.U32 R2, RZ, RZ, R18 ;  /* 0x000000ffff027224 */ /* 0x000fe400078e0012 */
[----:B------:R-:W-:-:S15]  /*6b7b0*/  IMAD.MOV.U32 R0, RZ, RZ, R19 ;  /* 0x000000ffff007224 */ /* 0x000fde00078e0013 */
[----:B------:R-:W-:Y:S01]  /*6b7c0*/  NOP ;  /* 0x0000000000007918 */ /* 0x000fe20000000000 */
[----:B------:R-:W-:Y:S04]  /*6b7d0*/  STL.64 [R1+0xba0], R12 ;  /* 0x000ba00c01007387 */ /* 0x000fe80000100a00 */
[----:B------:R0:W-:Y:S04]  /*6b7e0*/  STL.64 [R1+0xba8], R14 ;  /* 0x000ba80e01007387 */ /* 0x0001e80000100a00 */
[----:B0-----:R-:W3:Y:S04]  /*6b7f0*/  LDL.LU.64 R14, [R1+0x3538] ;  /* 0x00353800010e7983 */ /* 0x001ee80000300a00 */
[----:B------:R-:W4:Y:S04]  /*6b800*/  LDL.LU.64 R18, [R1+0x3530] ;  /* 0x0035300001127983 */ /* 0x000f280000300a00 */
[----:B------:R-:W4:Y:S02]  /*6b810*/  LDL.LU.64 R16, [R1+0x3528] ;  /* 0x0035280001107983 */ /* 0x000f240000300a00 */
[----:B----4-:R-:W-:-:S15]  /*6b820*/  HMMA.16816.F32.BF16 R16, R4, R22, R16 ;  /* 0x000000160410723c */ /* 0x010fde0000041810 */
[----:B------:R-:W-:-:S04]  /*6b830*/  NOP ;  /* 0x0000000000007918 */ /* 0x000fc80000000000 */
[----:B------:R-:W-:Y:S04]  /*6b840*/  STL.64 [R1+0xb90], R16 ;  /* 0x000b901001007387 */ /* 0x000fe80000100a00 */
[----:B------:R0:W-:Y:S04]  /*6b850*/  STL.64 [R1+0xb98], R18 ;  /* 0x000b981201007387 */ /* 0x0001e80000100a00 */
[----:B0-----:R-:W3:Y:S04]  /*6b860*/  LDL.LU.64 R18, [R1+0x3520] ;  /* 0x0035200001127983 */ /* 0x001ee80000300a00 */
[----:B------:R-:W3:Y:S04]  /*6b870*/  LDL.LU.64 R16, [R1+0x3518] ;  /* 0x0035180001107983 */ /* 0x000ee80000300a00 */
[----:B------:R0:W-:Y:S02]  /*6b880*/  STL.64 [R1+0x33c0], R22 ;  /* 0x0033c01601007387 */ /* 0x0001e40000100a00 */
[----:B0-----:R-:W-:-:S02]  /*6b890*/  IMAD.MOV.U32 R22, RZ, RZ, R2 ;  /* 0x000000ffff167224 */ /* 0x001fc400078e0002 */
[----:B------:R-:W-:-:S05]  /*6b8a0*/  IMAD.MOV.U32 R23, RZ, RZ, R0 ;  /* 0x000000ffff177224 */ /* 0x000fca00078e0000 */
[----:B------:R-:W-:Y:S01]  /*6b8b0*/  STL.64 [R1+0x33d8], R22 ;  /* 0x0033d81601007387 */ /* 0x000fe20000100a00 */
[----:B---3--:R-:W-:-:S15]  /*6b8c0*/  HMMA.16816.F32.BF16 R16, R4, R14, R16 ;  /* 0x0000000e0410723c */ /* 0x008fde0000041810 */
[----:B------:R-:W-:-:S04]  /*6b8d0*/  NOP ;  /* 0x0000000000007918 */ /* 0x000fc80000000000 */
[----:B------:R-:W-:Y:S04]  /*6b8e0*/  STL.64 [R1+0xb80], R16 ;  /* 0x000b801001007387 */ /* 0x000fe80000100a00 */
[----:B------:R0:W-:Y:S04]  /*6b8f0*/  STL.64 [R1+0xb88], R18 ;  /* 0x000b881201007387 */ /* 0x0001e80000100a00 */
[----:B0-----:R-:W2:Y:S04]  /*6b900*/  LDL.LU.64 R18, [R1+0x3510] ;  /* 0x0035100001127983 */ /* 0x001ea80000300a00 */
[----:B------:R-:W2:Y:S01]  /*6b910*/  LDL.LU.64 R16, [R1+0x3508] ;  /* 0x0035080001107983 */ /* 0x000ea20000300a00 */
[----:B------:R-:W-:-:S02]  /*6b920*/  IMAD.MOV.U32 R2, RZ, RZ, R14 ;  /* 0x000000ffff027224 */ /* 0x000fc400078e000e */
[----:B------:R-:W-:Y:S02]  /*6b930*/  IMAD.MOV.U32 R0, RZ, RZ, R15 ;  /* 0x000000ffff007224 */ /* 0x000fe400078e000f */
[----:B------:R-:W-:Y:S01]  /*6b940*/  IMAD.MOV.U32 R22, RZ, RZ, R25 ;  /* 0x000000ffff167224 */ /* 0x000fe200078e0019 */
[----:B------:R-:W3:Y:S04]  /*6b950*/  LDL.LU.64 R14, [R1+0x3500] ;  /* 0x00350000010e7983 */ /* 0x000ee80000300a00 */
[----:B------:R-:W4:Y:S01]  /*6b960*/  LDL.LU.64 R12, [R1+0x34f8] ;  /* 0x0034f800010c7983 */ /* 0x000f220000300a00 */
[----:B------:R-:W-:Y:S01]  /*6b970*/  IMAD.MOV.U32 R23, RZ, RZ, R24 ;  /* 0x000000ffff177224 */ /* 0x000fe200078e0018 */
        /* <DEDUP_REMOVED lines=8> */
[----:B------:R-:W2:Y:S04]  /*6ba00*/  LDL.LU R24, [R1+0xa70] ;  /* 0x000a700001187983 */ /* 0x000ea80000300800 */
[----:B------:R-:W2:Y:S04]  /*6ba10*/  LDL.LU R25, [R1+0xa74] ;  /* 0x000a740001197983 */ /* 0x000ea80000300800 */
[----:B0-----:R-:W2:Y:S04]  /*6ba20*/  LDL.LU R26, [R1+0xa78] ;  /* 0x000a7800011a7983 */ /* 0x001ea80000300800 */
        /* <DEDUP_REMOVED lines=12> */
[----:B------:R0:W-:Y:S02]  /*6baf0*/  STL.64 [R1+0x3420], R22 ;  /* 0x0034201601007387 */ /* 0x0001e40000100a00 */
[----:B0-----:R-:W-:Y:S02]  /*6bb00*/  IMAD.MOV.U32 R22, RZ, RZ, R9 ;  /* 0x000000ffff167224 */ /* 0x001fe400078e0009 */
        /* <DEDUP_REMOVED lines=11> */
[----:B------:R-:W2:Y:S04]  /*6bbc0*/  LDL.LU R23, [R1+0xadc] ;  /* 0x000adc0001177983 */ /* 0x000ea80000300800 */
[----:B--2---:R3:W-:Y:S04]  /*6bbd0*/  STL.64 [R1+0x3448], R22 ;  /* 0x0034481601007387 */ /* 0x0047e80000100a00 */
[----:B------:R-:W-:Y:S01]  /*6bbe0*/  STL.64 [R1+0x3440], R20 ;  /* 0x0034401401007387 */ /* 0x000fe20000100a00 */
[----:B---3--:R-:W-:-:S02]  /*6bbf0*/  IMAD.MOV.U32 R22, RZ, RZ, R14 ;  /* 0x000000ffff167224 */ /* 0x008fc400078e000e */
[----:B------:R-:W-:Y:S01]  /*6bc00*/  IMAD.MOV.U32 R23, RZ, RZ, R15 ;  /* 0x000000ffff177224 */ /* 0x000fe200078e000f */
[----:B------:R-:W2:Y:S04]  /*6bc10*/  LDL.LU R14, [R1+0x34e4] ;  /* 0x0034e400010e7983 */ /* 0x000ea80000300800 */
[----:B------:R-:W2:Y:S04]  /*6bc20*/  LDL.LU R15, [R1+0x34e0] ;  /* 0x0034e000010f7983 */ /* 0x000ea80000300800 */
[----:B------:R-:W-:Y:S04]  /*6bc30*/  STL.64 [R1+0x3460], R22 ;  /* 0x0034601601007387 */ /* 0x000fe80000100a00 */
[----:B------:R-:W-:Y:S04]  /*6bc40*/  STL.64 [R1+0x3400], R26 ;  /* 0x0034001a01007387 */ /* 0x000fe80000100a00 */
        /* <DEDUP_REMOVED lines=73> */
[----:B------:R-:W2:Y:S04]  /*6c0e0*/  LDL.LU.64 R16, [R1+0x34c0] ;  /* 0x0034c00001107983 */ /* 0x000ea80000300a00 */
[----:B------:R-:W-:Y:S10]  /*6c0f0*/  STL.64 [R1+0x3390], R10 ;  /* 0x0033900a01007387 */ /* 0x000ff40000100a00 */
[----:B------:R-:W-:Y:S04]  /*6c100*/  STL.64 [R1+0x220], R4 ;  /* 0x0002200401007387 */ /* 0x000fe80000100a00 */
[----:B------:R-:W-:Y:S04]  /*6c110*/  STL.64 [R1+0x228], R6 ;  /* 0x0002280601007387 */ /* 0x000fe80000100a00 */
[----:B------:R-:W0:Y:S04]  /*6c120*/  LDSM.16.MT88.4 R4, [R3+UR5+0xc380] ;  /* 0x00c380050304783b */ /* 0x000e280008004200 */
        /* <DEDUP_REMOVED lines=81> */
[----:B------:R-:W-:-:S02]  /*6c640*/  IMAD.MOV.U32 R6, RZ, RZ, R2 ;  /* 0x000000ffff067224 */ /* 0x000fc400078e0002 */
[----:B------:R-:W-:-:S07]  /*6c650*/  IMAD.MOV.U32 R7, RZ, RZ, R0 ;  /* 0x000000ffff077224 */ /* 0x000fce00078e0000 */
[----:B----4-:R-:W-:Y:S01]  /*6c660*/  HMMA.16816.F32.BF16 R4, R16, R6, R20 ;  /* 0x000000061004723c */ /* 0x010fe20000041814 */
[----:B------:R-:W2:Y:S04]  /*6c670*/  LDL.LU.64 R22, [R1+0x33a0] ;  /* 0x0033a00001167983 */ /* 0x000ea80000300a00 */
[----:B------:R-:W2:-:S14]  /*6c680*/  LDL.LU.64 R20, [R1+0x3398] ;  /* 0x0033980001147983 */ /* 0x000e9c0000300a00 */
[----:B------:R-:W-:Y:S04]  /*6c690*/  STL.64 [R1+0xa00], R4 ;  /* 0x000a000401007387 */ /* 0x000fe80000100a00 */
[----:B------:R2:W-:Y:S02]  /*6c6a0*/  STL.64 [R1+0xa08], R6 ;  /* 0x000a080601007387 */ /* 0x0005e40000100a00 */
        /* <DEDUP_REMOVED lines=8> */
[----:B0-----:R-:W4:Y:S04]  /*6c730*/  LDL.LU R4, [R1+0x320] ;  /* 0x0003200001047983 */ /* 0x001f280000300800 */
[----:B------:R-:W4:Y:S04]  /*6c740*/  LDL.LU R5, [R1+0x324] ;  /* 0x0003240001057983 */ /* 0x000f280000300800 */
[----:B-1----:R-:W2:Y:S04]  /*6c750*/  LDL.LU R6, [R1+0x328] ;  /* 0x0003280001067983 */ /* 0x002ea80000300800 */
[----:B------:R-:W2:Y:S04]  /*6c760*/  LDL.LU R7, [R1+0x32c] ;  /* 0x00032c0001077983 */ /* 0x000ea80000300800 */
[----:B--2---:R0:W-:Y:S04]  /*6c770*/  STL.64 [R1+0x3370], R6 ;  /* 0x0033700601007387 */ /* 0x0041e80000100a00 */
[----:B----4-:R-:W-:Y:S04]  /*6c780*/  STL.64 [R1+0x3368], R4 ;  /* 0x0033680401007387 */ /* 0x010fe80000100a00 */
[----:B0-----:R-:W2:Y:S04]  /*6c790*/  LDL.LU.64 R6, [R1+0xc8] ;  /* 0x0000c80001067983 */ /* 0x001ea80000300a00 */
[----:B------:R0:W-:Y:S04]  /*6c7a0*/  STL.64 [R1+0x32d8], R26 ;  /* 0x0032d81a01007387 */ /* 0x0001e80000100a00 */
[----:B0-----:R-:W4:Y:S04]  /*6c7b0*/  LDL.LU.64 R26, [R1+0x88] ;  /* 0x00008800011a7983 */ /* 0x001f280000300a00 */
[----:B----4-:R0:W-:Y:S04]  /*6c7c0*/  STL.64 [R1+0x3348], R26 ;  /* 0x0033481a01007387 */ /* 0x0101e80000100a00 */
[----:B0-----:R-:W4:Y:S01]  /*6c7d0*/  LDL.LU.64 R26, [R1+0xa8] ;  /* 0x0000a800011a7983 */ /* 0x001f220000300a00 */
[C---:B---3--:R-:W-:Y:S03]  /*6c7e0*/  HMMA.16816.F32.BF16 R8, R16.reuse, R14, R8 ;  /* 0x0000000e1008723c */ /* 0x048fe60000041808 */
[----:B----4-:R0:W-:Y:S04]  /*6c7f0*/  STL.64 [R1+0x3360], R26 ;  /* 0x0033601a01007387 */ /* 0x0101e80000100a00 */
[----:B0-----:R-:W3:Y:S04]  /*6c800*/  LDL.LU.64 R26, [R1+0xb8] ;  /* 0x0000b800011a7983 */ /* 0x001ee80000300a00 */
[----:B---3--:R0:W-:Y:S04]  /*6c810*/  STL.64 [R1+0x3378], R26 ;  /* 0x0033781a01007387 */ /* 0x0081e80000100a00 */
[----:B------:R-:W3:Y:S04]  /*6c820*/  LDL.LU R24, [R1+0x330] ;  /* 0x0003300001187983 */ /* 0x000ee80000300800 */
[----:B------:R-:W3:Y:S04]  /*6c830*/  LDL.LU R25, [R1+0x334] ;  /* 0x0003340001197983 */ /* 0x000ee80000300800 */
[----:B0-----:R-:W3:Y:S04]  /*6c840*/  LDL.LU R26, [R1+0x338] ;  /* 0x00033800011a7983 */ /* 0x001ee80000300800 */
        /* <DEDUP_REMOVED lines=20> */
[----:B------:R0:W-:Y:S01]  /*6c990*/  STL.64 [R1+0x208], R18 ;  /* 0x0002081201007387 */ /* 0x0001e20000100a00 */
[----:B------:R-:W-:-:S02]  /*6c9a0*/  IMAD.MOV.U32 R9, RZ, RZ, R6 ;  /* 0x000000ffff097224 */ /* 0x000fc400078e0006 */
[----:B------:R-:W-:Y:S01]  /*6c9b0*/  IMAD.MOV.U32 R8, RZ, RZ, R7 ;  /* 0x000000ffff087224 */ /* 0x000fe200078e0007 */
[----:B0-----:R-:W4:Y:S01]  /*6c9c0*/  LDL.LU.64 R18, [R1+0x98] ;  /* 0x0000980001127983 */ /* 0x001f220000300a00 */
[----:B---3--:R-:W-:-:S15]  /*6c9d0*/  HMMA.16816.F32.BF16 R24, R20, R6, R24 ;  /* 0x000000061418723c */ /* 0x008fde0000041818 */
[----:B------:R-:W-:-:S04]  /*6c9e0*/  NOP ;  /* 0x0000000000007918 */ /* 0x000fc80000000000 */
[----:B------:R-:W-:Y:S04]  /*6c9f0*/  STL.64 [R1+0x1aa0], R24 ;  /* 0x001aa01801007387 */ /* 0x000fe80000100a00 */
[----:B------:R0:W-:Y:S04]  /*6ca00*/  STL.64 [R1+0x1aa8], R26 ;  /* 0x001aa81a01007387 */ /* 0x0001e80000100a00 */
[----:B0-----:R-:W3:Y:S04]  /*6ca10*/  LDL.LU.64 R26, [R1+0x3378] ;  /* 0x00337800011a7983 */ /* 0x001ee80000300a00 */
[----:B------:R-:W3:Y:S04]  /*6ca20*/  LDL.LU.64 R6, [R1+0x3370] ;  /* 0x0033700001067983 */ /* 0x000ee80000300a00 */
[----:B------:R-:W3:Y:S04]  /*6ca30*/  LDL.LU.64 R4, [R1+0x3368] ;  /* 0x0033680001047983 */ /* 0x000ee80000300a00 */
        /* <DEDUP_REMOVED lines=23> */
[----:B------:R4:W-:Y:S02]  /*6cbb0*/  STL.64 [R1+0x3290], R4 ;  /* 0x0032900401007387 */ /* 0x0009e40000100a00 */
[----:B----4-:R-:W-:Y:S01]  /*6cbc0*/  HMMA.16816.F32.BF16 R4, R20, R18, R8 ;  /* 0x000000121404723c */ /* 0x010fe20000041808 */
[----:B------:R-:W-:-:S15]  /*6cbd0*/  IMAD.MOV.U32 R9, RZ, RZ, R18 ;  /* 0x000000ffff097224 */ /* 0x000fde00078e0012 */
[----:B------:R-:W-:-:S03]  /*6cbe0*/  NOP ;  /* 0x0000000000007918 */ /* 0x000fc60000000000 */
[----:B------:R-:W-:Y:S04]  /*6cbf0*/  STL.64 [R1+0x17a0], R4 ;  /* 0x0017a00401007387 */ /* 0x000fe80000100a00 */
[----:B------:R2:W-:Y:S01]  /*6cc00*/  STL.64 [R1+0x17a8], R6 ;  /* 0x0017a80601007387 */ /* 0x0005e20000100a00 */
[----:B------:R-:W-:-:S03]  /*6cc10*/  IMAD.MOV.U32 R8, RZ, RZ, R19 ;  /* 0x000000ffff087224 */ /* 0x000fc600078e0013 */
[----:B------:R-:W-:Y:S01]  /*6cc20*/  STL [R1+0x32a4], R9 ;  /* 0x0032a40901007387 */ /* 0x000fe20000100800 */
[----:B--2---:R-:W-:Y:S01]  /*6cc30*/  HMMA.16816.F32.BF16 R4, R20, R26, R12 ;  /* 0x0000001a1404723c */ /* 0x004fe2000004180c */
[----:B------:R-:W-:Y:S02]  /*6cc40*/  IMAD.MOV.U32 R11, RZ, RZ, R26 ;  /* 0x000000ffff0b7224 */ /* 0x000fe400078e001a */
[----:B------:R-:W-:-:S15]  /*6cc50*/  IMAD.MOV.U32 R10, RZ, RZ, R27 ;  /* 0x000000ffff0a7224 */ /* 0x000fde00078e001b */
[----:B------:R-:W-:Y:S01]  /*6cc60*/  NOP ;  /* 0x0000000000007918 */ /* 0x000fe20000000000 */
[----:B------:R0:W-:Y:S04]  /*6cc70*/  STL.64 [R1+0x16a0], R4 ;  /* 0x0016a00401007387 */ /* 0x0001e80000100a00 */
[----:B------:R1:W-:Y:S04]  /*6cc80*/  STL.64 [R1+0x16a8], R6 ;  /* 0x0016a80601007387 */ /* 0x0003e80000100a00 */
[----:B------:R-:W-:Y:S04]  /*6cc90*/  STL.64 [R1+0x32d0], R10 ;  /* 0x0032d00a01007387 */ /* 0x000fe80000100a00 */
[----:B------:R2:W-:Y:S04]  /*6cca0*/  STL [R1+0x32c8], R8 ;  /* 0x0032c80801007387 */ /* 0x0005e80000100800 */
[----:B0-----:R-:W3:Y:S04]  /*6ccb0*/  LDL.LU R4, [R1+0x260] ;  /* 0x0002600001047983 */ /* 0x001ee80000300800 */
[----:B------:R-:W3:Y:S04]  /*6ccc0*/  LDL.LU R5, [R1+0x264] ;  /* 0x0002640001057983 */ /* 0x000ee80000300800 */
[----:B-1----:R-:W4:Y:S04]  /*6ccd0*/  LDL.LU R6, [R1+0x268] ;  /* 0x0002680001067983 */ /* 0x002f280000300800 */
[----:B------:R-:W4:Y:S04]  /*6cce0*/  LDL.LU R7, [R1+0x26c] ;  /* 0x00026c0001077983 */ /* 0x000f280000300800 */
[----:B--2---:R-:W2:Y:S04]  /*6ccf0*/  LDL.LU R8, [R1+0x280] ;  /* 0x0002800001087983 */ /* 0x004ea80000300800 */
        /* <DEDUP_REMOVED lines=13> */
[----:B------:R-:W3:Y:S04]  /*6cdd0*/  LDL.LU.64 R18, [R1+0x78] ;  /* 0x0000780001127983 */ /* 0x000ee80000300a00 */
[----:B--2---:R0:W-:Y:S04]  /*6cde0*/  STL.64 [R1+0x3330], R14 ;  /* 0x0033300e01007387 */ /* 0x0041e80000100a00 */
[----:B------:R1:W-:Y:S04]  /*6cdf0*/  STL.64 [R1+0x3328], R12 ;  /* 0x0033280c01007387 */ /* 0x0003e80000100a00 */
[----:B0-----:R-:W2:Y:S04]  /*6ce00*/  LDL.LU.64 R14, [R1+0x68] ;  /* 0x00006800010e7983 */ /* 0x001ea80000300a00 */
[----:B--2---:R0:W-:Y:S04]  /*6ce10*/  STL.64 [R1+0x3340], R14 ;  /* 0x0033400e01007387 */ /* 0x0041e80000100a00 */
[----:B-1----:R-:W3:Y:S04]  /*6ce20*/  LDL.LU R12, [R1+0x2e0] ;  /* 0x0002e000010c7983 */ /* 0x002ee80000300800 */
[----:B------:R-:W3:Y:S04]  /*6ce30*/  LDL.LU R13, [R1+0x2e4] ;  /* 0x0002e400010d7983 */ /* 0x000ee80000300800 */
[----:B0-----:R-:W3:Y:S04]  /*6ce40*/  LDL.LU R14, [R1+0x2e8] ;  /* 0x0002e800010e7983 */ /* 0x001ee80000300800 */
[----:B------:R-:W3:Y:S04]  /*6ce50*/  LDL.LU R15, [R1+0x2ec] ;  /* 0x0002ec00010f7983 */ /* 0x000ee80000300800 */
[----:B------:R0:W-:Y:S04]  /*6ce60*/  STL.64 [R1+0x32f8], R10 ;  /* 0x0032f80a01007387 */ /* 0x0001e80000100a00 */
[----:B------:R-:W-:Y:S04]  /*6ce70*/  STL.64 [R1+0x32f0], R8 ;  /* 0x0032f00801007387 */ /* 0x000fe80000100a00 */
[----:B0-----:R-:W2:Y:S04]  /*6ce80*/  LDL.LU.64 R10, [R1+0x38] ;  /* 0x00003800010a7983 */ /* 0x001ea80000300a00 */
[----:B--2---:R0:W-:Y:S04]  /*6ce90*/  STL.64 [R1+0x3308], R10 ;  /* 0x0033080a01007387 */ /* 0x0041e80000100a00 */
[----:B0-----:R-:W2:Y:S04]  /*6cea0*/  LDL.LU.64 R10, [R1+0x48] ;  /* 0x00004800010a7983 */ /* 0x001ea80000300a00 */
[----:B--2---:R0:W-:Y:S04]  /*6ceb0*/  STL.64 [R1+0x3320], R10 ;  /* 0x0033200a01007387 */ /* 0x0041e80000100a00 */
[----:B0-----:R-:W2:Y:S04]  /*6cec0*/  LDL.LU.64 R10, [R1+0x58] ;  /* 0x00005800010a7983 */ /* 0x001ea80000300a00 */
[----:B--2---:R0:W-:Y:S04]  /*6ced0*/  STL.64 [R1+0x3338], R10 ;  /* 0x0033380a01007387 */ /* 0x0041e80000100a00 */
[----:B------:R-:W2:Y:S04]  /*6cee0*/  LDL.LU R8, [R1+0x2d0] ;  /* 0x0002d00001087983 */ /* 0x000ea80000300800 */
[----:B------:R-:W2:Y:S04]  /*6cef0*/  LDL.LU R9, [R1+0x2d4] ;  /* 0x0002d40001097983 */ /* 0x000ea80000300800 */
[----:B0-----:R-:W2:Y:S04]  /*6cf00*/  LDL.LU R10, [R1+0x2d8] ;  /* 0x0002d800010a7983 */ /* 0x001ea80000300800 */
[----:B------:R-:W2:Y:S04]  /*6cf10*/  LDL.LU R11, [R1+0x2dc] ;  /* 0x0002dc00010b7983 */ /* 0x000ea80000300800 */
[----:B------:R-:W2:Y:S04]  /*6cf20*/  LDL.LU.64 R26, [R1+0x28] ;  /* 0x00002800011a7983 */ /* 0x000ea80000300a00 */
[----:B--2---:R0:W-:Y:S04]  /*6cf30*/  STL.64 [R1+0x3300], R26 ;  /* 0x0033001a01007387 */ /* 0x0041e80000100a00 */
[----:B------:R-:W2:Y:S04]  /*6cf40*/  LDL.LU R24, [R1+0x2a0] ;  /* 0x0002a00001187983 */ /* 0x000ea80000300800 */
[----:B------:R-:W2:Y:S04]  /*6cf50*/  LDL.LU R25, [R1+0x2a4] ;  /* 0x0002a40001197983 */ /* 0x000ea80000300800 */
[----:B0-----:R-:W2:Y:S04]  /*6cf60*/  LDL.LU R26, [R1+0x2a8] ;  /* 0x0002a800011a7983 */ /* 0x001ea80000300800 */
[----:B------:R-:W2:Y:S01]  /*6cf70*/  LDL.LU R27, [R1+0x2ac] ;  /* 0x0002ac00011b7983 */ /* 0x000ea20000300800 */
[C---:B---3--:R-:W-:Y:S03]  /*6cf80*/  HMMA.16816.F32.BF16 R12, R20.reuse, R18, R12 ;  /* 0x00000012140c723c */ /* 0x048fe6000004180c */
        /* <DEDUP_REMOVED lines=12> */
[----:B----4-:R0:W-:Y:S04]  /*6d050*/  STL.64 [R1+0x32c0], R6 ;  /* 0x0032c00601007387 */ /* 0x0101e80000100a00 */
[----:B---3--:R-:W-:Y:S04]  /*6d060*/  STL.64 [R1+0x32b8], R4 ;  /* 0x0032b80401007387 */ /* 0x008fe80000100a00 */
[----:B0-----:R-:W3:Y:S04]  /*6d070*/  LDL.LU.64 R6, [R1+0x18] ;  /* 0x0000180001067983 */ /* 0x001ee80000300a00 */
[----:B------:R-:W-:Y:S04]  /*6d080*/  STL.64 [R1+0x15a0], R12 ;  /* 0x0015a00c01007387 */ /* 0x000fe80000100a00 */
[----:B------:R0:W-:Y:S04]  /*6d090*/  STL.64 [R1+0x15a8], R14 ;  /* 0x0015a80e01007387 */ /* 0x0001e80000100a00 */
[----:B0-----:R-:W4:Y:S04]  /*6d0a0*/  LDL.LU.64 R14, [R1+0x3340] ;  /* 0x00334000010e7983 */ /* 0x001f280000300a00 */
[----:B------:R-:W2:Y:S01]  /*6d0b0*/  LDL.LU.64 R16, [R1+0x1bd0] ;  /* 0x001bd00001107983 */ /* 0x000ea20000300a00 */
        /* <DEDUP_REMOVED lines=15> */
[----:B------:R-:W2:Y:S01]  /*6d1b0*/  LDL.LU.64 R10, [R1+0x3320] ;  /* 0x00332000010a7983 */ /* 0x000ea20000300a00 */
[----:B------:R-:W-:-:S02]  /*6d1c0*/  IMAD.MOV.U32 R29, RZ, RZ, R18 ;  /* 0x000000ffff1d7224 */ /* 0x000fc400078e0012 */
[----:B------:R-:W-:Y:S01]  /*6d1d0*/  IMAD.MOV.U32 R28, RZ, RZ, R19 ;  /* 0x000000ffff1c7224 */ /* 0x000fe200078e0013 */
        /* <DEDUP_REMOVED lines=8> */
[----:B------:R-:W2:Y:S04]  /*6d260*/  LDL.LU.64 R10, [R1+0x3308] ;  /* 0x00330800010a7983 */ /* 0x000ea80000300a00 */
[----:B------:R-:W4:Y:S01]  /*6d270*/  LDL.LU.64 R18, [R1+0x1bc8] ;  /* 0x001bc80001127983 */ /* 0x000f220000300a00 */
[----:B--2---:R-:W-:Y:S03]  /*6d280*/  HMMA.16816.F32.BF16 R24, R20, R10, R24 ;  /* 0x0000000a1418723c */ /* 0x004fe60000041818 */
[----:B----4-:R0:W-:Y:S04]  /*6d290*/  STL.64 [R1+0x3120], R18 ;  /* 0x0031201201007387 */ /* 0x0101e80000100a00 */
[----:B------:R1:W-:Y:S04]  /*6d2a0*/  STL.64 [R1+0x3118], R16 ;  /* 0x0031181001007387 */ /* 0x0003e80000100a00 */
[----:B0-----:R-:W2:Y:S04]  /*6d2b0*/  LDL.LU R18, [R1+0x8] ;  /* 0x0000080001127983 */ /* 0x001ea80000300800 */
[----:B------:R-:W2:Y:S01]  /*6d2c0*/  LDL.LU R19, [R1+0xc] ;  /* 0x00000c0001137983 */ /* 0x000ea20000300800 */
[----:B-1----:R-:W-:-:S02]  /*6d2d0*/  IMAD.MOV.U32 R17, RZ, RZ, R10 ;  /* 0x000000ffff117224 */ /* 0x002fc400078e000a */
[----:B------:R-:W-:Y:S01]  /*6d2e0*/  IMAD.MOV.U32 R16, RZ, RZ, R11 ;  /* 0x000000ffff107224 */ /* 0x000fe200078e000b */
        /* <DEDUP_REMOVED lines=9> */
[----:B0-----:R-:W4:Y:S04]  /*6d380*/  LDL.LU.64 R10, [R1+0x32e8] ;  /* 0x0032e800010a7983 */ /* 0x001f280000300a00 */
[----:B------:R-:W4:Y:S01]  /*6d390*/  LDL.LU.64 R8, [R1+0x32e0] ;  /* 0x0032e00001087983 */ /* 0x000f220000300a00 */
[----:B------:R-:W-:-:S02]  /*6d3a0*/  IMAD.MOV.U32 R14, RZ, RZ, R26 ;  /* 0x000000ffff0e7224 */ /* 0x000fc400078e001a */
[----:B------:R-:W-:Y:S02]  /*6d3b0*/  IMAD.MOV.U32 R25, RZ, RZ, R27 ;  /* 0x000000ffff197224 */ /* 0x000fe400078e001b */
[----:B------:R-:W2:Y:S01]  /*6d3c0*/  LDL.LU.64 R26, [R1+0x32d8] ;  /* 0x0032d800011a7983 */ /* 0x000ea20000300a00 */
        /* <DEDUP_REMOVED lines=18> */
[----:B------:R-:W-:Y:S01]  /*6d4f0*/  IMAD.MOV.U32 R19, RZ, RZ, R24 ;  /* 0x000000ffff137224 */ /* 0x000fe200078e0018 */
[----:B------:R-:W3:Y:S04]  /*6d500*/  LDL.LU R9, [R1+0x32a4] ;  /* 0x0032a40001097983 */ /* 0x000ee80000300800 */
[----:B------:R-:W3:Y:S04]  /*6d510*/  LDL.LU R24, [R1+0x32a0] ;  /* 0x0032a00001187983 */ /* 0x000ee80000300800 */
[----:B------:R0:W-:Y:S02]  /*6d520*/  STL.64 [R1+0x3150], R18 ;  /* 0x0031501201007387 */ /* 0x0001e40000100a00 */
        /* <DEDUP_REMOVED lines=8> */
[----:B------:R-:W2:Y:S04]  /*6d5b0*/  LDL.LU R14, [R1+0x3288] ;  /* 0x00328800010e7983 */ /* 0x000ea80000300800 */
[----:B------:R-:W-:Y:S04]  /*6d5c0*/  STL.64 [R1+0x3168], R18 ;  /* 0x0031681201007387 */ /* 0x000fe80000100a00 */
[----:B------:R-:W-:Y:S04]  /*6d5d0*/  STL.64 [R1+0x3130], R26 ;  /* 0x0031301a01007387 */ /* 0x000fe80000100a00 */
[----:B---3--:R0:W-:Y:S04]  /*6d5e0*/  STL [R1+0x3128], R24 ;  /* 0x0031281801007387 */ /* 0x0081e80000100800 */
        /* <DEDUP_REMOVED lines=41> */
[----:B------:R-:W-:-:S05]  /*6d880*/  IMAD.MOV.U32 R19, RZ, RZ, R28 ;  /* 0x000000ffff137224 */ /* 0x000fca00078e001c */
        /* <DEDUP_REMOVED lines=11> */
[----:B----4-:R-:W-:-:S05]  /*6d940*/  IMAD.MOV.U32 R19, RZ, RZ, R8 ;  /* 0x000000ffff137224 */ /* 0x010fca00078e0008 */
        /* <DEDUP_REMOVED lines=66> */
[----:B---3--:R-:W-:Y:S03]  /*6dd70*/  HMMA.16816.F32.BF16 R20, R20, R10, R4 ;  /* 0x0000000a1414723c */ /* 0x008fe60000041804 */
[----:B------:R-:W3:Y:S04]  /*6dd80*/  LDL.LU.64 R6, [R1+0x3258] ;  /* 0x0032580001067983 */ /* 0x000ee80000300a00 */
[----:B------:R-:W3:-:S12]  /*6dd90*/  LDL.LU.64 R4, [R1+0x3250] ;  /* 0x0032500001047983 */ /* 0x000ed80000300a00 */
[----:B------:R0:W-:Y:S04]  /*6dda0*/  STL.64 [R1+0x10e0], R20 ;  /* 0x0010e01401007387 */ /* 0x0001e80000100a00 */
[----:B------:R1:W-:Y:S04]  /*6ddb0*/  STL.64 [R1+0x10e8], R22 ;  /* 0x0010e81601007387 */ /* 0x0003e80000100a00 */
[----:B0-----:R-:W2:Y:S04]  /*6ddc0*/  LDL.LU R20, [R1+0xf0] ;  /* 0x0000f00001147983 */ /* 0x001ea80000300800 */
[----:B------:R-:W2:Y:S01]  /*6ddd0*/  LDL.LU R21, [R1+0xf4] ;  /* 0x0000f40001157983 */ /* 0x000ea20000300800 */
[----:B-1----:R-:W-:-:S03]  /*6dde0*/  IMAD.MOV.U32 R22, RZ, RZ, R0 ;  /* 0x000000ffff167224 */ /* 0x002fc600078e0000 */
[----:B------:R-:W2:Y:S04]  /*6ddf0*/  LDL.LU R0, [R1+0x3248] ;  /* 0x0032480001007983 */ /* 0x000ea80000300800 */
[----:B------:R4:W-:Y:S02]  /*6de00*/  STL.64 [R1+0x3100], R10 ;  /* 0x0031000a01007387 */ /* 0x0009e40000100a00 */
[----:B----4-:R-:W-:Y:S02]  /*6de10*/  IMAD.MOV.U32 R10, RZ, RZ, R9 ;  /* 0x000000ffff0a7224 */ /* 0x010fe400078e0009 */
[----:B------:R-:W-:-:S07]  /*6de20*/  IMAD.MOV.U32 R11, RZ, RZ, R8 ;  /* 0x000000ffff0b7224 */ /* 0x000fce00078e0008 */
[----:B---3--:R-:W-:Y:S01]  /*6de30*/  HMMA.16816.F32.BF16 R8, R4, R10, R16 ;  /* 0x0000000a0408723c */ /* 0x008fe20000041810 */
[----:B------:R-:W2:-:S15]  /*6de40*/  LDL.LU.64 R18, [R1+0x3240] ;  /* 0x0032400001127983 */ /* 0x000e9e0000300a00 */
[----:B------:R-:W-:-:S03]  /*6de50*/  NOP ;  /* 0x0000000000007918 */ /* 0x000fc60000000000 */
[----:B------:R0:W-:Y:S04]  /*6de60*/  STL.64 [R1+0x1a90], R8 ;  /* 0x001a900801007387 */ /* 0x0001e80000100a00 */
[----:B------:R-:W-:Y:S04]  /*6de70*/  STL.64 [R1+0x1a98], R10 ;  /* 0x001a980a01007387 */ /* 0x000fe80000100a00 */
[----:B0-----:R-:W3:Y:S01]  /*6de80*/  LDL.LU.64 R8, [R1+0x1bb0] ;  /* 0x001bb00001087983 */ /* 0x001ee20000300a00 */
        /* <DEDUP_REMOVED lines=25> */
[C---:B--2---:R-:W-:Y:S03]  /*6e020*/  HMMA.16816.F32.BF16 R16, R4.reuse, R18, R24 ;  /* 0x000000120410723c */ /* 0x044fe60000041818 */
[----:B----4-:R0:W-:Y:S04]  /*6e030*/  STL.64 [R1+0x3110], R28 ;  /* 0x0031101c01007387 */ /* 0x0101e80000100a00 */
[----:B0-----:R-:W2:Y:S04]  /*6e040*/  LDL.LU.64 R28, [R1+0x1bc0] ;  /* 0x001bc000011c7983 */ /* 0x001ea80000300a00 */
        /* <DEDUP_REMOVED lines=10> */
[----:B0-----:R-:W4:Y:S04]  /*6e0f0*/  LDL.LU.64 R18, [R1+0x31b0] ;  /* 0x0031b00001127983 */ /* 0x001f280000300a00 */
[----:B------:R-:W2:Y:S01]  /*6e100*/  LDL.LU.64 R10, [R1+0x1b48] ;  /* 0x001b4800010a7983 */ /* 0x000ea20000300a00 */
        /* <DEDUP_REMOVED lines=31> */
[----:B------:R-:W0:Y:S01]  /*6e300*/  LDC R3, c[0x0][0x3a8] ;  /* 0x0000ea00ff037b82 */ /* 0x000e220000000800 */
[----:B----4-:R-:W-:Y:S01]  /*6e310*/  HMMA.16816.F32.BF16 R16, R4, R18, R24 ;  /* 0x000000120410723c */ /* 0x010fe20000041818 */
[----:B------:R-:W4:Y:S04]  /*6e320*/  LDL.LU.64 R26, [R1+0x3130] ;  /* 0x00313000011a7983 */ /* 0x000f280000300a00 */
[----:B------:R-:W2:-:S14]  /*6e330*/  LDL.LU R24, [R1+0x3128] ;  /* 0x0031280001187983 */ /* 0x000e9c0000300800 */
[----:B------:R-:W-:Y:S04]  /*6e340*/  STL.64 [R1+0x610], R16 ;  /* 0x0006101001007387 */ /* 0x000fe80000100a00 */
[----:B------:R1:W-:Y:S04]  /*6e350*/  STL.64 [R1+0x618], R18 ;  /* 0x0006181201007387 */ /* 0x0003e80000100a00 */
[----:B-1----:R-:W2:Y:S04]  /*6e360*/  LDL.LU.64 R18, [R1+0x3120] ;  /* 0x0031200001127983 */ /* 0x002ea80000300a00 */
[----:B------:R-:W2:Y:S01]  /*6e370*/  LDL.LU.64 R16, [R1+0x3118] ;  /* 0x0031180001107983 */ /* 0x000ea20000300a00 */
[----:B0-----:R-:W-:-:S04]  /*6e380*/  IMAD.SHL.U32 R3, R3, 0x40, RZ ;  /* 0x0000004003037824 */ /* 0x001fc800078e00ff */
[----:B------:R-:W-:Y:S01]  /*6e390*/  IMAD.SHL.U32 R3, R3, 0x2, RZ ;  /* 0x0000000203037824 */ /* 0x000fe200078e00ff */
[----:B----4-:R-:W-:Y:S04]  /*6e3a0*/  HMMA.16816.F32.BF16 R20, R4, R26, R20 ;  /* 0x0000001a0414723c */ /* 0x010fe80000041814 */
[----:B--2---:R-:W-:-:S05]  /*6e3b0*/  IADD3 R25, P0, PT, R16, R3, RZ ;  /* 0x0000000310197210 */ /* 0x004fca0007f1e0ff */
[----:B------:R-:W-:Y:S04]  /*6e3c0*/  STL [R1+0x30d4], R25 ;  /* 0x0030d41901007387 */ /* 0x000fe80000100800 */
[----:B------:R-:W2:Y:S06]  /*6e3d0*/  LDL.LU R27, [R1+0x1bf8] ;  /* 0x001bf800011b7983 */ /* 0x000eac0000300800 */
[----:B------:R0:W-:Y:S04]  /*6e3e0*/  STL.64 [R1+0x410], R20 ;  /* 0x0004101401007387 */ /* 0x0001e80000100a00 */
[----:B------:R-:W-:Y:S01]  /*6e3f0*/  STL.64 [R1+0x418], R22 ;  /* 0x0004181601007387 */ /* 0x000fe20000100a00 */
[----:B0-----:R-:W-:-:S05]  /*6e400*/  IADD3 R21, P1, PT, R18, R3, RZ ;  /* 0x0000000312157210 */ /* 0x001fca0007f3e0ff */
[----:B------:R0:W-:Y:S04]  /*6e410*/  STL [R1+0x30d8], R21 ;  /* 0x0030d81501007387 */ /* 0x0001e80000100800 */
[----:B0-----:R-:W4:Y:S01]  /*6e420*/  LDL.LU.64 R20, [R1+0x1bb8] ;  /* 0x001bb80001147983 */ /* 0x001f220000300a00 */
[-C--:B------:R-:W-:Y:S01]  /*6e430*/  IADD3 R22, P2, PT, R28, R3.reuse, RZ ;  /* 0x000000031c167210 */ /* 0x080fe20007f5e0ff */
[--C-:B------:R-:W-:Y:S02]  /*6e440*/  IMAD.X R17, R17, 0x1, R0.reuse, P0 ;  /* 0x0000000111117824 */ /* 0x100fe400000e0600 */
[--C-:B------:R-:W-:Y:S02]  /*6e450*/  IMAD.X R18, R19, 0x1, R0.reuse, P1 ;  /* 0x0000000113127824 */ /* 0x100fe400008e0600 */
[----:B------:R-:W-:Y:S04]  /*6e460*/  STL [R1+0x30dc], R22 ;  /* 0x0030dc1601007387 */ /* 0x000fe80000100800 */
[----:B------:R-:W-:Y:S01]  /*6e470*/  STL [R1+0x30e0], R17 ;  /* 0x0030e01101007387 */ /* 0x000fe20000100800 */
[----:B------:R-:W-:Y:S01]  /*6e480*/  IMAD.X R19, R29, 0x1, R0, P2 ;  /* 0x000000011d137824 */ /* 0x000fe200010e0600 */
[----:B----4-:R-:W-:-:S05]  /*6e490*/  IADD3 R23, P0, PT, R20, R3, RZ ;  /* 0x0000000314177210 */ /* 0x010fca0007f1e0ff */
[----:B------:R0:W-:Y:S04]  /*6e4a0*/  STL [R1+0x30e4], R23 ;  /* 0x0030e41701007387 */ /* 0x0001e80000100800 */
[----:B0-----:R-:W4:Y:S04]  /*6e4b0*/  LDL.LU.64 R22, [R1+0x1ba8] ;  /* 0x001ba80001167983 */ /* 0x001f280000300a00 */
[----:B------:R0:W-:Y:S04]  /*6e4c0*/  STL [R1+0x30e8], R18 ;  /* 0x0030e81201007387 */ /* 0x0001e80000100800 */
[----:B------:R-:W2:Y:S04]  /*6e4d0*/  LDL.LU.64 R28, [R1+0x3110] ;  /* 0x00311000011c7983 */ /* 0x000ea80000300a00 */
[----:B------:R1:W-:Y:S04]  /*6e4e0*/  STL [R1+0x3108], R19 ;  /* 0x0031081301007387 */ /* 0x0003e80000100800 */
[----:B------:R-:W2:Y:S04]  /*6e4f0*/  LDL.LU R16, [R1+0xe0] ;  /* 0x0000e00001107983 */ /* 0x000ea80000300800 */
[----:B------:R-:W2:Y:S01]  /*6e500*/  LDL.LU R17, [R1+0xe4] ;  /* 0x0000e40001117983 */ /* 0x000ea20000300800 */
[----:B0-----:R-:W-:-:S02]  /*6e510*/  IMAD.MOV.U32 R18, RZ, RZ, R24 ;  /* 0x000000ffff127224 */ /* 0x001fc400078e0018 */
[----:B-1----:R-:W-:-:S07]  /*6e520*/  IMAD.MOV.U32 R19, RZ, RZ, R12 ;  /* 0x000000ffff137224 */ /* 0x002fce00078e000c */
[----:B--2---:R-:W-:-:S15]  /*6e530*/  HMMA.16816.F32.BF16 R16, R4, R14, R16 ;  /* 0x0000000e0410723c */ /* 0x004fde0000041810 */
[----:B------:R-:W-:-:S04]  /*6e540*/  NOP ;  /* 0x0000000000007918 */ /* 0x000fc80000000000 */
[----:B------:R-:W-:Y:S04]  /*6e550*/  STL.64 [R1+0x210], R16 ;  /* 0x0002101001007387 */ /* 0x000fe80000100a00 */
[----:B------:R0:W-:Y:S04]  /*6e560*/  STL.64 [R1+0x218], R18 ;  /* 0x0002181201007387 */ /* 0x0001e80000100a00 */
[----:B0-----:R-:W2:Y:S04]  /*6e570*/  LDL.LU R19, [R1+0x3108] ;  /* 0x0031080001137983 */ /* 0x001ea80000300800 */
[----:B------:R-:W2:Y:S01]  /*6e580*/  LDL.LU R25, [R1+0x2858] ;  /* 0x0028580001197983 */ /* 0x000ea20000300800 */
[----:B---3--:R-:W-:-:S02]  /*6e590*/  IADD3 R24, P1, PT, R8, R3, RZ ;  /* 0x0000000308187210 */ /* 0x008fc40007f3e0ff */
[----:B------:R-:W-:-:S03]  /*6e5a0*/  IADD3 R16, P2, PT, R10, R3, RZ ;  /* 0x000000030a107210 */ /* 0x000fc60007f5e0ff */
[--C-:B------:R-:W-:Y:S01]  /*6e5b0*/  IMAD.X R8, R9, 0x1, R0.reuse, P1 ;  /* 0x0000000109087824 */ /* 0x100fe200008e0600 */
[-C--:B------:R-:W-:Y:S01]  /*6e5c0*/  IADD3 R15, P1, PT, R28, R3.reuse, RZ ;  /* 0x000000031c0f7210 */ /* 0x080fe20007f3e0ff */
[--C-:B------:R-:W-:Y:S01]  /*6e5d0*/  IMAD.X R20, R21, 0x1, R0.reuse, P0 ;  /* 0x0000000115147824 */ /* 0x100fe200000e0600 */
[----:B----4-:R-:W-:Y:S01]  /*6e5e0*/  IADD3 R14, P0, PT, R22, R3, RZ ;  /* 0x00000003160e7210 */ /* 0x010fe20007f1e0ff */
[----:B------:R-:W-:Y:S02]  /*6e5f0*/  VIADD R27, R27, 0x1 ;  /* 0x000000011b1b7836 */ /* 0x000fe40000000000 */
[----:B------:R0:W-:Y:S02]  /*6e600*/  STL [R1+0x2ff0], R15 ;  /* 0x002ff00f01007387 */ /* 0x0001e40000100800 */
[--C-:B------:R-:W-:Y:S02]  /*6e610*/  IMAD.X R9, R23, 0x1, R0.reuse, P0 ;  /* 0x0000000117097824 */ /* 0x100fe400000e0600 */
[----:B0-----:R-:W3:Y:S04]  /*6e620*/  LDL.LU R15, [R1+0x2834] ;  /* 0x00283400010f7983 */ /* 0x001ee80000300800 */
[----:B------:R0:W-:Y:S01]  /*6e630*/  STL [R1+0x2ff4], R16 ;  /* 0x002ff41001007387 */ /* 0x0001e20000100800 */
[----:B------:R-:W-:-:S03]  /*6e640*/  IMAD.X R12, R29, 0x1, R0, P1 ;  /* 0x000000011d0c7824 */ /* 0x000fc600008e0600 */
[----:B0-----:R-:W4:Y:S04]  /*6e650*/  LDL.LU R16, [R1+0x2860] ;  /* 0x0028600001107983 */ /* 0x001f280000300800 */
[----:B------:R-:W3:Y:S04]  /*6e660*/  LDL.LU R18, [R1+0x2824] ;  /* 0x0028240001127983 */ /* 0x000ee80000300800 */
[----:B------:R-:W3:Y:S04]  /*6e670*/  LDL.LU R23, [R1+0x2848] ;  /* 0x0028480001177983 */ /* 0x000ee80000300800 */
[----:B------:R-:W-:Y:S04]  /*6e680*/  STL [R1+0x1bf8], R27 ;  /* 0x001bf81b01007387 */ /* 0x000fe80000100800 */
[----:B------:R-:W-:Y:S01]  /*6e690*/  STL [R1+0x30f8], R27 ;  /* 0x0030f81b01007387 */ /* 0x000fe20000100800 */
[----:B------:R-:W-:-:S02]  /*6e6a0*/  IMAD.MOV.U32 R26, RZ, RZ, R13 ;  /* 0x000000ffff1a7224 */ /* 0x000fc400078e000d */
[----:B------:R-:W-:Y:S01]  /*6e6b0*/  IMAD.X R13, R11, 0x1, R0, P2 ;  /* 0x000000010b0d7824 */ /* 0x000fe200010e0600 */
[----:B--2---:R0:W-:Y:S04]  /*6e6c0*/  STL.64 [R1+0x30f0], R24 ;  /* 0x0030f01801007387 */ /* 0x0041e80000100a00 */
[----:B0-----:R-:W2:Y:S04]  /*6e6d0*/  LDL.LU R24, [R1+0xd0] ;  /* 0x0000d00001187983 */ /* 0x001ea80000300800 */
[----:B------:R-:W2:Y:S04]  /*6e6e0*/  LDL.LU R25, [R1+0xd4] ;  /* 0x0000d40001197983 */ /* 0x000ea80000300800 */
[----:B------:R-:W2:Y:S04]  /*6e6f0*/  LDL.LU R17, [R1+0x281c] ;  /* 0x00281c0001117983 */ /* 0x000ea80000300800 */
[----:B------:R-:W2:Y:S04]  /*6e700*/  LDL.LU R22, [R1+0x2840] ;  /* 0x0028400001167983 */ /* 0x000ea80000300800 */
[----:B------:R-:W2:Y:S04]  /*6e710*/  LDL.LU R21, [R1+0x2814] ;  /* 0x0028140001157983 */ /* 0x000ea80000300800 */
[----:B------:R-:W2:Y:S04]  /*6e720*/  LDL.LU R28, [R1+0x2838] ;  /* 0x00283800011c7983 */ /* 0x000ea80000300800 */
[----:B------:R0:W-:Y:S04]  /*6e730*/  STL [R1+0x2ff8], R12 ;  /* 0x002ff80c01007387 */ /* 0x0001e80000100800 */
[----:B0-----:R-:W2:Y:S04]  /*6e740*/  LDL.LU R12, [R1+0x283c] ;  /* 0x00283c00010c7983 */ /* 0x001ea80000300800 */
[----:B------:R-:W2:Y:S01]  /*6e750*/  LDL.LU.64 R10, [R1+0x3100] ;  /* 0x00310000010a7983 */ /* 0x000ea20000300a00 */
[----:B------:R-:W-:-:S03]  /*6e760*/  IMAD.MOV.U32 R27, RZ, RZ, R2 ;  /* 0x000000ffff1b7224 */ /* 0x000fc600078e0002 */
[----:B------:R-:W3:Y:S04]  /*6e770*/  LDL.LU R29, [R1+0x280c] ;  /* 0x00280c00011d7983 */ /* 0x000ee80000300800 */
[----:B------:R-:W3:Y:S04]  /*6e780*/  LDL.LU R2, [R1+0x2830] ;  /* 0x0028300001027983 */ /* 0x000ee80000300800 */
[----:B------:R0:W-:Y:S04]  /*6e790*/  STL [R1+0x2ffc], R13 ;  /* 0x002ffc0d01007387 */ /* 0x0001e80000100800 */
[----:B0-----:R-:W3:Y:S01]  /*6e7a0*/  LDL.LU R13, [R1+0x2844] ;  /* 0x00284400010d7983 */ /* 0x001ee20000300800 */
[----:B--2---:R-:W-:Y:S03]  /*6e7b0*/  HMMA.16816.F32.BF16 R4, R4, R10, R24 ;  /* 0x0000000a0404723c */ /* 0x004fe60000041818 */
[----:B------:R-:W2:Y:S04]  /*6e7c0*/  LDL.LU R27, [R1+0x30f8] ;  /* 0x0030f800011b7983 */ /* 0x000ea80000300800 */
[----:B------:R-:W4:-:S12]  /*6e7d0*/  LDL.LU.64 R24, [R1+0x30f0] ;  /* 0x0030f00001187983 */ /* 0x000f180000300a00 */
[----:B------:R0:W-:Y:S04]  /*6e7e0*/  STL.64 [R1+0x40], R4 ;  /* 0x0000400401007387 */ /* 0x0001e80000100a00 */
[----:B------:R1:W-:Y:S04]  /*6e7f0*/  STL.64 [R1+0x48], R6 ;  /* 0x0000480601007387 */ /* 0x0003e80000100a00 */
[----:B0-----:R-:W4:Y:S04]  /*6e800*/  LDL.LU R4, [R1+0x2864] ;  /* 0x0028640001047983 */ /* 0x001f280000300800 */
[----:B------:R-:W4:Y:S04]  /*6e810*/  LDL.LU R5, [R1+0x285c] ;  /* 0x00285c0001057983 */ /* 0x000f280000300800 */
[----:B-1----:R-:W4:Y:S04]  /*6e820*/  LDL.LU R6, [R1+0x2854] ;  /* 0x0028540001067983 */ /* 0x002f280000300800 */
[----:B------:R-:W4:Y:S04]  /*6e830*/  LDL.LU R11, [R1+0x284c] ;  /* 0x00284c00010b7983 */ /* 0x000f280000300800 */
[----:B------:R-:W4:Y:S04]  /*6e840*/  LDL.LU R7, [R1+0x282c] ;  /* 0x00282c0001077983 */ /* 0x000f280000300800 */
[----:B------:R-:W4:Y:S04]  /*6e850*/  LDL.LU R10, [R1+0x2850] ;  /* 0x00285000010a7983 */ /* 0x000f280000300800 */
[----:B------:R-:W4:Y:S01]  /*6e860*/  LDL.LU R26, [R1+0x2804] ;  /* 0x00280400011a7983 */ /* 0x000f220000300800 */
[----:B---3--:R-:W-:-:S02]  /*6e870*/  IADD3 R13, P4, PT, R13, R3, RZ ;  /* 0x000000030d0d7210 */ /* 0x008fc40007f9e0ff */
[----:B------:R-:W-:-:S03]  /*6e880*/  IADD3 R12, P5, PT, R12, R3, RZ ;  /* 0x000000030c0c7210 */ /* 0x000fc60007fbe0ff */
[--C-:B------:R-:W-:Y:S02]  /*6e890*/  IMAD.X R22, R22, 0x1, R0.reuse, P4 ;  /* 0x0000000116167824 */ /* 0x100fe400020e0600 */
[----:B------:R-:W-:Y:S01]  /*6e8a0*/  IMAD.X R28, R28, 0x1, R0, P5 ;  /* 0x000000011c1c7824 */ /* 0x000fe200028e0600 */
[-C--:B------:R-:W-:Y:S02]  /*6e8b0*/  IADD3 R21, P4, PT, R21, R3.reuse, RZ ;  /* 0x0000000315157210 */ /* 0x080fe40007f9e0ff */
[-C--:B------:R-:W-:Y:S02]  /*6e8c0*/  IADD3 R29, P5, PT, R29, R3.reuse, RZ ;  /* 0x000000031d1d7210 */ /* 0x080fe40007fbe0ff */
[----:B--2---:R-:W-:Y:S02]  /*6e8d0*/  ISETP.NE.U32.AND P0, PT, R27, UR7, PT ;  /* 0x000000071b007c0c */ /* 0x004fe4000bf05070 */
[----:B------:R-:W2:Y:S01]  /*6e8e0*/  LDL.LU R27, [R1+0x2828] ;  /* 0x00282800011b7983 */ /* 0x000ea20000300800 */
[----:B----4-:R-:W-:-:S02]  /*6e8f0*/  IADD3 R4, P6, PT, R4, R3, RZ ;  /* 0x0000000304047210 */ /* 0x010fc40007fde0ff */
[-C--:B------:R-:W-:Y:S02]  /*6e900*/  IADD3 R5, P1, PT, R5, R3.reuse, RZ ;  /* 0x0000000305057210 */ /* 0x080fe40007f3e0ff */
[-C--:B------:R-:W-:Y:S02]  /*6e910*/  IADD3 R6, P2, PT, R6, R3.reuse, RZ ;  /* 0x0000000306067210 */ /* 0x080fe40007f5e0ff */
[----:B------:R-:W-:Y:S01]  /*6e920*/  IADD3 R11, P3, PT, R11, R3, RZ ;  /* 0x000000030b0b7210 */ /* 0x000fe20007f7e0ff */
[----:B------:R-:W-:Y:S04]  /*6e930*/  STL [R1+0x2864], R4 ;  /* 0x0028640401007387 */ /* 0x000fe80000100800 */
[----:B------:R-:W-:Y:S04]  /*6e940*/  STL [R1+0x285c], R5 ;  /* 0x00285c0501007387 */ /* 0x000fe80000100800 */
[----:B------:R-:W-:Y:S01]  /*6e950*/  STL [R1+0x2854], R6 ;  /* 0x0028540601007387 */ /* 0x000fe20000100800 */
[----:B------:R-:W-:-:S03]  /*6e960*/  IMAD.X R16, R16, 0x1, R0, P6 ;  /* 0x0000000110107824 */ /* 0x000fc600030e0600 */
[----:B------:R0:W-:Y:S01]  /*6e970*/  STL [R1+0x284c], R11 ;  /* 0x00284c0b01007387 */ /* 0x0001e20000100800 */
[----:B------:R-:W-:-:S03]  /*6e980*/  IADD3 R15, P6, PT, R15, R3, RZ ;  /* 0x000000030f0f7210 */ /* 0x000fc60007fde0ff */
[----:B------:R1:W-:Y:S04]  /*6e990*/  STL [R1+0x2844], R13 ;  /* 0x0028440d01007387 */ /* 0x0003e80000100800 */
[----:B------:R3:W-:Y:S01]  /*6e9a0*/  STL [R1+0x283c], R12 ;  /* 0x00283c0c01007387 */ /* 0x0007e20000100800 */
[----:B------:R-:W-:-:S03]  /*6e9b0*/  IMAD.X R25, R25, 0x1, R0, P1 ;  /* 0x0000000119197824 */ /* 0x000fc600008e0600 */
[----:B0-----:R-:W4:Y:S04]  /*6e9c0*/  LDL.LU R11, [R1+0x27fc] ;  /* 0x0027fc00010b7983 */ /* 0x001f280000300800 */
[----:B------:R0:W-:Y:S04]  /*6e9d0*/  STL [R1+0x2860], R16 ;  /* 0x0028601001007387 */ /* 0x0001e80000100800 */
[----:B-1----:R-:W4:Y:S04]  /*6e9e0*/  LDL.LU R13, [R1+0x2820] ;  /* 0x00282000010d7983 */ /* 0x002f280000300800 */
[----:B------:R1:W-:Y:S04]  /*6e9f0*/  STL [R1+0x2834], R15 ;  /* 0x0028340f01007387 */ /* 0x0003e80000100800 */
[----:B---3--:R-:W3:Y:S04]  /*6ea00*/  LDL.LU R12, [R1+0x27f4] ;  /* 0x0027f400010c7983 */ /* 0x008ee80000300800 */
[----:B------:R1:W-:Y:S01]  /*6ea10*/  STL [R1+0x2858], R25 ;  /* 0x0028581901007387 */ /* 0x0003e20000100800 */
[-C--:B------:R-:W-:Y:S01]  /*6ea20*/  IADD3 R7, P1, PT, R7, R3.reuse, RZ ;  /* 0x0000000307077210 */ /* 0x080fe20007f3e0ff */
[--C-:B------:R-:W-:Y:S01]  /*6ea30*/  IMAD.X R10, R10, 0x1, R0.reuse, P2 ;  /* 0x000000010a0a7824 */ /* 0x100fe200010e0600 */
[-C--:B------:R-:W-:Y:S01]  /*6ea40*/  IADD3 R18, P2, PT, R18, R3.reuse, RZ ;  /* 0x0000000312127210 */ /* 0x080fe20007f5e0ff */
[----:B0-----:R-:W3:Y:S04]  /*6ea50*/  LDL.LU R16, [R1+0x2818] ;  /* 0x0028180001107983 */ /* 0x001ee80000300800 */
[----:B-1----:R-:W3:Y:S01]  /*6ea60*/  LDL.LU R15, [R1+0x27ec] ;  /* 0x0027ec00010f7983 */ /* 0x002ee20000300800 */
[----:B------:R-:W-:Y:S01]  /*6ea70*/  IMAD.X R23, R23, 0x1, R0, P3 ;  /* 0x0000000117177824 */ /* 0x000fe200018e0600 */
[----:B------:R-:W-:-:S02]  /*6ea80*/  IADD3 R17, P3, PT, R17, R3, RZ ;  /* 0x0000000311117210 */ /* 0x000fc40007f7e0ff */
[----:B------:R-:W3:Y:S04]  /*6ea90*/  LDL.LU R25, [R1+0x2810] ;  /* 0x0028100001197983 */ /* 0x000ee80000300800 */
[----:B------:R-:W-:Y:S04]  /*6eaa0*/  STL [R1+0x282c], R7 ;  /* 0x00282c0701007387 */ /* 0x000fe80000100800 */
[----:B------:R-:W-:Y:S04]  /*6eab0*/  STL [R1+0x2850], R10 ;  /* 0x0028500a01007387 */ /* 0x000fe80000100800 */
[----:B------:R-:W-:Y:S04]  /*6eac0*/  STL [R1+0x2824], R18 ;  /* 0x0028241201007387 */ /* 0x000fe80000100800 */
[----:B------:R-:W-:Y:S04]  /*6ead0*/  STL [R1+0x2848], R23 ;  /* 0x0028481701007387 */ /* 0x000fe80000100800 */
[----:B------:R-:W-:Y:S04]  /*6eae0*/  STL [R1+0x281c], R17 ;  /* 0x00281c1101007387 */ /* 0x000fe80000100800 */
[----:B------:R0:W-:Y:S04]  /*6eaf0*/  STL [R1+0x2838], R28 ;  /* 0x0028381c01007387 */ /* 0x0001e80000100800 */
[----:B------:R-:W-:Y:S01]  /*6eb00*/  STL [R1+0x2840], R22 ;  /* 0x0028401601007387 */ /* 0x000fe20000100800 */
[----:B------:R-:W-:-:S03]  /*6eb10*/  IMAD.X R2, R2, 0x1, R0, P6 ;  /* 0x0000000102027824 */ /* 0x000fc600030e0600 */
[----:B0-----:R-:W3:Y:S04]  /*6eb20*/  LDL.LU R28, [R1+0x27e4] ;  /* 0x0027e400011c7983 */ /* 0x001ee80000300800 */
[----:B------:R-:W-:Y:S04]  /*6eb30*/  STL [R1+0x2814], R21 ;  /* 0x0028141501007387 */ /* 0x000fe80000100800 */
[----:B------:R0:W-:Y:S04]  /*6eb40*/  STL [R1+0x280c], R29 ;  /* 0x00280c1d01007387 */ /* 0x0001e80000100800 */
[----:B0-----:R-:W3:Y:S04]  /*6eb50*/  LDL.LU R29, [R1+0x2808] ;  /* 0x00280800011d7983 */ /* 0x001ee80000300800 */
[----:B------:R0:W-:Y:S04]  /*6eb60*/  STL [R1+0x2830], R2 ;  /* 0x0028300201007387 */ /* 0x0001e80000100800 */
[----:B0-----:R-:W3:Y:S01]  /*6eb70*/  LDL.LU R2, [R1+0x27dc] ;  /* 0x0027dc0001027983 */ /* 0x001ee20000300800 */
[----:B------:R-:W-:-:S05]  /*6eb80*/  IADD3 R26, P6, PT, R26, R3, RZ ;  /* 0x000000031a1a7210 */ /* 0x000fca0007fde0ff */
[----:B------:R0:W-:Y:S04]  /*6eb90*/  STL [R1+0x2804], R26 ;  /* 0x0028041a01007387 */ /* 0x0001e80000100800 */
[----:B0-----:R-:W3:Y:S04]  /*6eba0*/  LDL.LU R26, [R1+0x2800] ;  /* 0x00280000011a7983 */ /* 0x001ee80000300800 */
[----:B------:R-:W3:Y:S04]  /*6ebb0*/  LDL.LU R4, [R1+0x27d4] ;  /* 0x0027d40001047983 */ /* 0x000ee80000300800 */
[----:B------:R-:W3:Y:S04]  /*6ebc0*/  LDL.LU R5, [R1+0x27f8] ;  /* 0x0027f80001057983 */ /* 0x000ee80000300800 */
[----:B------:R-:W3:Y:S01]  /*6ebd0*/  LDL.LU R6, [R1+0x27cc] ;  /* 0x0027cc0001067983 */ /* 0x000ee20000300800 */
[----:B--2---:R-:W-:-:S05]  /*6ebe0*/  IMAD.X R27, R27, 0x1, R0, P1 ;  /* 0x000000011b1b7824 */ /* 0x004fca00008e0600 */
[----:B------:R0:W-:Y:S04]  /*6ebf0*/  STL [R1+0x2828], R27 ;  /* 0x0028281b01007387 */ /* 0x0001e80000100800 */
[----:B------:R-:W2:Y:S04]  /*6ec00*/  LDL.LU R18, [R1+0x27f0] ;  /* 0x0027f00001127983 */ /* 0x000ea80000300800 */
[----:B------:R-:W2:Y:S04]  /*6ec10*/  LDL.LU R23, [R1+0x27c4] ;  /* 0x0027c40001177983 */ /* 0x000ea80000300800 */
[----:B------:R-:W2:Y:S04]  /*6ec20*/  LDL.LU R17, [R1+0x27e8] ;  /* 0x0027e80001117983 */ /* 0x000ea80000300800 */
[----:B------:R-:W2:Y:S04]  /*6ec30*/  LDL.LU R22, [R1+0x27bc] ;  /* 0x0027bc0001167983 */ /* 0x000ea80000300800 */
[----:B------:R-:W2:Y:S04]  /*6ec40*/  LDL.LU R21, [R1+0x27e0] ;  /* 0x0027e00001157983 */ /* 0x000ea80000300800 */
[----:B0-----:R-:W2:Y:S01]  /*6ec50*/  LDL.LU R27, [R1+0x27b4] ;  /* 0x0027b400011b7983 */ /* 0x001ea20000300800 */
[-C--:B----4-:R-:W-:Y:S01]  /*6ec60*/  IADD3 R11, P1, PT, R11, R3.reuse, RZ ;  /* 0x000000030b0b7210 */ /* 0x090fe20007f3e0ff */
[----:B------:R-:W-:Y:S01]  /*6ec70*/  IMAD.X R13, R13, 0x1, R0, P2 ;  /* 0x000000010d0d7824 */ /* 0x000fe200010e0600 */
[----:B---3--:R-:W-:-:S03]  /*6ec80*/  IADD3 R12, P2, PT, R12, R3, RZ ;  /* 0x000000030c0c7210 */ /* 0x008fc60007f5e0ff */
[----:B------:R0:W-:Y:S04]  /*6ec90*/  STL [R1+0x27fc], R11 ;  /* 0x0027fc0b01007387 */ /* 0x0001e80000100800 */
[----:B------:R1:W-:Y:S01]  /*6eca0*/  STL [R1+0x2820], R13 ;  /* 0x0028200d01007387 */ /* 0x0003e20000100800 */
[--C-:B------:R-:W-:Y:S01]  /*6ecb0*/  IMAD.X R16, R16, 0x1, R0.reuse, P3 ;  /* 0x0000000110107824 */ /* 0x100fe200018e0600 */
[----:B------:R-:W-:Y:S02]  /*6ecc0*/  IADD3 R15, P3, PT, R15, R3, RZ ;  /* 0x000000030f0f7210 */ /* 0x000fe40007f7e0ff */
[----:B------:R3:W-:Y:S04]  /*6ecd0*/  STL [R1+0x27f4], R12 ;  /* 0x0027f40c01007387 */ /* 0x0007e80000100800 */
[----:B------:R-:W4:Y:S01]  /*6ece0*/  LDL.LU R7, [R1+0x27d8] ;  /* 0x0027d80001077983 */ /* 0x000f220000300800 */
[----:B------:R-:W-:-:S03]  /*6ecf0*/  IMAD.X R25, R25, 0x1, R0, P4 ;  /* 0x0000000119197824 */ /* 0x000fc600020e0600 */
[----:B------:R0:W-:Y:S04]  /*6ed00*/  STL [R1+0x2818], R16 ;  /* 0x0028181001007387 */ /* 0x0001e80000100800 */
[----:B------:R-:W4:Y:S04]  /*6ed10*/  LDL.LU R10, [R1+0x27ac] ;  /* 0x0027ac00010a7983 */ /* 0x000f280000300800 */
[----:B------:R1:W-:Y:S04]  /*6ed20*/  STL [R1+0x27ec], R15 ;  /* 0x0027ec0f01007387 */ /* 0x0003e80000100800 */
[----:B0-----:R-:W4:Y:S04]  /*6ed30*/  LDL.LU R11, [R1+0x27d0] ;  /* 0x0027d000010b7983 */ /* 0x001f280000300800 */
[----:B------:R0:W-:Y:S04]  /*6ed40*/  STL [R1+0x2810], R25 ;  /* 0x0028101901007387 */ /* 0x0001e80000100800 */
[----:B-1----:R-:W4:Y:S04]  /*6ed50*/  LDL.LU R13, [R1+0x27a4] ;  /* 0x0027a400010d7983 */ /* 0x002f280000300800 */
[----:B---3--:R-:W3:Y:S04]  /*6ed60*/  LDL.LU R12, [R1+0x27c8] ;  /* 0x0027c800010c7983 */ /* 0x008ee80000300800 */
[----:B------:R-:W3:Y:S04]  /*6ed70*/  LDL.LU R16, [R1+0x279c] ;  /* 0x00279c0001107983 */ /* 0x000ee80000300800 */
[----:B------:R-:W3:Y:S04]  /*6ed80*/  LDL.LU R15, [R1+0x27c0] ;  /* 0x0027c000010f7983 */ /* 0x000ee80000300800 */
[----:B0-----:R-:W3:Y:S01]  /*6ed90*/  LDL.LU R25, [R1+0x2794] ;  /* 0x0027940001197983 */ /* 0x001ee20000300800 */
[----:B------:R-:W-:-:S05]  /*6eda0*/  IADD3 R28, P4, PT, R28, R3, RZ ;  /* 0x000000031c1c7210 */ /* 0x000fca0007f9e0ff */
[----:B------:R0:W-:Y:S01]  /*6edb0*/  STL [R1+0x27e4], R28 ;  /* 0x0027e41c01007387 */ /* 0x0001e20000100800 */
[----:B------:R-:W-:-:S03]  /*6edc0*/  IMAD.X R29, R29, 0x1, R0, P5 ;  /* 0x000000011d1d7824 */ /* 0x000fc600028e0600 */
[----:B0-----:R-:W3:Y:S04]  /*6edd0*/  LDL.LU R28, [R1+0x27b8] ;  /* 0x0027b800011c7983 */ /* 0x001ee80000300800 */
[----:B------:R0:W-:Y:S01]  /*6ede0*/  STL [R1+0x2808], R29 ;  /* 0x0028081d01007387 */ /* 0x0001e20000100800 */
[----:B------:R-:W-:-:S03]  /*6edf0*/  IADD3 R2, P5, PT, R2, R3, RZ ;  /* 0x0000000302027210 */ /* 0x000fc60007fbe0ff */
[----:B0-----:R-:W3:Y:S04]  /*6ee00*/  LDL.LU R29, [R1+0x278c] ;  /* 0x00278c00011d7983 */ /* 0x001ee80000300800 */
[----:B------:R0:W-:Y:S04]  /*6ee10*/  STL [R1+0x27dc], R2 ;  /* 0x0027dc0201007387 */ /* 0x0001e80000100800 */
[----:B0-----:R-:W3:Y:S01]  /*6ee20*/  LDL.LU R2, [R1+0x27b0] ;  /* 0x0027b00001027983 */ /* 0x001ee20000300800 */
[--C-:B------:R-:W-:Y:S01]  /*6ee30*/  IMAD.X R26, R26, 0x1, R0.reuse, P6 ;  /* 0x000000011a1a7824 */ /* 0x100fe200030e0600 */
[-C--:B------:R-:W-:Y:S01]  /*6ee40*/  IADD3 R4, P6, PT, R4, R3.reuse, RZ ;  /* 0x0000000304047210 */ /* 0x080fe20007fde0ff */
[----:B------:R-:W-:Y:S01]  /*6ee50*/  IMAD.X R5, R5, 0x1, R0, P1 ;  /* 0x0000000105057824 */ /* 0x000fe200008e0600 */
[----:B------:R-:W-:-:S02]  /*6ee60*/  IADD3 R6, P1, PT, R6, R3, RZ ;  /* 0x0000000306067210 */ /* 0x000fc40007f3e0ff */
[----:B------:R0:W-:Y:S04]  /*6ee70*/  STL [R1+0x2800], R26 ;  /* 0x0028001a01007387 */ /* 0x0001e80000100800 */
[----:B0-----:R-:W3:Y:S04]  /*6ee80*/  LDL.LU R26, [R1+0x2784] ;  /* 0x00278400011a7983 */ /* 0x001ee80000300800 */
[----:B------:R-:W-:Y:S04]  /*6ee90*/  STL [R1+0x27d4], R4 ;  /* 0x0027d40401007387 */ /* 0x000fe80000100800 */
[----:B------:R-:W-:Y:S04]  /*6eea0*/  STL [R1+0x27f8], R5 ;  /* 0x0027f80501007387 */ /* 0x000fe80000100800 */
[----:B------:R-:W-:Y:S01]  /*6eeb0*/  STL [R1+0x27cc], R6 ;  /* 0x0027cc0601007387 */ /* 0x000fe20000100800 */
[--C-:B--2---:R-:W-:Y:S01]  /*6eec0*/  IMAD.X R18, R18, 0x1, R0.reuse, P2 ;  /* 0x0000000112127824 */ /* 0x104fe200010e0600 */
[-C--:B------:R-:W-:Y:S01]  /*6eed0*/  IADD3 R23, P2, PT, R23, R3.reuse, RZ ;  /* 0x0000000317177210 */ /* 0x080fe20007f5e0ff */
[--C-:B------:R-:W-:Y:S01]  /*6eee0*/  IMAD.X R17, R17, 0x1, R0.reuse, P3 ;  /* 0x0000000111117824 */ /* 0x100fe200018e0600 */
[-C--:B------:R-:W-:Y:S01]  /*6eef0*/  IADD3 R22, P3, PT, R22, R3.reuse, RZ ;  /* 0x0000000316167210 */ /* 0x080fe20007f7e0ff */
[----:B------:R-:W-:Y:S01]  /*6ef00*/  IMAD.X R21, R21, 0x1, R0, P4 ;  /* 0x0000000115157824 */ /* 0x000fe200020e0600 */
[----:B------:R0:W-:Y:S04]  /*6ef10*/  STL [R1+0x27f0], R18 ;  /* 0x0027f01201007387 */ /* 0x0001e80000100800 */
[----:B------:R1:W-:Y:S04]  /*6ef20*/  STL [R1+0x27c4], R23 ;  /* 0x0027c41701007387 */ /* 0x0003e80000100800 */
[----:B------:R2:W-:Y:S01]  /*6ef30*/  STL [R1+0x27e8], R17 ;  /* 0x0027e81101007387 */ /* 0x0005e20000100800 */
[----:B------:R-:W-:-:S03]  /*6ef40*/  IADD3 R27, P4, PT, R27, R3, RZ ;  /* 0x000000031b1b7210 */ /* 0x000fc60007f9e0ff */
[----:B0-----:R-:W3:Y:S04]  /*6ef50*/  LDL.LU R18, [R1+0x27a8] ;  /* 0x0027a80001127983 */ /* 0x001ee80000300800 */
[----:B------:R0:W-:Y:S04]  /*6ef60*/  STL [R1+0x27bc], R22 ;  /* 0x0027bc1601007387 */ /* 0x0001e80000100800 */
[----:B-1----:R-:W3:Y:S04]  /*6ef70*/  LDL.LU R23, [R1+0x277c] ;  /* 0x00277c0001177983 */ /* 0x002ee80000300800 */
[----:B------:R1:W-:Y:S04]  /*6ef80*/  STL [R1+0x27e0], R21 ;  /* 0x0027e01501007387 */ /* 0x0003e80000100800 */
[----:B--2---:R-:W2:Y:S04]  /*6ef90*/  LDL.LU R17, [R1+0x27a0] ;  /* 0x0027a00001117983 */ /* 0x004ea80000300800 */
[----:B------:R1:W-:Y:S04]  /*6efa0*/  STL [R1+0x27b4], R27 ;  /* 0x0027b41b01007387 */ /* 0x0003e80000100800 */
[----:B0-----:R-:W2:Y:S04]  /*6efb0*/  LDL.LU R22, [R1+0x2774] ;  /* 0x0027740001167983 */ /* 0x001ea80000300800 */
[----:B-1----:R-:W2:Y:S04]  /*6efc0*/  LDL.LU R21, [R1+0x2798] ;  /* 0x0027980001157983 */ /* 0x002ea80000300800 */
[----:B------:R-:W2:Y:S01]  /*6efd0*/  LDL.LU R27, [R1+0x276c] ;  /* 0x00276c00011b7983 */ /* 0x000ea20000300800 */
[--C-:B----4-:R-:W-:Y:S01]  /*6efe0*/  IMAD.X R7, R7, 0x1, R0.reuse, P5 ;  /* 0x0000000107077824 */ /* 0x110fe200028e0600 */
[-C--:B------:R-:W-:Y:S01]  /*6eff0*/  IADD3 R10, P5, PT, R10, R3.reuse, RZ ;  /* 0x000000030a0a7210 */ /* 0x080fe20007fbe0ff */
[--C-:B------:R-:W-:Y:S01]  /*6f000*/  IMAD.X R11, R11, 0x1, R0.reuse, P6 ;  /* 0x000000010b0b7824 */ /* 0x100fe200030e0600 */
[-C--:B------:R-:W-:Y:S01]  /*6f010*/  IADD3 R13, P6, PT, R13, R3.reuse, RZ ;  /* 0x000000030d0d7210 */ /* 0x080fe20007fde0ff */
[--C-:B---3--:R-:W-:Y:S01]  /*6f020*/  IMAD.X R12, R12, 0x1, R0.reuse, P1 ;  /* 0x000000010c0c7824 */ /* 0x108fe200008e0600 */
[----:B------:R-:W-:Y:S04]  /*6f030*/  STL [R1+0x27d8], R7 ;  /* 0x0027d80701007387 */ /* 0x000fe80000100800 */
[----:B------:R-:W-:Y:S01]  /*6f040*/  STL [R1+0x27ac], R10 ;  /* 0x0027ac0a01007387 */ /* 0x000fe20000100800 */
[----:B------:R-:W-:Y:S01]  /*6f050*/  IMAD.X R15, R15, 0x1, R0, P2 ;  /* 0x000000010f0f7824 */ /* 0x000fe200010e0600 */
[----:B------:R-:W-:-:S02]  /*6f060*/  IADD3 R16, P1, PT, R16, R3, RZ ;  /* 0x0000000310107210 */ /* 0x000fc40007f3e0ff */
[----:B------:R-:W-:Y:S01]  /*6f070*/  STL [R1+0x27d0], R11 ;  /* 0x0027d00b01007387 */ /* 0x000fe20000100800 */
[----:B------:R-:W-:-:S03]  /*6f080*/  IADD3 R25, P2, PT, R25, R3, RZ ;  /* 0x0000000319197210 */ /* 0x000fc60007f5e0ff */
[----:B------:R-:W-:Y:S04]  /*6f090*/  STL [R1+0x27a4], R13 ;  /* 0x0027a40d01007387 */ /* 0x000fe80000100800 */
[----:B------:R-:W-:Y:S04]  /*6f0a0*/  STL [R1+0x27c8], R12 ;  /* 0x0027c80c01007387 */ /* 0x000fe80000100800 */
[----:B------:R0:W-:Y:S04]  /*6f0b0*/  STL [R1+0x2794], R25 ;  /* 0x0027941901007387 */ /* 0x0001e80000100800 */
[----:B------:R-:W-:Y:S04]  /*6f0c0*/  STL [R1+0x279c], R16 ;  /* 0x00279c1001007387 */ /* 0x000fe80000100800 */
[----:B0-----:R-:W3:Y:S01]  /*6f0d0*/  LDL.LU R25, [R1+0x2790] ;  /* 0x0027900001197983 */ /* 0x001ee20000300800 */
[----:B------:R-:W-:-:S03]  /*6f0e0*/  IMAD.X R28, R28, 0x1, R0, P3 ;  /* 0x000000011c1c7824 */ /* 0x000fc600018e0600 */
[----:B------:R-:W-:Y:S04]  /*6f0f0*/  STL [R1+0x27c0], R15 ;  /* 0x0027c00f01007387 */ /* 0x000fe80000100800 */
[----:B------:R0:W-:Y:S01]  /*6f100*/  STL [R1+0x27b8], R28 ;  /* 0x0027b81c01007387 */ /* 0x0001e20000100800 */
[----:B------:R-:W-:-:S03]  /*6f110*/  IADD3 R29, P3, PT, R29, R3, RZ ;  /* 0x000000031d1d7210 */ /* 0x000fc60007f7e0ff */
[----:B0-----:R-:W4:Y:S04]  /*6f120*/  LDL.LU R28, [R1+0x2764] ;  /* 0x00276400011c7983 */ /* 0x001f280000300800 */
[----:B------:R0:W-:Y:S01]  /*6f130*/  STL [R1+0x278c], R29 ;  /* 0x00278c1d01007387 */ /* 0x0001e20000100800 */
[----:B------:R-:W-:-:S03]  /*6f140*/  IMAD.X R2, R2, 0x1, R0, P4 ;  /* 0x0000000102027824 */ /* 0x000fc600020e0600 */
[----:B0-----:R-:W4:Y:S04]  /*6f150*/  LDL.LU R29, [R1+0x2788] ;  /* 0x00278800011d7983 */ /* 0x001f280000300800 */
[----:B------:R0:W-:Y:S04]  /*6f160*/  STL [R1+0x27b0], R2 ;  /* 0x0027b00201007387 */ /* 0x0001e80000100800 */
[----:B0-----:R-:W4:Y:S04]  /*6f170*/  LDL.LU R2, [R1+0x275c] ;  /* 0x00275c0001027983 */ /* 0x001f280000300800 */
[----:B------:R-:W4:Y:S01]  /*6f180*/  LDL.LU R4, [R1+0x2780] ;  /* 0x0027800001047983 */ /* 0x000f220000300800 */
[----:B------:R-:W-:-:S03]  /*6f190*/  IADD3 R26, P4, PT, R26, R3, RZ ;  /* 0x000000031a1a7210 */ /* 0x000fc60007f9e0ff */
[----:B------:R-:W4:Y:S04]  /*6f1a0*/  LDL.LU R5, [R1+0x2754] ;  /* 0x0027540001057983 */ /* 0x000f280000300800 */
[----:B------:R-:W4:Y:S04]  /*6f1b0*/  LDL.LU R6, [R1+0x2778] ;  /* 0x0027780001067983 */ /* 0x000f280000300800 */
[----:B------:R0:W-:Y:S04]  /*6f1c0*/  STL [R1+0x2784], R26 ;  /* 0x0027841a01007387 */ /* 0x0001e80000100800 */
[----:B------:R-:W4:Y:S04]  /*6f1d0*/  LDL.LU R11, [R1+0x274c] ;  /* 0x00274c00010b7983 */ /* 0x000f280000300800 */
[----:B------:R-:W4:Y:S04]  /*6f1e0*/  LDL.LU R13, [R1+0x2770] ;  /* 0x00277000010d7983 */ /* 0x000f280000300800 */
[----:B------:R-:W4:Y:S04]  /*6f1f0*/  LDL.LU R12, [R1+0x2744] ;  /* 0x00274400010c7983 */ /* 0x000f280000300800 */
[----:B------:R-:W4:Y:S04]  /*6f200*/  LDL.LU R16, [R1+0x2768] ;  /* 0x0027680001107983 */ /* 0x000f280000300800 */
[----:B------:R-:W4:Y:S04]  /*6f210*/  LDL.LU R15, [R1+0x273c] ;  /* 0x00273c00010f7983 */ /* 0x000f280000300800 */
[----:B0-----:R-:W4:Y:S01]  /*6f220*/  LDL.LU R26, [R1+0x2760] ;  /* 0x00276000011a7983 */ /* 0x001f220000300800 */
[--C-:B------:R-:W-:Y:S01]  /*6f230*/  IMAD.X R18, R18, 0x1, R0.reuse, P5 ;  /* 0x0000000112127824 */ /* 0x100fe200028e0600 */
[----:B------:R-:W-:Y:S01]  /*6f240*/  IADD3 R23, P5, PT, R23, R3, RZ ;  /* 0x0000000317177210 */ /* 0x000fe20007fbe0ff */
[----:B--2---:R-:W-:-:S03]  /*6f250*/  IMAD.X R17, R17, 0x1, R0, P6 ;  /* 0x0000000111117824 */ /* 0x004fc600030e0600 */
[----:B------:R0:W-:Y:S04]  /*6f260*/  STL [R1+0x27a8], R18 ;  /* 0x0027a81201007387 */ /* 0x0001e80000100800 */
[----:B------:R1:W-:Y:S01]  /*6f270*/  STL [R1+0x277c], R23 ;  /* 0x00277c1701007387 */ /* 0x0003e20000100800 */
[-C--:B------:R-:W-:Y:S01]  /*6f280*/  IADD3 R22, P6, PT, R22, R3.reuse, RZ ;  /* 0x0000000316167210 */ /* 0x080fe20007fde0ff */
[----:B------:R-:W-:Y:S02]  /*6f290*/  IMAD.X R21, R21, 0x1, R0, P1 ;  /* 0x0000000115157824 */ /* 0x000fe400008e0600 */
[----:B------:R2:W-:Y:S04]  /*6f2a0*/  STL [R1+0x27a0], R17 ;  /* 0x0027a01101007387 */ /* 0x0005e80000100800 */
[----:B------:R-:W4:Y:S01]  /*6f2b0*/  LDL.LU R7, [R1+0x2734] ;  /* 0x0027340001077983 */ /* 0x000f220000300800 */
[----:B------:R-:W-:-:S03]  /*6f2c0*/  IADD3 R27, P1, PT, R27, R3, RZ ;  /* 0x000000031b1b7210 */ /* 0x000fc60007f3e0ff */
[----:B------:R0:W-:Y:S04]  /*6f2d0*/  STL [R1+0x2774], R22 ;  /* 0x0027741601007387 */ /* 0x0001e80000100800 */
[----:B------:R-:W4:Y:S04]  /*6f2e0*/  LDL.LU R10, [R1+0x2758] ;  /* 0x00275800010a7983 */ /* 0x000f280000300800 */
[----:B------:R1:W-:Y:S04]  /*6f2f0*/  STL [R1+0x2798], R21 ;  /* 0x0027981501007387 */ /* 0x0003e80000100800 */
[----:B0-----:R-:W4:Y:S04]  /*6f300*/  LDL.LU R18, [R1+0x272c] ;  /* 0x00272c0001127983 */ /* 0x001f280000300800 */
[----:B------:R0:W-:Y:S04]  /*6f310*/  STL [R1+0x276c], R27 ;  /* 0x00276c1b01007387 */ /* 0x0001e80000100800 */
[----:B-1----:R-:W4:Y:S04]  /*6f320*/  LDL.LU R23, [R1+0x2750] ;  /* 0x0027500001177983 */ /* 0x002f280000300800 */
[----:B--2---:R-:W2:Y:S04]  /*6f330*/  LDL.LU R17, [R1+0x2724] ;  /* 0x0027240001117983 */ /* 0x004ea80000300800 */
[----:B------:R-:W2:Y:S04]  /*6f340*/  LDL.LU R22, [R1+0x2748] ;  /* 0x0027480001167983 */ /* 0x000ea80000300800 */
[----:B------:R-:W2:Y:S04]  /*6f350*/  LDL.LU R21, [R1+0x271c] ;  /* 0x00271c0001157983 */ /* 0x000ea80000300800 */
[----:B0-----:R-:W2:Y:S01]  /*6f360*/  LDL.LU R27, [R1+0x2740] ;  /* 0x00274000011b7983 */ /* 0x001ea20000300800 */
[----:B---3--:R-:W-:-:S05]  /*6f370*/  IMAD.X R25, R25, 0x1, R0, P2 ;  /* 0x0000000119197824 */ /* 0x008fca00010e0600 */
[----:B------:R0:W-:Y:S04]  /*6f380*/  STL [R1+0x2790], R25 ;  /* 0x0027901901007387 */ /* 0x0001e80000100800 */
[----:B0-----:R-:W3:Y:S01]  /*6f390*/  LDL.LU R25, [R1+0x2714] ;  /* 0x0027140001197983 */ /* 0x001ee20000300800 */
[----:B----4-:R-:W-:-:S05]  /*6f3a0*/  IADD3 R28, P2, PT, R28, R3, RZ ;  /* 0x000000031c1c7210 */ /* 0x010fca0007f5e0ff */
[----:B------:R0:W-:Y:S01]  /*6f3b0*/  STL [R1+0x2764], R28 ;  /* 0x0027641c01007387 */ /* 0x0001e20000100800 */
[----:B------:R-:W-:-:S03]  /*6f3c0*/  IMAD.X R29, R29, 0x1, R0, P3 ;  /* 0x000000011d1d7824 */ /* 0x000fc600018e0600 */
[----:B0-----:R-:W4:Y:S04]  /*6f3d0*/  LDL.LU R28, [R1+0x2738] ;  /* 0x00273800011c7983 */ /* 0x001f280000300800 */
[----:B------:R0:W-:Y:S01]  /*6f3e0*/  STL [R1+0x2788], R29 ;  /* 0x0027881d01007387 */ /* 0x0001e20000100800 */
[----:B------:R-:W-:-:S03]  /*6f3f0*/  IADD3 R2, P3, PT, R2, R3, RZ ;  /* 0x0000000302027210 */ /* 0x000fc60007f7e0ff */
[----:B0-----:R-:W4:Y:S04]  /*6f400*/  LDL.LU R29, [R1+0x270c] ;  /* 0x00270c00011d7983 */ /* 0x001f280000300800 */
[----:B------:R0:W-:Y:S04]  /*6f410*/  STL [R1+0x275c], R2 ;  /* 0x00275c0201007387 */ /* 0x0001e80000100800 */
[----:B0-----:R-:W4:Y:S01]  /*6f420*/  LDL.LU R2, [R1+0x2730] ;  /* 0x0027300001027983 */ /* 0x001f220000300800 */
[--C-:B------:R-:W-:Y:S01]  /*6f430*/  IMAD.X R4, R4, 0x1, R0.reuse, P4 ;  /* 0x0000000104047824 */ /* 0x100fe200020e0600 */
[-C--:B------:R-:W-:Y:S01]  /*6f440*/  IADD3 R5, P4, PT, R5, R3.reuse, RZ ;  /* 0x0000000305057210 */ /* 0x080fe20007f9e0ff */
[--C-:B------:R-:W-:Y:S01]  /*6f450*/  IMAD.X R6, R6, 0x1, R0.reuse, P5 ;  /* 0x0000000106067824 */ /* 0x100fe200028e0600 */
[-C--:B------:R-:W-:Y:S01]  /*6f460*/  IADD3 R11, P5, PT, R11, R3.reuse, RZ ;  /* 0x000000030b0b7210 */ /* 0x080fe20007fbe0ff */
[----:B------:R-:W-:Y:S01]  /*6f470*/  IMAD.X R13, R13, 0x1, R0, P6 ;  /* 0x000000010d0d7824 */ /* 0x000fe200030e0600 */
[----:B------:R-:W-:Y:S01]  /*6f480*/  STL [R1+0x2780], R4 ;  /* 0x0027800401007387 */ /* 0x000fe20000100800 */
[----:B------:R-:W-:-:S03]  /*6f490*/  IADD3 R12, P6, PT, R12, R3, RZ ;  /* 0x000000030c0c7210 */ /* 0x000fc60007fde0ff */
        /* <DEDUP_REMOVED lines=12> */
[----:B------:R-:W4:Y:S04]  /*6f560*/  LDL.LU R12, [R1+0x26fc] ;  /* 0x0026fc00010c7983 */ /* 0x000f280000300800 */
[----:B------:R1:W-:Y:S04]  /*6f570*/  STL [R1+0x2760], R26 ;  /* 0x0027601a01007387 */ /* 0x0003e80000100800 */
[----:B0-----:R-:W4:Y:S04]  /*6f580*/  LDL.LU R16, [R1+0x2720] ;  /* 0x0027200001107983 */ /* 0x001f280000300800 */
[----:B-1----:R-:W4:Y:S04]  /*6f590*/  LDL.LU R15, [R1+0x26f4] ;  /* 0x0026f400010f7983 */ /* 0x002f280000300800 */
[----:B------:R-:W4:Y:S01]  /*6f5a0*/  LDL.LU R26, [R1+0x2718] ;  /* 0x00271800011a7983 */ /* 0x000f220000300800 */
[-C--:B------:R-:W-:Y:S01]  /*6f5b0*/  IADD3 R7, P2, PT, R7, R3.reuse, RZ ;  /* 0x0000000307077210 */ /* 0x080fe20007f5e0ff */
[--C-:B------:R-:W-:Y:S01]  /*6f5c0*/  IMAD.X R10, R10, 0x1, R0.reuse, P3 ;  /* 0x000000010a0a7824 */ /* 0x100fe200018e0600 */
[-C--:B------:R-:W-:Y:S01]  /*6f5d0*/  IADD3 R18, P3, PT, R18, R3.reuse, RZ ;  /* 0x0000000312127210 */ /* 0x080fe20007f7e0ff */
[--C-:B------:R-:W-:Y:S01]  /*6f5e0*/  IMAD.X R23, R23, 0x1, R0.reuse, P4 ;  /* 0x0000000117177824 */ /* 0x100fe200020e0600 */
[----:B--2---:R-:W-:Y:S01]  /*6f5f0*/  IADD3 R17, P4, PT, R17, R3, RZ ;  /* 0x0000000311117210 */ /* 0x004fe20007f9e0ff */
[----:B------:R-:W-:Y:S04]  /*6f600*/  STL [R1+0x2734], R7 ;  /* 0x0027340701007387 */ /* 0x000fe80000100800 */
[----:B------:R-:W-:Y:S01]  /*6f610*/  STL [R1+0x2758], R10 ;  /* 0x0027580a01007387 */ /* 0x000fe20000100800 */
[----:B------:R-:W-:-:S03]  /*6f620*/  IMAD.X R22, R22, 0x1, R0, P5 ;  /* 0x0000000116167824 */ /* 0x000fc600028e0600 */
[----:B------:R-:W-:Y:S01]  /*6f630*/  STL [R1+0x272c], R18 ;  /* 0x00272c1201007387 */ /* 0x000fe20000100800 */
[-C--:B------:R-:W-:Y:S01]  /*6f640*/  IADD3 R21, P5, PT, R21, R3.reuse, RZ ;  /* 0x0000000315157210 */ /* 0x080fe20007fbe0ff */
[----:B------:R-:W-:Y:S02]  /*6f650*/  IMAD.X R27, R27, 0x1, R0, P6 ;  /* 0x000000011b1b7824 */ /* 0x000fe400030e0600 */
[----:B------:R-:W-:Y:S04]  /*6f660*/  STL [R1+0x2750], R23 ;  /* 0x0027501701007387 */ /* 0x000fe80000100800 */
[----:B------:R-:W-:Y:S04]  /*6f670*/  STL [R1+0x2724], R17 ;  /* 0x0027241101007387 */ /* 0x000fe80000100800 */
[----:B------:R0:W-:Y:S04]  /*6f680*/  STL [R1+0x2740], R27 ;  /* 0x0027401b01007387 */ /* 0x0001e80000100800 */
[----:B------:R-:W-:Y:S04]  /*6f690*/  STL [R1+0x2748], R22 ;  /* 0x0027481601007387 */ /* 0x000fe80000100800 */
[----:B0-----:R-:W2:Y:S04]  /*6f6a0*/  LDL.LU R27, [R1+0x26ec] ;  /* 0x0026ec00011b7983 */ /* 0x001ea80000300800 */
[----:B------:R-:W-:Y:S01]  /*6f6b0*/  STL [R1+0x271c], R21 ;  /* 0x00271c1501007387 */ /* 0x000fe20000100800 */
[----:B---3--:R-:W-:-:S05]  /*6f6c0*/  IADD3 R25, P6, PT, R25, R3, RZ ;  /* 0x0000000319197210 */ /* 0x008fca0007fde0ff */
[----:B------:R0:W-:Y:S04]  /*6f6d0*/  STL [R1+0x2714], R25 ;  /* 0x0027141901007387 */ /* 0x0001e80000100800 */
[----:B0-----:R-:W3:Y:S01]  /*6f6e0*/  LDL.LU R25, [R1+0x2710] ;  /* 0x0027100001197983 */ /* 0x001ee20000300800 */
[----:B----4-:R-:W-:-:S05]  /*6f6f0*/  IMAD.X R28, R28, 0x1, R0, P1 ;  /* 0x000000011c1c7824 */ /* 0x010fca00008e0600 */
[----:B------:R0:W-:Y:S01]  /*6f700*/  STL [R1+0x2738], R28 ;  /* 0x0027381c01007387 */ /* 0x0001e20000100800 */
[----:B------:R-:W-:-:S03]  /*6f710*/  IADD3 R29, P1, PT, R29, R3, RZ ;  /* 0x000000031d1d7210 */ /* 0x000fc60007f3e0ff */
[----:B0-----:R-:W4:Y:S04]  /*6f720*/  LDL.LU R28, [R1+0x26e4] ;  /* 0x0026e400011c7983 */ /* 0x001f280000300800 */
[----:B------:R0:W-:Y:S01]  /*6f730*/  STL [R1+0x270c], R29 ;  /* 0x00270c1d01007387 */ /* 0x0001e20000100800 */
[----:B------:R-:W-:-:S03]  /*6f740*/  IMAD.X R2, R2, 0x1, R0, P2 ;  /* 0x0000000102027824 */ /* 0x000fc600010e0600 */
[----:B0-----:R-:W4:Y:S04]  /*6f750*/  LDL.LU R29, [R1+0x2708] ;  /* 0x00270800011d7983 */ /* 0x001f280000300800 */
[----:B------:R-:W4:Y:S04]  /*6f760*/  LDL.LU R4, [R1+0x26dc] ;  /* 0x0026dc0001047983 */ /* 0x000f280000300800 */
        /* <DEDUP_REMOVED lines=9> */
[-C--:B------:R-:W-:Y:S01]  /*6f800*/  IADD3 R11, P2, PT, R11, R3.reuse, RZ ;  /* 0x000000030b0b7210 */ /* 0x080fe20007f5e0ff */
[----:B------:R-:W-:Y:S01]  /*6f810*/  IMAD.X R13, R13, 0x1, R0, P3 ;  /* 0x000000010d0d7824 */ /* 0x000fe200018e0600 */
[----:B------:R-:W-:-:S03]  /*6f820*/  IADD3 R12, P3, PT, R12, R3, RZ ;  /* 0x000000030c0c7210 */ /* 0x000fc60007f7e0ff */
        /* <DEDUP_REMOVED lines=13> */
[----:B------:R-:W4:Y:S04]  /*6f900*/  LDL.LU R12, [R1+0x26d0] ;  /* 0x0026d000010c7983 */ /* 0x000f280000300800 */
[----:B------:R-:W4:Y:S04]  /*6f910*/  LDL.LU R16, [R1+0x26a4] ;  /* 0x0026a40001107983 */ /* 0x000f280000300800 */
[----:B------:R-:W4:Y:S04]  /*6f920*/  LDL.LU R15, [R1+0x26c8] ;  /* 0x0026c800010f7983 */ /* 0x000f280000300800 */
[----:B0-----:R-:W4:Y:S01]  /*6f930*/  LDL.LU R26, [R1+0x269c] ;  /* 0x00269c00011a7983 */ /* 0x001f220000300800 */
[----:B--2---:R-:W-:-:S05]  /*6f940*/  IADD3 R27, P5, PT, R27, R3, RZ ;  /* 0x000000031b1b7210 */ /* 0x004fca0007fbe0ff */
[----:B------:R0:W-:Y:S04]  /*6f950*/  STL [R1+0x26ec], R27 ;  /* 0x0026ec1b01007387 */ /* 0x0001e80000100800 */
[----:B0-----:R-:W2:Y:S01]  /*6f960*/  LDL.LU R27, [R1+0x26c0] ;  /* 0x0026c000011b7983 */ /* 0x001ea20000300800 */
[----:B---3--:R-:W-:-:S05]  /*6f970*/  IMAD.X R25, R25, 0x1, R0, P6 ;  /* 0x0000000119197824 */ /* 0x008fca00030e0600 */
[----:B------:R0:W-:Y:S04]  /*6f980*/  STL [R1+0x2710], R25 ;  /* 0x0027101901007387 */ /* 0x0001e80000100800 */
[----:B0-----:R-:W3:Y:S01]  /*6f990*/  LDL.LU R25, [R1+0x2694] ;  /* 0x0026940001197983 */ /* 0x001ee20000300800 */
[----:B----4-:R-:W-:-:S05]  /*6f9a0*/  IADD3 R28, P6, PT, R28, R3, RZ ;  /* 0x000000031c1c7210 */ /* 0x010fca0007fde0ff */
[----:B------:R0:W-:Y:S01]  /*6f9b0*/  STL [R1+0x26e4], R28 ;  /* 0x0026e41c01007387 */ /* 0x0001e20000100800 */
[--C-:B------:R-:W-:Y:S01]  /*6f9c0*/  IMAD.X R29, R29, 0x1, R0.reuse, P1 ;  /* 0x000000011d1d7824 */ /* 0x100fe200008e0600 */
[-C--:B------:R-:W-:Y:S01]  /*6f9d0*/  IADD3 R4, P1, PT, R4, R3.reuse, RZ ;  /* 0x0000000304047210 */ /* 0x080fe20007f3e0ff */
[--C-:B------:R-:W-:Y:S01]  /*6f9e0*/  IMAD.X R5, R5, 0x1, R0.reuse, P2 ;  /* 0x0000000105057824 */ /* 0x100fe200010e0600 */
[-C--:B------:R-:W-:Y:S01]  /*6f9f0*/  IADD3 R6, P2, PT, R6, R3.reuse, RZ ;  /* 0x0000000306067210 */ /* 0x080fe20007f5e0ff */
[----:B0-----:R-:W4:Y:S04]  /*6fa00*/  LDL.LU R28, [R1+0x26b8] ;  /* 0x0026b800011c7983 */ /* 0x001f280000300800 */
[----:B------:R0:W-:Y:S01]  /*6fa10*/  STL [R1+0x2708], R29 ;  /* 0x0027081d01007387 */ /* 0x0001e20000100800 */
[--C-:B------:R-:W-:Y:S01]  /*6fa20*/  IMAD.X R18, R18, 0x1, R0.reuse, P3 ;  /* 0x0000000112127824 */ /* 0x100fe200018e0600 */
[-C--:B------:R-:W-:Y:S01]  /*6fa30*/  IADD3 R23, P3, PT, R23, R3.reuse, RZ ;  /* 0x0000000317177210 */ /* 0x080fe20007f7e0ff */
[--C-:B------:R-:W-:Y:S01]  /*6fa40*/  IMAD.X R17, R17, 0x1, R0.reuse, P4 ;  /* 0x0000000111117824 */ /* 0x100fe200020e0600 */
[-C--:B------:R-:W-:Y:S01]  /*6fa50*/  IADD3 R22, P4, PT, R22, R3.reuse, RZ ;  /* 0x0000000316167210 */ /* 0x080fe20007f9e0ff */
[----:B------:R-:W-:Y:S01]  /*6fa60*/  IMAD.X R21, R21, 0x1, R0, P5 ;  /* 0x0000000115157824 */ /* 0x000fe200028e0600 */
[----:B0-----:R-:W4:Y:S04]  /*6fa70*/  LDL.LU R29, [R1+0x268c] ;  /* 0x00268c00011d7983 */ /* 0x001f280000300800 */
[----:B------:R-:W-:Y:S04]  /*6fa80*/  STL [R1+0x26dc], R4 ;  /* 0x0026dc0401007387 */ /* 0x000fe80000100800 */
[----:B------:R-:W-:Y:S04]  /*6fa90*/  STL [R1+0x2700], R5 ;  /* 0x0027000501007387 */ /* 0x000fe80000100800 */
[----:B------:R-:W-:Y:S04]  /*6faa0*/  STL [R1+0x26d4], R6 ;  /* 0x0026d40601007387 */ /* 0x000fe80000100800 */
[----:B------:R0:W-:Y:S04]  /*6fab0*/  STL [R1+0x26f8], R18 ;  /* 0x0026f81201007387 */ /* 0x0001e80000100800 */
[----:B------:R1:W-:Y:S04]  /*6fac0*/  STL [R1+0x26cc], R23 ;  /* 0x0026cc1701007387 */ /* 0x0003e80000100800 */
[----:B------:R1:W-:Y:S01]  /*6fad0*/  STL [R1+0x26f0], R17 ;  /* 0x0026f01101007387 */ /* 0x0003e20000100800 */
[----:B------:R-:W-:-:S03]  /*6fae0*/  IADD3 R2, P5, PT, R2, R3, RZ ;  /* 0x0000000302027210 */ /* 0x000fc60007fbe0ff */
        /* <DEDUP_REMOVED lines=9> */
[--C-:B------:R-:W-:Y:S01]  /*6fb80*/  IMAD.X R7, R7, 0x1, R0.reuse, P6 ;  /* 0x0000000107077824 */ /* 0x100fe200030e0600 */
[-C--:B------:R-:W-:Y:S01]  /*6fb90*/  IADD3 R10, P6, PT, R10, R3.reuse, RZ ;  /* 0x000000030a0a7210 */ /* 0x080fe20007fde0ff */
[--C-:B------:R-:W-:Y:S01]  /*6fba0*/  IMAD.X R11, R11, 0x1, R0.reuse, P1 ;  /* 0x000000010b0b7824 */ /* 0x100fe200008e0600 */
[----:B------:R-:W-:Y:S01]  /*6fbb0*/  IADD3 R13, P1, PT, R13, R3, RZ ;  /* 0x000000030d0d7210 */ /* 0x000fe20007f3e0ff */
[----:B------:R-:W-:-:S02]  /*6fbc0*/  IMAD.X R12, R12, 0x1, R0, P2 ;  /* 0x000000010c0c7824 */ /* 0x000fc400010e0600 */
[----:B------:R-:W-:Y:S01]  /*6fbd0*/  IMAD.X R15, R15, 0x1, R0, P3 ;  /* 0x000000010f0f7824 */ /* 0x000fe200018e0600 */
[----:B------:R-:W-:Y:S01]  /*6fbe0*/  STL [R1+0x26e0], R7 ;  /* 0x0026e00701007387 */ /* 0x000fe20000100800 */
[----:B------:R-:W-:-:S03]  /*6fbf0*/  IADD3 R26, P3, PT, R26, R3, RZ ;  /* 0x000000031a1a7210 */ /* 0x000fc60007f7e0ff */
[----:B------:R-:W-:Y:S01]  /*6fc00*/  STL [R1+0x26b4], R10 ;  /* 0x0026b40a01007387 */ /* 0x000fe20000100800 */
[----:B------:R-:W-:-:S03]  /*6fc10*/  IADD3 R16, P2, PT, R16, R3, RZ ;  /* 0x0000000310107210 */ /* 0x000fc60007f5e0ff */
[----:B------:R-:W-:Y:S04]  /*6fc20*/  STL [R1+0x26d8], R11 ;  /* 0x0026d80b01007387 */ /* 0x000fe80000100800 */
[----:B------:R-:W-:Y:S04]  /*6fc30*/  STL [R1+0x26ac], R13 ;  /* 0x0026ac0d01007387 */ /* 0x000fe80000100800 */
[----:B------:R-:W-:Y:S04]  /*6fc40*/  STL [R1+0x26d0], R12 ;  /* 0x0026d00c01007387 */ /* 0x000fe80000100800 */
[----:B------:R0:W-:Y:S04]  /*6fc50*/  STL [R1+0x269c], R26 ;  /* 0x00269c1a01007387 */ /* 0x0001e80000100800 */
[----:B------:R-:W-:Y:S04]  /*6fc60*/  STL [R1+0x26a4], R16 ;  /* 0x0026a41001007387 */ /* 0x000fe80000100800 */
[----:B0-----:R-:W4:Y:S04]  /*6fc70*/  LDL.LU R26, [R1+0x2698] ;  /* 0x00269800011a7983 */ /* 0x001f280000300800 */
[----:B------:R-:W-:Y:S01]  /*6fc80*/  STL [R1+0x26c8], R15 ;  /* 0x0026c80f01007387 */ /* 0x000fe20000100800 */
[----:B--2---:R-:W-:-:S05]  /*6fc90*/  IMAD.X R27, R27, 0x1, R0, P4 ;  /* 0x000000011b1b7824 */ /* 0x004fca00020e0600 */
[----:B------:R0:W-:Y:S04]  /*6fca0*/  STL [R1+0x26c0], R27 ;  /* 0x0026c01b01007387 */ /* 0x0001e80000100800 */
[----:B0-----:R-:W2:Y:S01]  /*6fcb0*/  LDL.LU R27, [R1+0x266c] ;  /* 0x00266c00011b7983 */ /* 0x001ea20000300800 */
[----:B---3--:R-:W-:-:S05]  /*6fcc0*/  IADD3 R25, P4, PT, R25, R3, RZ ;  /* 0x0000000319197210 */ /* 0x008fca0007f9e0ff */
[----:B------:R0:W-:Y:S04]  /*6fcd0*/  STL [R1+0x2694], R25 ;  /* 0x0026941901007387 */ /* 0x0001e80000100800 */
[----:B0-----:R-:W3:Y:S01]  /*6fce0*/  LDL.LU R25, [R1+0x2690] ;  /* 0x0026900001197983 */ /* 0x001ee20000300800 */
[----:B----4-:R-:W-:-:S05]  /*6fcf0*/  IMAD.X R28, R28, 0x1, R0, P5 ;  /* 0x000000011c1c7824 */ /* 0x010fca00028e0600 */
[----:B------:R0:W-:Y:S01]  /*6fd00*/  STL [R1+0x26b8], R28 ;  /* 0x0026b81c01007387 */ /* 0x0001e20000100800 */
[----:B------:R-:W-:-:S03]  /*6fd10*/  IADD3 R29, P5, PT, R29, R3, RZ ;  /* 0x000000031d1d7210 */ /* 0x000fc60007fbe0ff */
[----:B0-----:R-:W4:Y:S04]  /*6fd20*/  LDL.LU R28, [R1+0x2664] ;  /* 0x00266400011c7983 */ /* 0x001f280000300800 */
[----:B------:R-:W4:Y:S04]  /*6fd30*/  LDL.LU R4, [R1+0x2688] ;  /* 0x0026880001047983 */ /* 0x000f280000300800 */
[----:B------:R-:W4:Y:S04]  /*6fd40*/  LDL.LU R5, [R1+0x265c] ;  /* 0x00265c0001057983 */ /* 0x000f280000300800 */
[----:B------:R-:W4:Y:S04]  /*6fd50*/  LDL.LU R6, [R1+0x2680] ;  /* 0x0026800001067983 */ /* 0x000f280000300800 */
[----:B------:R0:W-:Y:S04]  /*6fd60*/  STL [R1+0x268c], R29 ;  /* 0x00268c1d01007387 */ /* 0x0001e80000100800 */
[----:B------:R-:W4:Y:S04]  /*6fd70*/  LDL.LU R11, [R1+0x2654] ;  /* 0x00265400010b7983 */ /* 0x000f280000300800 */
[----:B------:R-:W4:Y:S04]  /*6fd80*/  LDL.LU R13, [R1+0x2678] ;  /* 0x00267800010d7983 */ /* 0x000f280000300800 */
[----:B------:R-:W4:Y:S01]  /*6fd90*/  LDL.LU R12, [R1+0x264c] ;  /* 0x00264c00010c7983 */ /* 0x000f220000300800 */
[----:B------:R-:W-:-:S03]  /*6fda0*/  IMAD.X R18, R18, 0x1, R0, P6 ;  /* 0x0000000112127824 */ /* 0x000fc600030e0600 */
[----:B------:R-:W4:Y:S04]  /*6fdb0*/  LDL.LU R16, [R1+0x2670] ;  /* 0x0026700001107983 */ /* 0x000f280000300800 */
[----:B------:R-:W4:Y:S01]  /*6fdc0*/  LDL.LU R15, [R1+0x2644] ;  /* 0x00264400010f7983 */ /* 0x000f220000300800 */
[-C--:B------:R-:W-:Y:S01]  /*6fdd0*/  IADD3 R23, P6, PT, R23, R3.reuse, RZ ;  /* 0x0000000317177210 */ /* 0x080fe20007fde0ff */
[--C-:B------:R-:W-:Y:S02]  /*6fde0*/  IMAD.X R17, R17, 0x1, R0.reuse, P1 ;  /* 0x0000000111117824 */ /* 0x100fe400008e0600 */
[----:B0-----:R-:W4:Y:S04]  /*6fdf0*/  LDL.LU R29, [R1+0x2668] ;  /* 0x00266800011d7983 */ /* 0x001f280000300800 */
[----:B------:R0:W-:Y:S04]  /*6fe00*/  STL [R1+0x26b0], R18 ;  /* 0x0026b01201007387 */ /* 0x0001e80000100800 */
[----:B------:R1:W-:Y:S01]  /*6fe10*/  STL [R1+0x2684], R23 ;  /* 0x0026841701007387 */ /* 0x0003e20000100800 */
[----:B------:R-:W-:Y:S01]  /*6fe20*/  IADD3 R22, P1, PT, R22, R3, RZ ;  /* 0x0000000316167210 */ /* 0x000fe20007f3e0ff */
[----:B------:R-:W-:-:S02]  /*6fe30*/  IMAD.X R21, R21, 0x1, R0, P2 ;  /* 0x0000000115157824 */ /* 0x000fc400010e0600 */
        /* <DEDUP_REMOVED lines=13> */
[----:B------:R-:W-:-:S05]  /*6ff10*/  IMAD.X R26, R26, 0x1, R0, P3 ;  /* 0x000000011a1a7824 */ /* 0x000fca00018e0600 */
[----:B------:R0:W-:Y:S04]  /*6ff20*/  STL [R1+0x2698], R26 ;  /* 0x0026981a01007387 */ /* 0x0001e80000100800 */
[----:B0-----:R-:W4:Y:S01]  /*6ff30*/  LDL.LU R26, [R1+0x261c] ;  /* 0x00261c00011a7983 */ /* 0x001f220000300800 */
[----:B--2---:R-:W-:-:S05]  /*6ff40*/  IADD3 R27, P3, PT, R27, R3, RZ ;  /* 0x000000031b1b7210 */ /* 0x004fca0007f7e0ff */
[----:B------:R0:W-:Y:S04]  /*6ff50*/  STL [R1+0x266c], R27 ;  /* 0x00266c1b01007387 */ /* 0x0001e80000100800 */
[----:B0-----:R-:W2:Y:S01]  /*6ff60*/  LDL.LU R27, [R1+0x2640] ;  /* 0x00264000011b7983 */ /* 0x001ea20000300800 */
[----:B---3--:R-:W-:-:S05]  /*6ff70*/  IMAD.X R25, R25, 0x1, R0, P4 ;  /* 0x0000000119197824 */ /* 0x008fca00020e0600 */
[----:B------:R0:W-:Y:S04]  /*6ff80*/  STL [R1+0x2690], R25 ;  /* 0x0026901901007387 */ /* 0x0001e80000100800 */
[----:B0-----:R-:W3:Y:S01]  /*6ff90*/  LDL.LU R25, [R1+0x2614] ;  /* 0x0026140001197983 */ /* 0x001ee20000300800 */
[-C--:B----4-:R-:W-:Y:S01]  /*6ffa0*/  IADD3 R28, P4, PT, R28, R3.reuse, RZ ;  /* 0x000000031c1c7210 */ /* 0x090fe20007f9e0ff */
[--C-:B------:R-:W-:Y:S01]  /*6ffb0*/  IMAD.X R4, R4, 0x1, R0.reuse, P5 ;  /* 0x0000000104047824 */ /* 0x100fe200028e0600 */
[-C--:B------:R-:W-:Y:S01]  /*6ffc0*/  IADD3 R5, P5, PT, R5, R3.reuse, RZ ;  /* 0x0000000305057210 */ /* 0x080fe20007fbe0ff */
[--C-:B------:R-:W-:Y:S02]  /*6ffd0*/  IMAD.X R6, R6, 0x1, R0.reuse, P6 ;  /* 0x0000000106067824 */ /* 0x100fe400030e0600 */
[----:B------:R0:W-:Y:S01]  /*6ffe0*/  STL [R1+0x2664], R28 ;  /* 0x0026641c01007387 */ /* 0x0001e20000100800 */
[-C--:B------:R-:W-:Y:S01]  /*6fff0*/  IADD3 R11, P6, PT, R11, R3.reuse, RZ ;  /* 0x000000030b0b7210 */ /* 0x080fe20007fde0ff */
[--C-:B------:R-:W-:Y:S01]  /*70000*/  IMAD.X R13, R13, 0x1, R0.reuse, P1 ;  /* 0x000000010d0d7824 */ /* 0x100fe200008e0600 */
[-C--:B------:R-:W-:Y:S01]  /*70010*/  IADD3 R12, P1, PT, R12, R3.reuse, RZ ;  /* 0x000000030c0c7210 */ /* 0x080fe20007f3e0ff */
[--C-:B------:R-:W-:Y:S01]  /*70020*/  IMAD.X R16, R16, 0x1, R0.reuse, P2 ;  /* 0x0000000110107824 */ /* 0x100fe200010e0600 */
[----:B------:R-:W-:Y:S01]  /*70030*/  IADD3 R15, P2, PT, R15, R3, RZ ;  /* 0x000000030f0f7210 */ /* 0x000fe20007f5e0ff */
[----:B0-----:R-:W4:Y:S04]  /*70040*/  LDL.LU R28, [R1+0x2638] ;  /* 0x00263800011c7983 */ /* 0x001f280000300800 */
[----:B------:R-:W-:Y:S04]  /*70050*/  STL [R1+0x2688], R4 ;  /* 0x0026880401007387 */ /* 0x000fe80000100800 */
[----:B------:R-:W-:Y:S04]  /*70060*/  STL [R1+0x265c], R5 ;  /* 0x00265c0501007387 */ /* 0x000fe80000100800 */
[----:B------:R-:W-:Y:S04]  /*70070*/  STL [R1+0x2680], R6 ;  /* 0x0026800601007387 */ /* 0x000fe80000100800 */
[----:B------:R0:W-:Y:S04]  /*70080*/  STL [R1+0x2654], R11 ;  /* 0x0026540b01007387 */ /* 0x0001e80000100800 */
        /* <DEDUP_REMOVED lines=8> */
[----:B------:R1:W-:Y:S01]  /*70110*/  STL [R1+0x2668], R29 ;  /* 0x0026681d01007387 */ /* 0x0003e20000100800 */
[-C--:B------:R-:W-:Y:S01]  /*70120*/  IADD3 R7, P3, PT, R7, R3.reuse, RZ ;  /* 0x0000000307077210 */ /* 0x080fe20007f7e0ff */
[--C-:B------:R-:W-:Y:S01]  /*70130*/  IMAD.X R10, R10, 0x1, R0.reuse, P4 ;  /* 0x000000010a0a7824 */ /* 0x100fe200020e0600 */
[-C--:B------:R-:W-:Y:S01]  /*70140*/  IADD3 R18, P4, PT, R18, R3.reuse, RZ ;  /* 0x0000000312127210 */ /* 0x080fe20007f9e0ff */
[----:B0-----:R-:W4:Y:S04]  /*70150*/  LDL.LU R16, [R1+0x2628] ;  /* 0x0026280001107983 */ /* 0x001f280000300800 */
[----:B-1----:R-:W4:Y:S01]  /*70160*/  LDL.LU R15, [R1+0x25fc] ;  /* 0x0025fc00010f7983 */ /* 0x002f220000300800 */
[----:B------:R-:W-:Y:S01]  /*70170*/  IMAD.X R23, R23, 0x1, R0, P5 ;  /* 0x0000000117177824 */ /* 0x000fe200028e0600 */
[----:B------:R-:W-:-:S02]  /*70180*/  IADD3 R17, P5, PT, R17, R3, RZ ;  /* 0x0000000311117210 */ /* 0x000fc40007fbe0ff */
[----:B------:R-:W4:Y:S04]  /*70190*/  LDL.LU R29, [R1+0x2620] ;  /* 0x00262000011d7983 */ /* 0x000f280000300800 */
[----:B------:R-:W-:Y:S01]  /*701a0*/  STL [R1+0x263c], R7 ;  /* 0x00263c0701007387 */ /* 0x000fe20000100800 */
[----:B------:R-:W-:-:S03]  /*701b0*/  IMAD.X R2, R2, 0x1, R0, P1 ;  /* 0x0000000102027824 */ /* 0x000fc600008e0600 */
[----:B------:R-:W-:Y:S01]  /*701c0*/  STL [R1+0x2660], R10 ;  /* 0x0026600a01007387 */ /* 0x000fe20000100800 */
[----:B------:R-:W-:-:S03]  /*701d0*/  IMAD.X R22, R22, 0x1, R0, P6 ;  /* 0x0000000116167824 */ /* 0x000fc600030e0600 */
[----:B------:R-:W-:Y:S04]  /*701e0*/  STL [R1+0x2634], R18 ;  /* 0x0026341201007387 */ /* 0x000fe80000100800 */
[----:B------:R-:W-:Y:S04]  /*701f0*/  STL [R1+0x2658], R23 ;  /* 0x0026581701007387 */ /* 0x000fe80000100800 */
[----:B------:R-:W-:Y:S04]  /*70200*/  STL [R1+0x262c], R17 ;  /* 0x00262c1101007387 */ /* 0x000fe80000100800 */
[----:B------:R0:W-:Y:S04]  /*70210*/  STL [R1+0x2648], R2 ;  /* 0x0026480201007387 */ /* 0x0001e80000100800 */
[----:B------:R-:W-:Y:S04]  /*70220*/  STL [R1+0x2650], R22 ;  /* 0x0026501601007387 */ /* 0x000fe80000100800 */
[----:B0-----:R-:W4:Y:S01]  /*70230*/  LDL.LU R2, [R1+0x25f4] ;  /* 0x0025f40001027983 */ /* 0x001f220000300800 */
[----:B------:R-:W-:-:S02]  /*70240*/  IADD3 R21, P6, PT, R21, R3, RZ ;  /* 0x0000000315157210 */ /* 0x000fc40007fde0ff */
[----:B------:R-:W-:-:S03]  /*70250*/  IADD3 R26, P1, PT, R26, R3, RZ ;  /* 0x000000031a1a7210 */ /* 0x000fc60007f3e0ff */
[----:B------:R-:W-:Y:S04]  /*70260*/  STL [R1+0x2624], R21 ;  /* 0x0026241501007387 */ /* 0x000fe80000100800 */
[----:B------:R0:W-:Y:S04]  /*70270*/  STL [R1+0x261c], R26 ;  /* 0x00261c1a01007387 */ /* 0x0001e80000100800 */
[----:B0-----:R-:W4:Y:S01]  /*70280*/  LDL.LU R26, [R1+0x2618] ;  /* 0x00261800011a7983 */ /* 0x001f220000300800 */
[----:B--2---:R-:W-:-:S05]  /*70290*/  IMAD.X R27, R27, 0x1, R0, P2 ;  /* 0x000000011b1b7824 */ /* 0x004fca00010e0600 */
[----:B------:R0:W-:Y:S04]  /*702a0*/  STL [R1+0x2640], R27 ;  /* 0x0026401b01007387 */ /* 0x0001e80000100800 */
[----:B0-----:R-:W2:Y:S01]  /*702b0*/  LDL.LU R27, [R1+0x25ec] ;  /* 0x0025ec00011b7983 */ /* 0x001ea20000300800 */
[----:B---3--:R-:W-:-:S05]  /*702c0*/  IADD3 R25, P2, PT, R25, R3, RZ ;  /* 0x0000000319197210 */ /* 0x008fca0007f5e0ff */
[----:B------:R0:W-:Y:S04]  /*702d0*/  STL [R1+0x2614], R25 ;  /* 0x0026141901007387 */ /* 0x0001e80000100800 */
[----:B0-----:R-:W3:Y:S01]  /*702e0*/  LDL.LU R25, [R1+0x2610] ;  /* 0x0026100001197983 */ /* 0x001ee20000300800 */
[----:B----4-:R-:W-:-:S03]  /*702f0*/  IMAD.X R28, R28, 0x1, R0, P3 ;  /* 0x000000011c1c7824 */ /* 0x010fc600018e0600 */
        /* <DEDUP_REMOVED lines=8> */
[----:B------:R-:W4:Y:S01]  /*70380*/  LDL.LU R21, [R1+0x25f0] ;  /* 0x0025f00001157983 */ /* 0x000f220000300800 */
[----:B------:R-:W-:-:S03]  /*70390*/  IADD3 R11, P3, PT, R11, R3, RZ ;  /* 0x000000030b0b7210 */ /* 0x000fc60007f7e0ff */
[----:B0-----:R-:W4:Y:S01]  /*703a0*/  LDL.LU R28, [R1+0x25c4] ;  /* 0x0025c400011c7983 */ /* 0x001f220000300800 */
[--C-:B------:R-:W-:Y:S01]  /*703b0*/  IMAD.X R13, R13, 0x1, R0.reuse, P4 ;  /* 0x000000010d0d7824 */ /* 0x100fe200020e0600 */
[-C--:B------:R-:W-:Y:S02]  /*703c0*/  IADD3 R12, P4, PT, R12, R3.reuse, RZ ;  /* 0x000000030c0c7210 */ /* 0x080fe40007f9e0ff */
[----:B------:R0:W-:Y:S04]  /*703d0*/  STL [R1+0x260c], R11 ;  /* 0x00260c0b01007387 */ /* 0x0001e80000100800 */
[----:B------:R1:W-:Y:S01]  /*703e0*/  STL [R1+0x2630], R13 ;  /* 0x0026300d01007387 */ /* 0x0003e20000100800 */
[----:B------:R-:W-:Y:S01]  /*703f0*/  IMAD.X R16, R16, 0x1, R0, P5 ;  /* 0x0000000110107824 */ /* 0x000fe200028e0600 */
[----:B------:R-:W-:-:S02]  /*70400*/  IADD3 R15, P5, PT, R15, R3, RZ ;  /* 0x000000030f0f7210 */ /* 0x000fc40007fbe0ff */
        /* <DEDUP_REMOVED lines=13> */
[----:B------:R-:W-:-:S05]  /*704e0*/  IADD3 R2, P6, PT, R2, R3, RZ ;  /* 0x0000000302027210 */ /* 0x000fca0007fde0ff */
[----:B------:R0:W-:Y:S04]  /*704f0*/  STL [R1+0x25f4], R2 ;  /* 0x0025f40201007387 */ /* 0x0001e80000100800 */
[----:B0-----:R-:W4:Y:S01]  /*70500*/  LDL.LU R2, [R1+0x25c8] ;  /* 0x0025c80001027983 */ /* 0x001f220000300800 */
[----:B------:R-:W-:-:S05]  /*70510*/  IMAD.X R26, R26, 0x1, R0, P1 ;  /* 0x000000011a1a7824 */ /* 0x000fca00008e0600 */
[----:B------:R0:W-:Y:S04]  /*70520*/  STL [R1+0x2618], R26 ;  /* 0x0026181a01007387 */ /* 0x0001e80000100800 */
[----:B0-----:R-:W4:Y:S01]  /*70530*/  LDL.LU R26, [R1+0x259c] ;  /* 0x00259c00011a7983 */ /* 0x001f220000300800 */
[----:B--2---:R-:W-:-:S05]  /*70540*/  IADD3 R27, P1, PT, R27, R3, RZ ;  /* 0x000000031b1b7210 */ /* 0x004fca0007f3e0ff */
[----:B------:R0:W-:Y:S04]  /*70550*/  STL [R1+0x25ec], R27 ;  /* 0x0025ec1b01007387 */ /* 0x0001e80000100800 */
[----:B0-----:R-:W2:Y:S01]  /*70560*/  LDL.LU R27, [R1+0x25c0] ;  /* 0x0025c000011b7983 */ /* 0x001ea20000300800 */
[--C-:B---3--:R-:W-:Y:S01]  /*70570*/  IMAD.X R25, R25, 0x1, R0.reuse, P2 ;  /* 0x0000000119197824 */ /* 0x108fe200010e0600 */
[-C--:B----4-:R-:W-:Y:S01]  /*70580*/  IADD3 R4, P2, PT, R4, R3.reuse, RZ ;  /* 0x0000000304047210 */ /* 0x090fe20007f5e0ff */
[--C-:B------:R-:W-:Y:S01]  /*70590*/  IMAD.X R5, R5, 0x1, R0.reuse, P3 ;  /* 0x0000000105057824 */ /* 0x100fe200018e0600 */
[-C--:B------:R-:W-:Y:S02]  /*705a0*/  IADD3 R6, P3, PT, R6, R3.reuse, RZ ;  /* 0x0000000306067210 */ /* 0x080fe40007f7e0ff */
[----:B------:R0:W-:Y:S01]  /*705b0*/  STL [R1+0x2610], R25 ;  /* 0x0026101901007387 */ /* 0x0001e20000100800 */
[--C-:B------:R-:W-:Y:S01]  /*705c0*/  IMAD.X R18, R18, 0x1, R0.reuse, P4 ;  /* 0x0000000112127824 */ /* 0x100fe200020e0600 */
[-C--:B------:R-:W-:Y:S01]  /*705d0*/  IADD3 R23, P4, PT, R23, R3.reuse, RZ ;  /* 0x0000000317177210 */ /* 0x080fe20007f9e0ff */
[--C-:B------:R-:W-:Y:S01]  /*705e0*/  IMAD.X R17, R17, 0x1, R0.reuse, P5 ;  /* 0x0000000111117824 */ /* 0x100fe200028e0600 */
[-C--:B------:R-:W-:Y:S01]  /*705f0*/  IADD3 R22, P5, PT, R22, R3.reuse, RZ ;  /* 0x0000000316167210 */ /* 0x080fe20007fbe0ff */
[----:B------:R-:W-:Y:S01]  /*70600*/  IMAD.X R21, R21, 0x1, R0, P6 ;  /* 0x0000000115157824 */ /* 0x000fe200030e0600 */
[----:B0-----:R-:W3:Y:S04]  /*70610*/  LDL.LU R25, [R1+0x2594] ;  /* 0x0025940001197983 */ /* 0x001ee80000300800 */
[----:B------:R-:W-:Y:S04]  /*70620*/  STL [R1+0x25e4], R4 ;  /* 0x0025e40401007387 */ /* 0x000fe80000100800 */
[----:B------:R-:W-:Y:S04]  /*70630*/  STL [R1+0x2608], R5 ;  /* 0x0026080501007387 */ /* 0x000fe80000100800 */
[----:B------:R-:W-:Y:S04]  /*70640*/  STL [R1+0x25dc], R6 ;  /* 0x0025dc0601007387 */ /* 0x000fe80000100800 */
        /* <DEDUP_REMOVED lines=8> */
[----:B----4-:R-:W4:Y:S04]  /*706d0*/  LDL.LU R17, [R1+0x25b0] ;  /* 0x0025b00001117983 */ /* 0x010f280000300800 */
[----:B------:R1:W-:Y:S01]  /*706e0*/  STL [R1+0x25c4], R28 ;  /* 0x0025c41c01007387 */ /* 0x0003e20000100800 */
[--C-:B------:R-:W-:Y:S01]  /*706f0*/  IMAD.X R7, R7, 0x1, R0.reuse, P1 ;  /* 0x0000000107077824 */ /* 0x100fe200008e0600 */
[-C--:B------:R-:W-:Y:S01]  /*70700*/  IADD3 R10, P1, PT, R10, R3.reuse, RZ ;  /* 0x000000030a0a7210 */ /* 0x080fe20007f3e0ff */
[--C-:B------:R-:W-:Y:S01]  /*70710*/  IMAD.X R11, R11, 0x1, R0.reuse, P2 ;  /* 0x000000010b0b7824 */ /* 0x100fe200010e0600 */
[----:B0-----:R-:W4:Y:S04]  /*70720*/  LDL.LU R22, [R1+0x2584] ;  /* 0x0025840001167983 */ /* 0x001f280000300800 */
[----:B-1----:R-:W4:Y:S01]  /*70730*/  LDL.LU R21, [R1+0x25a8] ;  /* 0x0025a80001157983 */ /* 0x002f220000300800 */
[----:B------:R-:W-:Y:S01]  /*70740*/  IADD3 R13, P2, PT, R13, R3, RZ ;  /* 0x000000030d0d7210 */ /* 0x000fe20007f5e0ff */
[----:B------:R-:W-:-:S02]  /*70750*/  IMAD.X R12, R12, 0x1, R0, P3 ;  /* 0x000000010c0c7824 */ /* 0x000fc400018e0600 */
[----:B------:R-:W4:Y:S01]  /*70760*/  LDL.LU R28, [R1+0x257c] ;  /* 0x00257c00011c7983 */ /* 0x000f220000300800 */
[----:B------:R-:W-:-:S03]  /*70770*/  IMAD.X R15, R15, 0x1, R0, P4 ;  /* 0x000000010f0f7824 */ /* 0x000fc600020e0600 */
        /* <DEDUP_REMOVED lines=8> */
[----:B------:R-:W-:Y:S01]  /*70800*/  STL [R1+0x25ac], R16 ;  /* 0x0025ac1001007387 */ /* 0x000fe20000100800 */
[----:B------:R-:W-:-:S03]  /*70810*/  IMAD.X R2, R2, 0x1, R0, P5 ;  /* 0x0000000102027824 */ /* 0x000fc600028e0600 */
[----:B0-----:R-:W4:Y:S04]  /*70820*/  LDL.LU R29, [R1+0x25a0] ;  /* 0x0025a000011d7983 */ /* 0x001f280000300800 */
[----:B------:R-:W-:Y:S04]  /*70830*/  STL [R1+0x25d0], R15 ;  /* 0x0025d00f01007387 */ /* 0x000fe80000100800 */
[----:B------:R0:W-:Y:S04]  /*70840*/  STL [R1+0x25c8], R2 ;  /* 0x0025c80201007387 */ /* 0x0001e80000100800 */
[----:B0-----:R-:W4:Y:S01]  /*70850*/  LDL.LU R2, [R1+0x2574] ;  /* 0x0025740001027983 */ /* 0x001f220000300800 */
[----:B------:R-:W-:-:S05]  /*70860*/  IADD3 R26, P5, PT, R26, R3, RZ ;  /* 0x000000031a1a7210 */ /* 0x000fca0007fbe0ff */
[----:B------:R0:W-:Y:S04]  /*70870*/  STL [R1+0x259c], R26 ;  /* 0x00259c1a01007387 */ /* 0x0001e80000100800 */
[----:B0-----:R-:W4:Y:S01]  /*70880*/  LDL.LU R26, [R1+0x2598] ;  /* 0x00259800011a7983 */ /* 0x001f220000300800 */
[----:B--2---:R-:W-:-:S05]  /*70890*/  IMAD.X R27, R27, 0x1, R0, P6 ;  /* 0x000000011b1b7824 */ /* 0x004fca00030e0600 */
[----:B------:R0:W-:Y:S04]  /*708a0*/  STL [R1+0x25c0], R27 ;  /* 0x0025c01b01007387 */ /* 0x0001e80000100800 */
[----:B0-----:R-:W2:Y:S04]  /*708b0*/  LDL.LU R27, [R1+0x256c] ;  /* 0x00256c00011b7983 */ /* 0x001ea80000300800 */
[----:B------:R-:W2:Y:S04]  /*708c0*/  LDL.LU R4, [R1+0x2590] ;  /* 0x0025900001047983 */ /* 0x000ea80000300800 */
[----:B------:R-:W2:Y:S04]  /*708d0*/  LDL.LU R5, [R1+0x2564] ;  /* 0x0025640001057983 */ /* 0x000ea80000300800 */
[----:B------:R-:W2:Y:S01]  /*708e0*/  LDL.LU R6, [R1+0x2588] ;  /* 0x0025880001067983 */ /* 0x000ea20000300800 */
[----:B---3--:R-:W-:-:S05]  /*708f0*/  IADD3 R25, P6, PT, R25, R3, RZ ;  /* 0x0000000319197210 */ /* 0x008fca0007fde0ff */
[----:B------:R0:W-:Y:S04]  /*70900*/  STL [R1+0x2594], R25 ;  /* 0x0025941901007387 */ /* 0x0001e80000100800 */
[----:B------:R-:W3:Y:S04]  /*70910*/  LDL.LU R11, [R1+0x255c] ;  /* 0x00255c00010b7983 */ /* 0x000ee80000300800 */
[----:B------:R-:W3:Y:S04]  /*70920*/  LDL.LU R13, [R1+0x2580] ;  /* 0x00258000010d7983 */ /* 0x000ee80000300800 */
[----:B------:R-:W3:Y:S04]  /*70930*/  LDL.LU R12, [R1+0x2554] ;  /* 0x00255400010c7983 */ /* 0x000ee80000300800 */
[----:B------:R-:W3:Y:S04]  /*70940*/  LDL.LU R16, [R1+0x2578] ;  /* 0x0025780001107983 */ /* 0x000ee80000300800 */
[----:B------:R-:W3:Y:S01]  /*70950*/  LDL.LU R15, [R1+0x254c] ;  /* 0x00254c00010f7983 */ /* 0x000ee20000300800 */
[----:B------:R-:W-:-:S03]  /*70960*/  IMAD.X R18, R18, 0x1, R0, P1 ;  /* 0x0000000112127824 */ /* 0x000fc600008e0600 */
[----:B0-----:R-:W3:Y:S01]  /*70970*/  LDL.LU R25, [R1+0x2570] ;  /* 0x0025700001197983 */ /* 0x001ee20000300800 */
[-C--:B------:R-:W-:Y:S01]  /*70980*/  IADD3 R23, P1, PT, R23, R3.reuse, RZ ;  /* 0x0000000317177210 */ /* 0x080fe20007f3e0ff */
[--C-:B----4-:R-:W-:Y:S02]  /*70990*/  IMAD.X R17, R17, 0x1, R0.reuse, P2 ;  /* 0x0000000111117824 */ /* 0x110fe400010e0600 */
[----:B------:R0:W-:Y:S04]  /*709a0*/  STL [R1+0x25b8], R18 ;  /* 0x0025b81201007387 */ /* 0x0001e80000100800 */
[----:B------:R1:W-:Y:S01]  /*709b0*/  STL [R1+0x258c], R23 ;  /* 0x00258c1701007387 */ /* 0x0003e20000100800 */
[----:B------:R-:W-:Y:S01]  /*709c0*/  IADD3 R22, P2, PT, R22, R3, RZ ;  /* 0x0000000316167210 */ /* 0x000fe20007f5e0ff */
[----:B------:R-:W-:-:S02]  /*709d0*/  IMAD.X R21, R21, 0x1, R0, P3 ;  /* 0x0000000115157824 */ /* 0x000fc400018e0600 */
[----:B------:R4:W-:Y:S04]  /*709e0*/  STL [R1+0x25b0], R17 ;  /* 0x0025b01101007387 */ /* 0x0009e80000100800 */
[----:B------:R-:W3:Y:S01]  /*709f0*/  LDL.LU R7, [R1+0x2544] ;  /* 0x0025440001077983 */ /* 0x000ee20000300800 */
[----:B------:R-:W-:-:S03]  /*70a00*/  IADD3 R28, P3, PT, R28, R3, RZ ;  /* 0x000000031c1c7210 */ /* 0x000fc60007f7e0ff */
[----:B------:R0:W-:Y:S04]  /*70a10*/  STL [R1+0x2584], R22 ;  /* 0x0025841601007387 */ /* 0x0001e80000100800 */
[----:B------:R-:W3:Y:S04]  /*70a20*/  LDL.LU R10, [R1+0x2568] ;  /* 0x00256800010a7983 */ /* 0x000ee80000300800 */
[----:B------:R1:W-:Y:S04]  /*70a30*/  STL [R1+0x25a8], R21 ;  /* 0x0025a81501007387 */ /* 0x0003e80000100800 */
[----:B0-----:R-:W3:Y:S04]  /*70a40*/  LDL.LU R18, [R1+0x253c] ;  /* 0x00253c0001127983 */ /* 0x001ee80000300800 */
[----:B------:R0:W-:Y:S04]  /*70a50*/  STL [R1+0x257c], R28 ;  /* 0x00257c1c01007387 */ /* 0x0001e80000100800 */
[----:B-1----:R-:W3:Y:S04]  /*70a60*/  LDL.LU R23, [R1+0x2560] ;  /* 0x0025600001177983 */ /* 0x002ee80000300800 */
[----:B----4-:R-:W4:Y:S04]  /*70a70*/  LDL.LU R17, [R1+0x2534] ;  /* 0x0025340001117983 */ /* 0x010f280000300800 */
[----:B------:R-:W4:Y:S04]  /*70a80*/  LDL.LU R22, [R1+0x2558] ;  /* 0x0025580001167983 */ /* 0x000f280000300800 */
[----:B------:R-:W4:Y:S04]  /*70a90*/  LDL.LU R21, [R1+0x252c] ;  /* 0x00252c0001157983 */ /* 0x000f280000300800 */
[----:B0-----:R-:W4:Y:S01]  /*70aa0*/  LDL.LU R28, [R1+0x2550] ;  /* 0x00255000011c7983 */ /* 0x001f220000300800 */
[----:B------:R-:W-:-:S05]  /*70ab0*/  IMAD.X R29, R29, 0x1, R0, P4 ;  /* 0x000000011d1d7824 */ /* 0x000fca00020e0600 */
[----:B------:R0:W-:Y:S01]  /*70ac0*/  STL [R1+0x25a0], R29 ;  /* 0x0025a01d01007387 */ /* 0x0001e20000100800 */
[----:B------:R-:W-:-:S03]  /*70ad0*/  IADD3 R2, P4, PT, R2, R3, RZ ;  /* 0x0000000302027210 */ /* 0x000fc60007f9e0ff */
[----:B0-----:R-:W4:Y:S04]  /*70ae0*/  LDL.LU R29, [R1+0x2524] ;  /* 0x00252400011d7983 */ /* 0x001f280000300800 */
[----:B------:R0:W-:Y:S04]  /*70af0*/  STL [R1+0x2574], R2 ;  /* 0x0025740201007387 */ /* 0x0001e80000100800 */
[----:B0-----:R-:W4:Y:S01]  /*70b00*/  LDL.LU R2, [R1+0x2548] ;  /* 0x0025480001027983 */ /* 0x001f220000300800 */
[----:B------:R-:W-:-:S05]  /*70b10*/  IMAD.X R26, R26, 0x1, R0, P5 ;  /* 0x000000011a1a7824 */ /* 0x000fca00028e0600 */
[----:B------:R0:W-:Y:S04]  /*70b20*/  STL [R1+0x2598], R26 ;  /* 0x0025981a01007387 */ /* 0x0001e80000100800 */
[----:B0-----:R-:W4:Y:S01]  /*70b30*/  LDL.LU R26, [R1+0x251c] ;  /* 0x00251c00011a7983 */ /* 0x001f220000300800 */
[-C--:B--2---:R-:W-:Y:S01]  /*70b40*/  IADD3 R27, P5, PT, R27, R3.reuse, RZ ;  /* 0x000000031b1b7210 */ /* 0x084fe20007fbe0ff */
[--C-:B------:R-:W-:Y:S01]  /*70b50*/  IMAD.X R4, R4, 0x1, R0.reuse, P6 ;  /* 0x0000000104047824 */ /* 0x100fe200030e0600 */
[-C--:B------:R-:W-:Y:S01]  /*70b60*/  IADD3 R5, P6, PT, R5, R3.reuse, RZ ;  /* 0x0000000305057210 */ /* 0x080fe20007fde0ff */
[--C-:B------:R-:W-:Y:S02]  /*70b70*/  IMAD.X R6, R6, 0x1, R0.reuse, P1 ;  /* 0x0000000106067824 */ /* 0x100fe400008e0600 */
[----:B------:R0:W-:Y:S04]  /*70b80*/  STL [R1+0x256c], R27 ;  /* 0x00256c1b01007387 */ /* 0x0001e80000100800 */
[----:B0-----:R-:W2:Y:S04]  /*70b90*/  LDL.LU R27, [R1+0x2540] ;  /* 0x00254000011b7983 */ /* 0x001ea80000300800 */
[----:B------:R-:W-:Y:S04]  /*70ba0*/  STL [R1+0x2590], R4 ;  /* 0x0025900401007387 */ /* 0x000fe80000100800 */
[----:B------:R-:W-:Y:S04]  /*70bb0*/  STL [R1+0x2564], R5 ;  /* 0x0025640501007387 */ /* 0x000fe80000100800 */
[----:B------:R-:W-:Y:S01]  /*70bc0*/  STL [R1+0x2588], R6 ;  /* 0x0025880601007387 */ /* 0x000fe20000100800 */
[-C--:B---3--:R-:W-:Y:S01]  /*70bd0*/  IADD3 R11, P1, PT, R11, R3.reuse, RZ ;  /* 0x000000030b0b7210 */ /* 0x088fe20007f3e0ff */
[--C-:B------:R-:W-:Y:S01]  /*70be0*/  IMAD.X R13, R13, 0x1, R0.reuse, P2 ;  /* 0x000000010d0d7824 */ /* 0x100fe200010e0600 */
[-C--:B------:R-:W-:Y:S01]  /*70bf0*/  IADD3 R12, P2, PT, R12, R3.reuse, RZ ;  /* 0x000000030c0c7210 */ /* 0x080fe20007f5e0ff */
[--C-:B------:R-:W-:Y:S01]  /*70c00*/  IMAD.X R16, R16, 0x1, R0.reuse, P3 ;  /* 0x0000000110107824 */ /* 0x100fe200018e0600 */
[----:B------:R-:W-:Y:S01]  /*70c10*/  IADD3 R15, P3, PT, R15, R3, RZ ;  /* 0x000000030f0f7210 */ /* 0x000fe20007f7e0ff */
[----:B------:R0:W-:Y:S04]  /*70c20*/  STL [R1+0x255c], R11 ;  /* 0x00255c0b01007387 */ /* 0x0001e80000100800 */
[----:B------:R1:W-:Y:S04]  /*70c30*/  STL [R1+0x2580], R13 ;  /* 0x0025800d01007387 */ /* 0x0003e80000100800 */
[----:B------:R3:W-:Y:S01]  /*70c40*/  STL [R1+0x2554], R12 ;  /* 0x0025540c01007387 */ /* 0x0007e20000100800 */
[----:B------:R-:W-:-:S03]  /*70c50*/  IMAD.X R25, R25, 0x1, R0, P4 ;  /* 0x0000000119197824 */ /* 0x000fc600020e0600 */
[----:B0-----:R-:W2:Y:S04]  /*70c60*/  LDL.LU R11, [R1+0x2514] ;  /* 0x00251400010b7983 */ /* 0x001ea80000300800 */
[----:B------:R0:W-:Y:S04]  /*70c70*/  STL [R1+0x2578], R16 ;  /* 0x0025781001007387 */ /* 0x0001e80000100800 */
[----:B-1----:R-:W2:Y:S04]  /*70c80*/  LDL.LU R13, [R1+0x2538] ;  /* 0x00253800010d7983 */ /* 0x002ea80000300800 */
[----:B------:R1:W-:Y:S04]  /*70c90*/  STL [R1+0x254c], R15 ;  /* 0x00254c0f01007387 */ /* 0x0003e80000100800 */
[----:B---3--:R-:W3:Y:S04]  /*70ca0*/  LDL.LU R12, [R1+0x250c] ;  /* 0x00250c00010c7983 */ /* 0x008ee80000300800 */
[----:B------:R0:W-:Y:S01]  /*70cb0*/  STL [R1+0x2570], R25 ;  /* 0x0025701901007387 */ /* 0x0001e20000100800 */
[----:B------:R-:W-:Y:S01]  /*70cc0*/  IADD3 R7, P4, PT, R7, R3, RZ ;  /* 0x0000000307077210 */ /* 0x000fe20007f9e0ff */
[----:B------:R-:W-:-:S02]  /*70cd0*/  IMAD.X R10, R10, 0x1, R0, P5 ;  /* 0x000000010a0a7824 */ /* 0x000fc400028e0600 */
[----:B0-----:R-:W3:Y:S01]  /*70ce0*/  LDL.LU R16, [R1+0x2530] ;  /* 0x0025300001107983 */ /* 0x001ee20000300800 */
[----:B------:R-:W-:-:S03]  /*70cf0*/  IADD3 R18, P5, PT, R18, R3, RZ ;  /* 0x0000000312127210 */ /* 0x000fc60007fbe0ff */
[----:B-1----:R-:W3:Y:S01]  /*70d00*/  LDL.LU R15, [R1+0x2504] ;  /* 0x00250400010f7983 */ /* 0x002ee20000300800 */
[----:B------:R-:W-:-:S03]  /*70d10*/  IMAD.X R23, R23, 0x1, R0, P6 ;  /* 0x0000000117177824 */ /* 0x000fc600030e0600 */
[----:B------:R-:W3:Y:S01]  /*70d20*/  LDL.LU R25, [R1+0x2528] ;  /* 0x0025280001197983 */ /* 0x000ee20000300800 */
[----:B----4-:R-:W-:-:S03]  /*70d30*/  IADD3 R17, P6, PT, R17, R3, RZ ;  /* 0x0000000311117210 */ /* 0x010fc60007fde0ff */
[----:B------:R-:W-:Y:S04]  /*70d40*/  STL [R1+0x2544], R7 ;  /* 0x0025440701007387 */ /* 0x000fe80000100800 */
[----:B------:R-:W-:Y:S01]  /*70d50*/  STL [R1+0x2568], R10 ;  /* 0x0025680a01007387 */ /* 0x000fe20000100800 */
[----:B------:R-:W-:-:S03]  /*70d60*/  IMAD.X R22, R22, 0x1, R0, P1 ;  /* 0x0000000116167824 */ /* 0x000fc600008e0600 */
[----:B------:R-:W-:Y:S01]  /*70d70*/  STL [R1+0x253c], R18 ;  /* 0x00253c1201007387 */ /* 0x000fe20000100800 */
[----:B------:R-:W-:Y:S01]  /*70d80*/  IMAD.X R28, R28, 0x1, R0, P2 ;  /* 0x000000011c1c7824 */ /* 0x000fe200010e0600 */
[-C--:B------:R-:W-:Y:S02]  /*70d90*/  IADD3 R21, P1, PT, R21, R3.reuse, RZ ;  /* 0x0000000315157210 */ /* 0x080fe40007f3e0ff */
[----:B------:R-:W-:Y:S04]  /*70da0*/  STL [R1+0x2560], R23 ;  /* 0x0025601701007387 */ /* 0x000fe80000100800 */
[----:B------:R-:W-:Y:S04]  /*70db0*/  STL [R1+0x2534], R17 ;  /* 0x0025341101007387 */ /* 0x000fe80000100800 */
[----:B------:R0:W-:Y:S04]  /*70dc0*/  STL [R1+0x2550], R28 ;  /* 0x0025501c01007387 */ /* 0x0001e80000100800 */
[----:B------:R-:W-:Y:S04]  /*70dd0*/  STL [R1+0x2558], R22 ;  /* 0x0025581601007387 */ /* 0x000fe80000100800 */
[----:B0-----:R-:W4:Y:S04]  /*70de0*/  LDL.LU R28, [R1+0x24fc] ;  /* 0x0024fc00011c7983 */ /* 0x001f280000300800 */
[----:B------:R-:W-:Y:S01]  /*70df0*/  STL [R1+0x252c], R21 ;  /* 0x00252c1501007387 */ /* 0x000fe20000100800 */
[----:B------:R-:W-:-:S05]  /*70e00*/  IADD3 R29, P2, PT, R29, R3, RZ ;  /* 0x000000031d1d7210 */ /* 0x000fca0007f5e0ff */
        /* <DEDUP_REMOVED lines=8> */
[----:B------:R0:W-:Y:S04]  /*70e90*/  STL [R1+0x251c], R26 ;  /* 0x00251c1a01007387 */ /* 0x0001e80000100800 */
[----:B------:R-:W4:Y:S04]  /*70ea0*/  LDL.LU R5, [R1+0x2510] ;  /* 0x0025100001057983 */ /* 0x000f280000300800 */
[----:B------:R-:W4:Y:S01]  /*70eb0*/  LDL.LU R6, [R1+0x24e4] ;  /* 0x0024e40001067983 */ /* 0x000f220000300800 */
[----:B--2---:R-:W-:-:S05]  /*70ec0*/  IMAD.X R27, R27, 0x1, R0, P4 ;  /* 0x000000011b1b7824 */ /* 0x004fca00020e0600 */
[----:B------:R1:W-:Y:S04]  /*70ed0*/  STL [R1+0x2540], R27 ;  /* 0x0025401b01007387 */ /* 0x0003e80000100800 */
[----:B------:R-:W2:Y:S04]  /*70ee0*/  LDL.LU R18, [R1+0x2508] ;  /* 0x0025080001127983 */ /* 0x000ea80000300800 */
[----:B------:R-:W2:Y:S04]  /*70ef0*/  LDL.LU R17, [R1+0x24dc] ;  /* 0x0024dc0001117983 */ /* 0x000ea80000300800 */
[----:B------:R-:W2:Y:S04]  /*70f00*/  LDL.LU R22, [R1+0x2500] ;  /* 0x0025000001167983 */ /* 0x000ea80000300800 */
[----:B------:R-:W2:Y:S04]  /*70f10*/  LDL.LU R21, [R1+0x24d4] ;  /* 0x0024d40001157983 */ /* 0x000ea80000300800 */
[----:B0-----:R-:W2:Y:S04]  /*70f20*/  LDL.LU R26, [R1+0x24f8] ;  /* 0x0024f800011a7983 */ /* 0x001ea80000300800 */
[----:B-1----:R-:W2:Y:S01]  /*70f30*/  LDL.LU R27, [R1+0x24cc] ;  /* 0x0024cc00011b7983 */ /* 0x002ea20000300800 */
[-C--:B------:R-:W-:Y:S01]  /*70f40*/  IADD3 R11, P4, PT, R11, R3.reuse, RZ ;  /* 0x000000030b0b7210 */ /* 0x080fe20007f9e0ff */
[----:B------:R-:W-:Y:S01]  /*70f50*/  IMAD.X R13, R13, 0x1, R0, P5 ;  /* 0x000000010d0d7824 */ /* 0x000fe200028e0600 */
[----:B---3--:R-:W-:-:S03]  /*70f60*/  IADD3 R12, P5, PT, R12, R3, RZ ;  /* 0x000000030c0c7210 */ /* 0x008fc60007fbe0ff */
[----:B------:R0:W-:Y:S04]  /*70f70*/  STL [R1+0x2514], R11 ;  /* 0x0025140b01007387 */ /* 0x0001e80000100800 */
[----:B------:R1:W-:Y:S01]  /*70f80*/  STL [R1+0x2538], R13 ;  /* 0x0025380d01007387 */ /* 0x0003e20000100800 */
[----:B------:R-:W-:-:S03]  /*70f90*/  IMAD.X R16, R16, 0x1, R0, P6 ;  /* 0x0000000110107824 */ /* 0x000fc600030e0600 */
[----:B------:R3:W-:Y:S01]  /*70fa0*/  STL [R1+0x250c], R12 ;  /* 0x00250c0c01007387 */ /* 0x0007e20000100800 */
[----:B------:R-:W-:-:S03]  /*70fb0*/  IADD3 R15, P6, PT, R15, R3, RZ ;  /* 0x000000030f0f7210 */ /* 0x000fc60007fde0ff */
[----:B------:R-:W2:Y:S01]  /*70fc0*/  LDL.LU R7, [R1+0x24f0] ;  /* 0x0024f00001077983 */ /* 0x000ea20000300800 */
[----:B------:R-:W-:-:S03]  /*70fd0*/  IMAD.X R25, R25, 0x1, R0, P1 ;  /* 0x0000000119197824 */ /* 0x000fc600008e0600 */
[----:B------:R0:W-:Y:S04]  /*70fe0*/  STL [R1+0x2530], R16 ;  /* 0x0025301001007387 */ /* 0x0001e80000100800 */
[----:B------:R-:W2:Y:S04]  /*70ff0*/  LDL.LU R10, [R1+0x24c4] ;  /* 0x0024c400010a7983 */ /* 0x000ea80000300800 */
[----:B------:R1:W-:Y:S04]  /*71000*/  STL [R1+0x2504], R15 ;  /* 0x0025040f01007387 */ /* 0x0003e80000100800 */
[----:B0-----:R-:W2:Y:S04]  /*71010*/  LDL.LU R11, [R1+0x24e8] ;  /* 0x0024e800010b7983 */ /* 0x001ea80000300800 */
[----:B------:R0:W-:Y:S04]  /*71020*/  STL [R1+0x2528], R25 ;  /* 0x0025281901007387 */ /* 0x0001e80000100800 */
[----:B-1----:R-:W2:Y:S04]  /*71030*/  LDL.LU R13, [R1+0x24bc] ;  /* 0x0024bc00010d7983 */ /* 0x002ea80000300800 */
[----:B---3--:R-:W3:Y:S04]  /*71040*/  LDL.LU R12, [R1+0x24e0] ;  /* 0x0024e000010c7983 */ /* 0x008ee80000300800 */
[----:B------:R-:W3:Y:S04]  /*71050*/  LDL.LU R16, [R1+0x24b4] ;  /* 0x0024b40001107983 */ /* 0x000ee80000300800 */
[----:B------:R-:W3:Y:S04]  /*71060*/  LDL.LU R15, [R1+0x24d8] ;  /* 0x0024d800010f7983 */ /* 0x000ee80000300800 */
[----:B0-----:R-:W3:Y:S01]  /*71070*/  LDL.LU R25, [R1+0x24ac] ;  /* 0x0024ac0001197983 */ /* 0x001ee20000300800 */
[----:B----4-:R-:W-:-:S05]  /*71080*/  IADD3 R28, P1, PT, R28, R3, RZ ;  /* 0x000000031c1c7210 */ /* 0x010fca0007f3e0ff */
[----:B------:R0:W-:Y:S04]  /*71090*/  STL [R1+0x24fc], R28 ;  /* 0x0024fc1c01007387 */ /* 0x0001e80000100800 */
[----:B0-----:R-:W4:Y:S01]  /*710a0*/  LDL.LU R28, [R1+0x24d0] ;  /* 0x0024d000011c7983 */ /* 0x001f220000300800 */
[----:B------:R-:W-:-:S05]  /*710b0*/  IMAD.X R29, R29, 0x1, R0, P2 ;  /* 0x000000011d1d7824 */ /* 0x000fca00010e0600 */
[----:B------:R0:W-:Y:S01]  /*710c0*/  STL [R1+0x2520], R29 ;  /* 0x0025201d01007387 */ /* 0x0001e20000100800 */
[----:B------:R-:W-:-:S03]  /*710d0*/  IADD3 R2, P2, PT, R2, R3, RZ ;  /* 0x0000000302027210 */ /* 0x000fc60007f5e0ff */
[----:B0-----:R-:W4:Y:S04]  /*710e0*/  LDL.LU R29, [R1+0x24a4] ;  /* 0x0024a400011d7983 */ /* 0x001f280000300800 */
[----:B------:R0:W-:Y:S04]  /*710f0*/  STL [R1+0x24f4], R2 ;  /* 0x0024f40201007387 */ /* 0x0001e80000100800 */
[----:B0-----:R-:W4:Y:S01]  /*71100*/  LDL.LU R2, [R1+0x24c8] ;  /* 0x0024c80001027983 */ /* 0x001f220000300800 */
[--C-:B------:R-:W-:Y:S01]  /*71110*/  IMAD.X R23, R23, 0x1, R0.reuse, P3 ;  /* 0x0000000117177824 */ /* 0x100fe200018e0600 */
[-C--:B------:R-:W-:Y:S01]  /*71120*/  IADD3 R4, P3, PT, R4, R3.reuse, RZ ;  /* 0x0000000304047210 */ /* 0x080fe20007f7e0ff */
[----:B------:R-:W-:Y:S01]  /*71130*/  IMAD.X R5, R5, 0x1, R0, P4 ;  /* 0x0000000105057824 */ /* 0x000fe200020e0600 */
[----:B------:R-:W-:-:S02]  /*71140*/  IADD3 R6, P4, PT, R6, R3, RZ ;  /* 0x0000000306067210 */ /* 0x000fc40007f9e0ff */
[----:B------:R0:W-:Y:S04]  /*71150*/  STL [R1+0x2518], R23 ;  /* 0x0025181701007387 */ /* 0x0001e80000100800 */
[----:B0-----:R-:W4:Y:S04]  /*71160*/  LDL.LU R23, [R1+0x249c] ;  /* 0x00249c0001177983 */ /* 0x001f280000300800 */
        /* <DEDUP_REMOVED lines=16> */
[----:B--2---:R-:W2:Y:S04]  /*71270*/  LDL.LU R22, [R1+0x24b8] ;  /* 0x0024b80001167983 */ /* 0x004ea80000300800 */
[----:B------:R1:W-:Y:S04]  /*71280*/  STL [R1+0x24cc], R27 ;  /* 0x0024cc1b01007387 */ /* 0x0003e80000100800 */
[----:B0-----:R-:W2:Y:S04]  /*71290*/  LDL.LU R21, [R1+0x248c] ;  /* 0x00248c0001157983 */ /* 0x001ea80000300800 */
[----:B-1----:R-:W2:Y:S04]  /*712a0*/  LDL.LU R26, [R1+0x24b0] ;  /* 0x0024b000011a7983 */ /* 0x002ea80000300800 */
[----:B------:R-:W2:Y:S01]  /*712b0*/  LDL.LU R27, [R1+0x2484] ;  /* 0x00248400011b7983 */ /* 0x000ea20000300800 */
[--C-:B------:R-:W-:Y:S01]  /*712c0*/  IMAD.X R7, R7, 0x1, R0.reuse, P2 ;  /* 0x0000000107077824 */ /* 0x100fe200010e0600 */
        /* <DEDUP_REMOVED lines=14> */
[----:B0-----:R-:W3:Y:S04]  /*713b0*/  LDL.LU R25, [R1+0x24a8] ;  /* 0x0024a80001197983 */ /* 0x001ee80000300800 */
[----:B------:R-:W-:Y:S01]  /*713c0*/  STL [R1+0x24d8], R15 ;  /* 0x0024d80f01007387 */ /* 0x000fe20000100800 */
[----:B----4-:R-:W-:-:S05]  /*713d0*/  IMAD.X R28, R28, 0x1, R0, P6 ;  /* 0x000000011c1c7824 */ /* 0x010fca00030e0600 */
[----:B------:R0:W-:Y:S04]  /*713e0*/  STL [R1+0x24d0], R28 ;  /* 0x0024d01c01007387 */ /* 0x0001e80000100800 */
[----:B0-----:R-:W4:Y:S01]  /*713f0*/  LDL.LU R28, [R1+0x247c] ;  /* 0x00247c00011c7983 */ /* 0x001f220000300800 */
[----:B------:R-:W-:-:S05]  /*71400*/  IADD3 R29, P6, PT, R29, R3, RZ ;  /* 0x000000031d1d7210 */ /* 0x000fca0007fde0ff */
[----:B------:R0:W-:Y:S01]  /*71410*/  STL [R1+0x24a4], R29 ;  /* 0x0024a41d01007387 */ /* 0x0001e20000100800 */
[----:B------:R-:W-:-:S03]  /*71420*/  IMAD.X R2, R2, 0x1, R0, P1 ;  /* 0x0000000102027824 */ /* 0x000fc600008e0600 */
[----:B0-----:R-:W4:Y:S04]  /*71430*/  LDL.LU R29, [R1+0x24a0] ;  /* 0x0024a000011d7983 */ /* 0x001f280000300800 */
[----:B------:R0:W-:Y:S04]  /*71440*/  STL [R1+0x24c8], R2 ;  /* 0x0024c80201007387 */ /* 0x0001e80000100800 */
[----:B0-----:R-:W4:Y:S01]  /*71450*/  LDL.LU R2, [R1+0x2474] ;  /* 0x0024740001027983 */ /* 0x001f220000300800 */
[----:B------:R-:W-:-:S03]  /*71460*/  IADD3 R23, P1, PT, R23, R3, RZ ;  /* 0x0000000317177210 */ /* 0x000fc60007f3e0ff */
        /* <DEDUP_REMOVED lines=75> */
[----:B------:R-:W-:-:S03]  /*71920*/  IADD3 R26, P2, PT, R26, R3, RZ ;  /* 0x000000031a1a7210 */ /* 0x000fc60007f5e0ff */
[----:B------:R0:W-:Y:S04]  /*71930*/  STL [R1+0x2468], R17 ;  /* 0x0024681101007387 */ /* 0x0001e80000100800 */
[----:B------:R1:W-:Y:S01]  /*71940*/  STL [R1+0x243c], R22 ;  /* 0x00243c1601007387 */ /* 0x0003e20000100800 */
[----:B------:R-:W-:-:S03]  /*71950*/  IMAD.X R27, R27, 0x1, R0, P3 ;  /* 0x000000011b1b7824 */ /* 0x000fc600018e0600 */
[----:B0-----:R-:W2:Y:S04]  /*71960*/  LDL.LU R17, [R1+0x2404] ;  /* 0x0024040001117983 */ /* 0x001ea80000300800 */
[----:B------:R0:W-:Y:S04]  /*71970*/  STL [R1+0x2460], R21 ;  /* 0x0024601501007387 */ /* 0x0001e80000100800 */
[----:B------:R-:W-:Y:S04]  /*71980*/  STL [R1+0x2434], R26 ;  /* 0x0024341a01007387 */ /* 0x000fe80000100800 */
[----:B-1----:R-:W2:Y:S04]  /*71990*/  LDL.LU R22, [R1+0x2428] ;  /* 0x0024280001167983 */ /* 0x002ea80000300800 */
[----:B------:R-:W-:Y:S04]  /*719a0*/  STL [R1+0x2458], R27 ;  /* 0x0024581b01007387 */ /* 0x000fe80000100800 */
[----:B0-----:R-:W2:Y:S01]  /*719b0*/  LDL.LU R21, [R1+0x23fc] ;  /* 0x0023fc0001157983 */ /* 0x001ea20000300800 */
[----:B---3--:R-:W-:-:S05]  /*719c0*/  IADD3 R25, P3, PT, R25, R3, RZ ;  /* 0x0000000319197210 */ /* 0x008fca0007f7e0ff */
[----:B------:R0:W-:Y:S04]  /*719d0*/  STL [R1+0x242c], R25 ;  /* 0x00242c1901007387 */ /* 0x0001e80000100800 */
[----:B0-----:R-:W3:Y:S01]  /*719e0*/  LDL.LU R25, [R1+0x2420] ;  /* 0x0024200001197983 */ /* 0x001ee20000300800 */
[----:B----4-:R-:W-:-:S05]  /*719f0*/  IMAD.X R28, R28, 0x1, R0, P4 ;  /* 0x000000011c1c7824 */ /* 0x010fca00020e0600 */
[----:B------:R0:W-:Y:S04]  /*71a00*/  STL [R1+0x2450], R28 ;  /* 0x0024501c01007387 */ /* 0x0001e80000100800 */
[----:B------:R-:W4:Y:S01]  /*71a10*/  LDL.LU R18, [R1+0x23f4] ;  /* 0x0023f40001127983 */ /* 0x000f220000300800 */
[----:B------:R-:W-:-:S05]  /*71a20*/  IADD3 R29, P4, PT, R29, R3, RZ ;  /* 0x000000031d1d7210 */ /* 0x000fca0007f9e0ff */
[----:B------:R1:W-:Y:S04]  /*71a30*/  STL [R1+0x2424], R29 ;  /* 0x0024241d01007387 */ /* 0x0003e80000100800 */
[----:B------:R-:W4:Y:S04]  /*71a40*/  LDL.LU R4, [R1+0x2418] ;  /* 0x0024180001047983 */ /* 0x000f280000300800 */
[----:B------:R-:W4:Y:S01]  /*71a50*/  LDL.LU R5, [R1+0x23ec] ;  /* 0x0023ec0001057983 */ /* 0x000f220000300800 */
[----:B------:R-:W-:-:S05]  /*71a60*/  IMAD.X R2, R2, 0x1, R0, P5 ;  /* 0x0000000102027824 */ /* 0x000fca00028e0600 */
[----:B------:R0:W-:Y:S04]  /*71a70*/  STL [R1+0x2448], R2 ;  /* 0x0024480201007387 */ /* 0x0001e80000100800 */
[----:B------:R-:W4:Y:S04]  /*71a80*/  LDL.LU R15, [R1+0x2410] ;  /* 0x00241000010f7983 */ /* 0x000f280000300800 */
[----:B------:R-:W4:Y:S04]  /*71a90*/  LDL.LU R26, [R1+0x23e4] ;  /* 0x0023e400011a7983 */ /* 0x000f280000300800 */
[----:B------:R-:W4:Y:S04]  /*71aa0*/  LDL.LU R27, [R1+0x2408] ;  /* 0x00240800011b7983 */ /* 0x000f280000300800 */
[----:B0-----:R-:W4:Y:S04]  /*71ab0*/  LDL.LU R28, [R1+0x23dc] ;  /* 0x0023dc00011c7983 */ /* 0x001f280000300800 */
[----:B-1----:R-:W4:Y:S04]  /*71ac0*/  LDL.LU R29, [R1+0x2400] ;  /* 0x00240000011d7983 */ /* 0x002f280000300800 */
[----:B------:R-:W4:Y:S01]  /*71ad0*/  LDL.LU R2, [R1+0x23d4] ;  /* 0x0023d40001027983 */ /* 0x000f220000300800 */
        /* <DEDUP_REMOVED lines=20> */
[----:B--2---:R-:W-:Y:S01]  /*71c20*/  IADD3 R17, P2, PT, R17, R3, RZ ;  /* 0x0000000311117210 */ /* 0x004fe20007f5e0ff */
[----:B------:R-:W-:-:S04]  /*71c30*/  IMAD.X R22, R22, 0x1, R0, P3 ;  /* 0x0000000116167824 */ /* 0x000fc800018e0600 */
[----:B------:R0:W-:Y:S01]  /*71c40*/  STL [R1+0x2404], R17 ;  /* 0x0024041101007387 */ /* 0x0001e20000100800 */
[----:B------:R-:W-:-:S03]  /*71c50*/  IADD3 R21, P3, PT, R21, R3, RZ ;  /* 0x0000000315157210 */ /* 0x000fc60007f7e0ff */
[----:B0-----:R-:W2:Y:S04]  /*71c60*/  LDL.LU R17, [R1+0x23d8] ;  /* 0x0023d80001117983 */ /* 0x001ea80000300800 */
[----:B------:R0:W-:Y:S04]  /*71c70*/  STL [R1+0x2428], R22 ;  /* 0x0024281601007387 */ /* 0x0001e80000100800 */
[----:B0-----:R-:W2:Y:S04]  /*71c80*/  LDL.LU R22, [R1+0x23ac] ;  /* 0x0023ac0001167983 */ /* 0x001ea80000300800 */
[----:B------:R0:W-:Y:S04]  /*71c90*/  STL [R1+0x23fc], R21 ;  /* 0x0023fc1501007387 */ /* 0x0001e80000100800 */
[----:B0-----:R-:W2:Y:S01]  /*71ca0*/  LDL.LU R21, [R1+0x23d0] ;  /* 0x0023d00001157983 */ /* 0x001ea20000300800 */
[----:B---3--:R-:W-:-:S05]  /*71cb0*/  IMAD.X R25, R25, 0x1, R0, P4 ;  /* 0x0000000119197824 */ /* 0x008fca00020e0600 */
[----:B------:R0:W-:Y:S01]  /*71cc0*/  STL [R1+0x2420], R25 ;  /* 0x0024201901007387 */ /* 0x0001e20000100800 */
[----:B----4-:R-:W-:-:S03]  /*71cd0*/  IADD3 R18, P4, PT, R18, R3, RZ ;  /* 0x0000000312127210 */ /* 0x010fc60007f9e0ff */
[----:B0-----:R-:W3:Y:S04]  /*71ce0*/  LDL.LU R25, [R1+0x23a4] ;  /* 0x0023a40001197983 */ /* 0x001ee80000300800 */
[----:B------:R0:W-:Y:S04]  /*71cf0*/  STL [R1+0x23f4], R18 ;  /* 0x0023f41201007387 */ /* 0x0001e80000100800 */
[----:B0-----:R-:W4:Y:S01]  /*71d00*/  LDL.LU R18, [R1+0x30e8] ;  /* 0x0030e80001127983 */ /* 0x001f220000300800 */
[----:B------:R-:W-:Y:S01]  /*71d10*/  IMAD.X R4, R4, 0x1, R0, P5 ;  /* 0x0000000104047824 */ /* 0x000fe200028e0600 */
[----:B------:R-:W-:-:S04]  /*71d20*/  IADD3 R5, P5, PT, R5, R3, RZ ;  /* 0x0000000305057210 */ /* 0x000fc80007fbe0ff */
[----:B------:R-:W-:Y:S04]  /*71d30*/  STL [R1+0x2418], R4 ;  /* 0x0024180401007387 */ /* 0x000fe80000100800 */
[----:B------:R-:W-:Y:S01]  /*71d40*/  STL [R1+0x23ec], R5 ;  /* 0x0023ec0501007387 */ /* 0x000fe20000100800 */
[--C-:B------:R-:W-:Y:S01]  /*71d50*/  IMAD.X R15, R15, 0x1, R0.reuse, P6 ;  /* 0x000000010f0f7824 */ /* 0x100fe200030e0600 */
        /* <DEDUP_REMOVED lines=20> */
[-C--:B------:R-:W-:Y:S01]  /*71ea0*/  IADD3 R11, P4, PT, R11, R3.reuse, RZ ;  /* 0x000000030b0b7210 */ /* 0x080fe20007f9e0ff */
[--C-:B------:R-:W-:Y:S01]  /*71eb0*/  IMAD.X R13, R13, 0x1, R0.reuse, P5 ;  /* 0x000000010d0d7824 */ /* 0x100fe200028e0600 */
        /* <DEDUP_REMOVED lines=10> */
[----:B0-----:R-:W4:Y:S04]  /*71f60*/  LDL.LU R23, [R1+0x2384] ;  /* 0x0023840001177983 */ /* 0x001f280000300800 */
[----:B------:R-:W-:Y:S01]  /*71f70*/  STL [R1+0x23e0], R16 ;  /* 0x0023e01001007387 */ /* 0x000fe20000100800 */
[----:B--2---:R-:W-:-:S05]  /*71f80*/  IMAD.X R17, R17, 0x1, R0, P1 ;  /* 0x0000000111117824 */ /* 0x004fca00008e0600 */
[----:B------:R0:W-:Y:S01]  /*71f90*/  STL [R1+0x23d8], R17 ;  /* 0x0023d81101007387 */ /* 0x0001e20000100800 */
[----:B------:R-:W-:-:S03]  /*71fa0*/  IADD3 R22, P1, PT, R22, R3, RZ ;  /* 0x0000000316167210 */ /* 0x000fc60007f3e0ff */
[----:B0-----:R-:W2:Y:S04]  /*71fb0*/  LDL.LU R17, [R1+0x237c] ;  /* 0x00237c0001117983 */ /* 0x001ea80000300800 */
[----:B------:R0:W-:Y:S01]  /*71fc0*/  STL [R1+0x23ac], R22 ;  /* 0x0023ac1601007387 */ /* 0x0001e20000100800 */
[----:B------:R-:W-:-:S03]  /*71fd0*/  IMAD.X R21, R21, 0x1, R0, P2 ;  /* 0x0000000115157824 */ /* 0x000fc600010e0600 */
[----:B0-----:R-:W2:Y:S04]  /*71fe0*/  LDL.LU R22, [R1+0x2374] ;  /* 0x0023740001167983 */ /* 0x001ea80000300800 */
[----:B------:R0:W-:Y:S04]  /*71ff0*/  STL [R1+0x23d0], R21 ;  /* 0x0023d01501007387 */ /* 0x0001e80000100800 */
[----:B0-----:R-:W2:Y:S01]  /*72000*/  LDL.LU R21, [R1+0x236c] ;  /* 0x00236c0001157983 */ /* 0x001ea20000300800 */
[----:B---3--:R-:W-:-:S05]  /*72010*/  IADD3 R25, P2, PT, R25, R3, RZ ;  /* 0x0000000319197210 */ /* 0x008fca0007f5e0ff */
[----:B------:R0:W-:Y:S04]  /*72020*/  STL [R1+0x23a4], R25 ;  /* 0x0023a41901007387 */ /* 0x0001e80000100800 */
[----:B0-----:R-:W3:Y:S04]  /*72030*/  LDL.LU R25, [R1+0x2364] ;  /* 0x0023640001197983 */ /* 0x001ee80000300800 */
        /* <DEDUP_REMOVED lines=8> */
[--C-:B----4-:R-:W-:Y:S01]  /*720c0*/  IMAD.X R15, R15, 0x1, R0.reuse, P3 ;  /* 0x000000010f0f7824 */ /* 0x110fe200018e0600 */
[----:B------:R-:W-:Y:S01]  /*720d0*/  IADD3 R26, P3, PT, R26, R3, RZ ;  /* 0x000000031a1a7210 */ /* 0x000fe20007f7e0ff */
[----:B------:R-:W-:-:S03]  /*720e0*/  IMAD.X R27, R27, 0x1, R0, P4 ;  /* 0x000000011b1b7824 */ /* 0x000fc600020e0600 */
[----:B------:R0:W-:Y:S04]  /*720f0*/  STL [R1+0x23c8], R15 ;  /* 0x0023c80f01007387 */ /* 0x0001e80000100800 */
[----:B------:R1:W-:Y:S04]  /*72100*/  STL [R1+0x239c], R26 ;  /* 0x00239c1a01007387 */ /* 0x0003e80000100800 */
[----:B------:R4:W-:Y:S01]  /*72110*/  STL [R1+0x23c0], R27 ;  /* 0x0023c01b01007387 */ /* 0x0009e20000100800 */
[-C--:B------:R-:W-:Y:S01]  /*72120*/  IADD3 R28, P4, PT, R28, R3.reuse, RZ ;  /* 0x000000031c1c7210 */ /* 0x080fe20007f9e0ff */
[----:B------:R-:W-:Y:S01]  /*72130*/  IMAD.X R29, R29, 0x1, R0, P5 ;  /* 0x000000011d1d7824 */ /* 0x000fe200028e0600 */
[----:B------:R-:W-:-:S02]  /*72140*/  IADD3 R2, P5, PT, R2, R3, RZ ;  /* 0x0000000302027210 */ /* 0x000fc40007fbe0ff */
[----:B------:R-:W2:Y:S04]  /*72150*/  LDL.LU R3, [R1+0x23b0] ;  /* 0x0023b00001037983 */ /* 0x000ea80000300800 */
[----:B------:R0:W-:Y:S04]  /*72160*/  STL [R1+0x2394], R28 ;  /* 0x0023941c01007387 */ /* 0x0001e80000100800 */
[----:B------:R-:W3:Y:S04]  /*72170*/  LDL.LU R16, [R1+0x2368] ;  /* 0x0023680001107983 */ /* 0x000ee80000300800 */
[----:B------:R1:W-:Y:S04]  /*72180*/  STL [R1+0x23b8], R29 ;  /* 0x0023b81d01007387 */ /* 0x0003e80000100800 */
[----:B0-----:R-:W3:Y:S04]  /*72190*/  LDL.LU R15, [R1+0x233c] ;  /* 0x00233c00010f7983 */ /* 0x001ee80000300800 */
[----:B------:R0:W-:Y:S04]  /*721a0*/  STL [R1+0x238c], R2 ;  /* 0x00238c0201007387 */ /* 0x0001e80000100800 */
[----:B-1----:R-:W3:Y:S04]  /*721b0*/  LDL.LU R26, [R1+0x2360] ;  /* 0x00236000011a7983 */ /* 0x002ee80000300800 */
[----:B----4-:R-:W4:Y:S04]  /*721c0*/  LDL.LU R27, [R1+0x2334] ;  /* 0x00233400011b7983 */ /* 0x010f280000300800 */
[----:B------:R-:W3:Y:S04]  /*721d0*/  LDL.LU R28, [R1+0x2358] ;  /* 0x00235800011c7983 */ /* 0x000ee80000300800 */
[----:B------:R-:W3:Y:S04]  /*721e0*/  LDL.LU R29, [R1+0x232c] ;  /* 0x00232c00011d7983 */ /* 0x000ee80000300800 */
[----:B0-----:R-:W3:Y:S01]  /*721f0*/  LDL.LU R2, [R1+0x2350] ;  /* 0x0023500001027983 */ /* 0x001ee20000300800 */
[----:B--2---:R-:W-:-:S05]  /*72200*/  IMAD.X R3, R3, 0x1, R0, P6 ;  /* 0x0000000103037824 */ /* 0x004fca00030e0600 */
[----:B------:R0:W-:Y:S02]  /*72210*/  STL [R1+0x23b0], R3 ;  /* 0x0023b00301007387 */ /* 0x0001e40000100800 */
[----:B0-----:R-:W0:Y:S02]  /*72220*/  LDC R3, c[0x0][0x3a8] ;  /* 0x0000ea00ff037b82 */ /* 0x001e240000000800 */
[----:B0-----:R-:W-:-:S04]  /*72230*/  IMAD.SHL.U32 R3, R3, 0x40, RZ ;  /* 0x0000004003037824 */ /* 0x001fc800078e00ff */
[----:B------:R-:W-:-:S05]  /*72240*/  IMAD.SHL.U32 R3, R3, 0x2, RZ ;  /* 0x0000000203037824 */ /* 0x000fca00078e00ff */
[----:B------:R-:W-:-:S05]  /*72250*/  IADD3 R23, P6, PT, R23, R3, RZ ;  /* 0x0000000317177210 */ /* 0x000fca0007fde0ff */
[----:B------:R0:W-:Y:S04]  /*72260*/  STL [R1+0x2384], R23 ;  /* 0x0023841701007387 */ /* 0x0001e80000100800 */
[----:B0-----:R-:W2:Y:S04]  /*72270*/  LDL.LU R23, [R1+0x30e4] ;  /* 0x0030e40001177983 */ /* 0x001ea80000300800 */
[----:B------:R-:W2:Y:S02]  /*72280*/  LDL.LU R3, [R1+0x23a8] ;  /* 0x0023a80001037983 */ /* 0x000ea40000300800 */
        /* <DEDUP_REMOVED lines=32> */
[----:B---3--:R-:W-:-:S05]  /*72490*/  IADD3 R25, P4, PT, R25, R3, RZ ;  /* 0x0000000319197210 */ /* 0x008fca0007f9e0ff */
[----:B------:R0:W-:Y:S04]  /*724a0*/  STL [R1+0x2364], R25 ;  /* 0x0023641901007387 */ /* 0x0001e80000100800 */
[----:B0-----:R-:W2:Y:S01]  /*724b0*/  LDL.LU R25, [R1+0x30d4] ;  /* 0x0030d40001197983 */ /* 0x001ea20000300800 */
[--C-:B------:R-:W-:Y:S01]  /*724c0*/  IMAD.X R4, R4, 0x1, R0.reuse, P5 ;  /* 0x0000000104047824 */ /* 0x100fe200028e0600 */
[-C--:B------:R-:W-:Y:S01]  /*724d0*/  IADD3 R5, P5, PT, R5, R3.reuse, RZ ;  /* 0x0000000305057210 */ /* 0x080fe20007fbe0ff */
[--C-:B------:R-:W-:Y:S01]  /*724e0*/  IMAD.X R6, R6, 0x1, R0.reuse, P6 ;  /* 0x0000000106067824 */ /* 0x100fe200030e0600 */
[-C--:B------:R-:W-:Y:S01]  /*724f0*/  IADD3 R7, P6, PT, R7, R3.reuse, RZ ;  /* 0x0000000307077210 */ /* 0x080fe20007fde0ff */
[----:B------:R-:W-:Y:S01]  /*72500*/  IMAD.X R10, R10, 0x1, R0, P1 ;  /* 0x000000010a0a7824 */ /* 0x000fe200008e0600 */
[----:B------:R0:W-:Y:S01]  /*72510*/  STL [R1+0x2388], R4 ;  /* 0x0023880401007387 */ /* 0x0001e20000100800 */
[----:B------:R-:W-:-:S03]  /*72520*/  IADD3 R11, P1, PT, R11, R3, RZ ;  /* 0x000000030b0b7210 */ /* 0x000fc60007f3e0ff */
[----:B------:R1:W-:Y:S04]  /*72530*/  STL [R1+0x235c], R5 ;  /* 0x00235c0501007387 */ /* 0x0003e80000100800 */
[----:B------:R3:W-:Y:S04]  /*72540*/  STL [R1+0x2380], R6 ;  /* 0x0023800601007387 */ /* 0x0007e80000100800 */
[----:B------:R0:W-:Y:S01]  /*72550*/  STL [R1+0x2354], R7 ;  /* 0x0023540701007387 */ /* 0x0001e20000100800 */
[----:B------:R-:W-:-:S03]  /*72560*/  IMAD.X R13, R13, 0x1, R0, P2 ;  /* 0x000000010d0d7824 */ /* 0x000fc600010e0600 */
[----:B------:R-:W-:Y:S01]  /*72570*/  STL [R1+0x2378], R10 ;  /* 0x0023780a01007387 */ /* 0x000fe20000100800 */
[----:B------:R-:W-:-:S03]  /*72580*/  IADD3 R12, P2, PT, R12, R3, RZ ;  /* 0x000000030c0c7210 */ /* 0x000fc60007f5e0ff */
[----:B------:R4:W-:Y:S04]  /*72590*/  STL [R1+0x234c], R11 ;  /* 0x00234c0b01007387 */ /* 0x0009e80000100800 */
[----:B------:R-:W-:Y:S01]  /*725a0*/  STL [R1+0x2370], R13 ;  /* 0x0023700d01007387 */ /* 0x000fe20000100800 */
[----:B0-----:R-:W-:Y:S02]  /*725b0*/  IMAD.MOV.U32 R4, RZ, RZ, R22 ;  /* 0x000000ffff047224 */ /* 0x001fe400078e0016 */
[----:B-1----:R-:W-:Y:S02]  /*725c0*/  IMAD.MOV.U32 R5, RZ, RZ, R19 ;  /* 0x000000ffff057224 */ /* 0x002fe400078e0013 */
[----:B---3--:R-:W-:Y:S02]  /*725d0*/  IMAD.MOV.U32 R6, RZ, RZ, R21 ;  /* 0x000000ffff067224 */ /* 0x008fe400078e0015 */
[----:B------:R-:W-:-:S02]  /*725e0*/  IMAD.MOV.U32 R7, RZ, RZ, R18 ;  /* 0x000000ffff077224 */ /* 0x000fc400078e0012 */
[----:B----4-:R-:W-:Y:S01]  /*725f0*/  IMAD.MOV.U32 R11, RZ, RZ, R17 ;  /* 0x000000ffff0b7224 */ /* 0x010fe200078e0011 */
[----:B------:R-:W-:Y:S01]  /*72600*/  STL [R1+0x2344], R12 ;  /* 0x0023440c01007387 */ /* 0x000fe20000100800 */
[--C-:B------:R-:W-:Y:S01]  /*72610*/  IMAD.X R16, R16, 0x1, R0.reuse, P3 ;  /* 0x0000000110107824 */ /* 0x100fe200018e0600 */
[-C--:B------:R-:W-:Y:S01]  /*72620*/  IADD3 R15, P3, PT, R15, R3.reuse, RZ ;  /* 0x000000030f0f7210 */ /* 0x080fe20007f7e0ff */
[--C-:B------:R-:W-:Y:S01]  /*72630*/  IMAD.X R26, R26, 0x1, R0.reuse, P4 ;  /* 0x000000011a1a7824 */ /* 0x100fe200020e0600 */
[-C--:B------:R-:W-:Y:S01]  /*72640*/  IADD3 R27, P4, PT, R27, R3.reuse, RZ ;  /* 0x000000031b1b7210 */ /* 0x080fe20007f9e0ff */
[--C-:B------:R-:W-:Y:S01]  /*72650*/  IMAD.X R28, R28, 0x1, R0.reuse, P5 ;  /* 0x000000011c1c7824 */ /* 0x100fe200028e0600 */
[----:B------:R-:W-:Y:S01]  /*72660*/  IADD3 R29, P5, PT, R29, R3, RZ ;  /* 0x000000031d1d7210 */ /* 0x000fe20007fbe0ff */
[----:B------:R-:W-:Y:S02]  /*72670*/  IMAD.X R2, R2, 0x1, R0, P6 ;  /* 0x0000000102027824 */ /* 0x000fe400030e0600 */
[----:B--2---:R-:W-:-:S05]  /*72680*/  IMAD.MOV.U32 R10, RZ, RZ, R25 ;  /* 0x000000ffff0a7224 */ /* 0x004fca00078e0019 */
[----:B------:R0:W-:Y:S04]  /*72690*/  STL.64 [R1+0x1bd0], R10 ;  /* 0x001bd00a01007387 */ /* 0x0001e80000100a00 */
[----:B------:R1:W-:Y:S04]  /*726a0*/  STL.64 [R1+0x1bc8], R6 ;  /* 0x001bc80601007387 */ /* 0x0003e80000100a00 */
[----:B------:R2:W-:Y:S01]  /*726b0*/  STL.64 [R1+0x1bc0], R4 ;  /* 0x001bc00401007387 */ /* 0x0005e20000100a00 */
[----:B0-----:R-:W-:Y:S02]  /*726c0*/  IMAD.MOV.U32 R10, RZ, RZ, R23 ;  /* 0x000000ffff0a7224 */ /* 0x001fe400078e0017 */
[----:B------:R-:W-:-:S02]  /*726d0*/  IMAD.MOV.U32 R11, RZ, RZ, R20 ;  /* 0x000000ffff0b7224 */ /* 0x000fc400078e0014 */
[----:B-1----:R-:W-:Y:S02]  /*726e0*/  IMAD.MOV.U32 R6, RZ, RZ, R24 ;  /* 0x000000ffff067224 */ /* 0x002fe400078e0018 */
[----:B------:R-:W-:Y:S02]  /*726f0*/  IMAD.MOV.U32 R7, RZ, RZ, R8 ;  /* 0x000000ffff077224 */ /* 0x000fe400078e0008 */
[----:B--2---:R-:W-:Y:S02]  /*72700*/  IMAD.MOV.U32 R4, RZ, RZ, R14 ;  /* 0x000000ffff047224 */ /* 0x004fe400078e000e */
[----:B------:R-:W-:Y:S01]  /*72710*/  IMAD.MOV.U32 R5, RZ, RZ, R9 ;  /* 0x000000ffff057224 */ /* 0x000fe200078e0009 */
[----:B------:R-:W-:Y:S04]  /*72720*/  STL.64 [R1+0x1bb8], R10 ;  /* 0x001bb80a01007387 */ /* 0x000fe80000100a00 */
[----:B------:R-:W-:Y:S04]  /*72730*/  STL.64 [R1+0x1bb0], R6 ;  /* 0x001bb00601007387 */ /* 0x000fe80000100a00 */
[----:B------:R-:W-:Y:S04]  /*72740*/  STL.64 [R1+0x1ba8], R4 ;  /* 0x001ba80401007387 */ /* 0x000fe80000100a00 */
[----:B------:R-:W-:Y:S04]  /*72750*/  STL [R1+0x2368], R16 ;  /* 0x0023681001007387 */ /* 0x000fe80000100800 */
[----:B------:R-:W-:Y:S04]  /*72760*/  STL [R1+0x233c], R15 ;  /* 0x00233c0f01007387 */ /* 0x000fe80000100800 */
[----:B------:R-:W-:Y:S04]  /*72770*/  STL [R1+0x2360], R26 ;  /* 0x0023601a01007387 */ /* 0x000fe80000100800 */
[----:B------:R-:W-:Y:S04]  /*72780*/  STL [R1+0x2334], R27 ;  /* 0x0023341b01007387 */ /* 0x000fe80000100800 */
[----:B------:R0:W-:Y:S04]  /*72790*/  STL [R1+0x30d0], R0 ;  /* 0x0030d00001007387 */ /* 0x0001e80000100800 */
[----:B------:R-:W-:Y:S04]  /*727a0*/  STL [R1+0x2358], R28 ;  /* 0x0023581c01007387 */ /* 0x000fe80000100800 */
[----:B0-----:R-:W2:Y:S04]  /*727b0*/  LDL.LU R0, [R1+0x2324] ;  /* 0x0023240001007983 */ /* 0x001ea80000300800 */
[----:B------:R-:W-:Y:S04]  /*727c0*/  STL [R1+0x232c], R29 ;  /* 0x00232c1d01007387 */ /* 0x000fe80000100800 */
[----:B------:R-:W3:Y:S04]  /*727d0*/  LDL.LU R14, [R1+0x2314] ;  /* 0x00231400010e7983 */ /* 0x000ee80000300800 */
[----:B------:R-:W-:Y:S04]  /*727e0*/  STL [R1+0x2350], R2 ;  /* 0x0023500201007387 */ /* 0x000fe80000100800 */
[----:B---3--:R0:W-:Y:S04]  /*727f0*/  STL [R1+0x30cc], R14 ;  /* 0x0030cc0e01007387 */ /* 0x0081e80000100800 */
[----:B0-----:R-:W3:Y:S04]  /*72800*/  LDL.LU R14, [R1+0x231c] ;  /* 0x00231c00010e7983 */ /* 0x001ee80000300800 */
        /* <DEDUP_REMOVED lines=22> */
[----:B--2---:R-:W-:-:S03]  /*72970*/  IADD3 R0, P6, PT, R0, R3, RZ ;  /* 0x0000000300007210 */ /* 0x004fc60007fde0ff */
[----:B------:R-:W2:Y:S04]  /*72980*/  LDL.LU R27, [R1+0x22e0] ;  /* 0x0022e000011b7983 */ /* 0x000ea80000300800 */
[----:B------:R-:W2:Y:S04]  /*72990*/  LDL.LU R28, [R1+0x22b4] ;  /* 0x0022b400011c7983 */ /* 0x000ea80000300800 */
[----:B------:R-:W2:Y:S04]  /*729a0*/  LDL.LU R29, [R1+0x22d8] ;  /* 0x0022d800011d7983 */ /* 0x000ea80000300800 */
[----:B------:R-:W2:Y:S04]  /*729b0*/  LDL.LU R2, [R1+0x22ac] ;  /* 0x0022ac0001027983 */ /* 0x000ea80000300800 */
        /* <DEDUP_REMOVED lines=10> */
[----:B0-----:R-:W2:Y:S04]  /*72a60*/  LDL.LU R14, [R1+0x30cc] ;  /* 0x0030cc00010e7983 */ /* 0x001ea80000300800 */
[----:B------:R-:W3:Y:S01]  /*72a70*/  LDL.LU R3, [R1+0x2340] ;  /* 0x0023400001037983 */ /* 0x000ee20000300800 */
[--C-:B----4-:R-:W-:Y:S02]  /*72a80*/  IMAD.X R9, R9, 0x1, R0.reuse, P3 ;  /* 0x0000000109097824 */ /* 0x110fe400018e0600 */
[----:B------:R-:W-:-:S02]  /*72a90*/  IMAD.X R8, R8, 0x1, R0, P4 ;  /* 0x0000000108087824 */ /* 0x000fc400020e0600 */
[--C-:B------:R-:W-:Y:S02]  /*72aa0*/  IMAD.X R20, R20, 0x1, R0.reuse, P5 ;  /* 0x0000000114147824 */ /* 0x100fe400028e0600 */
[--C-:B------:R-:W-:Y:S02]  /*72ab0*/  IMAD.X R19, R19, 0x1, R0.reuse, P6 ;  /* 0x0000000113137824 */ /* 0x100fe400030e0600 */
[--C-:B------:R-:W-:Y:S02]  /*72ac0*/  IMAD.X R18, R18, 0x1, R0.reuse, P1 ;  /* 0x0000000112127824 */ /* 0x100fe400008e0600 */
[----:B---3--:R-:W-:-:S05]  /*72ad0*/  IMAD.X R3, R3, 0x1, R0, P2 ;  /* 0x0000000103037824 */ /* 0x008fca00010e0600 */
[----:B------:R0:W-:Y:S02]  /*72ae0*/  STL [R1+0x2340], R3 ;  /* 0x0023400301007387 */ /* 0x0001e40000100800 */
[----:B0-----:R-:W0:Y:S02]  /*72af0*/  LDC R3, c[0x0][0x3a8] ;  /* 0x0000ea00ff037b82 */ /* 0x001e240000000800 */
[----:B0-----:R-:W-:-:S04]  /*72b00*/  IMAD.SHL.U32 R3, R3, 0x40, RZ ;  /* 0x0000004003037824 */ /* 0x001fc800078e00ff */
[----:B------:R-:W-:-:S05]  /*72b10*/  IMAD.SHL.U32 R3, R3, 0x2, RZ ;  /* 0x0000000203037824 */ /* 0x000fca00078e00ff */
[-C--:B--2---:R-:W-:Y:S02]  /*72b20*/  IADD3 R14, P2, PT, R14, R3.reuse, RZ ;  /* 0x000000030e0e7210 */ /* 0x084fe40007f5e0ff */
[-C--:B------:R-:W-:Y:S02]  /*72b30*/  IADD3 R24, P3, PT, R24, R3.reuse, RZ ;  /* 0x0000000318187210 */ /* 0x080fe40007f7e0ff */
[-C--:B------:R-:W-:Y:S02]  /*72b40*/  IADD3 R23, P4, PT, R23, R3.reuse, RZ ;  /* 0x0000000317177210 */ /* 0x080fe40007f9e0ff */
[-C--:B------:R-:W-:Y:S01]  /*72b50*/  IADD3 R22, P5, PT, R22, R3.reuse, RZ ;  /* 0x0000000316167210 */ /* 0x080fe20007fbe0ff */
[----:B------:R0:W-:Y:S04]  /*72b60*/  STL [R1+0x2314], R14 ;  /* 0x0023140e01007387 */ /* 0x0001e80000100800 */
[----:B------:R-:W-:Y:S04]  /*72b70*/  STL [R1+0x2338], R9 ;  /* 0x0023380901007387 */ /* 0x000fe80000100800 */
[----:B------:R-:W-:Y:S04]  /*72b80*/  STL [R1+0x230c], R24 ;  /* 0x00230c1801007387 */ /* 0x000fe80000100800 */
[----:B------:R-:W-:Y:S01]  /*72b90*/  STL [R1+0x2330], R8 ;  /* 0x0023300801007387 */ /* 0x000fe20000100800 */
[----:B------:R-:W-:-:S03]  /*72ba0*/  IADD3 R21, P6, PT, R21, R3, RZ ;  /* 0x0000000315157210 */ /* 0x000fc60007fde0ff */
[----:B------:R-:W-:Y:S04]  /*72bb0*/  STL [R1+0x2304], R23 ;  /* 0x0023041701007387 */ /* 0x000fe80000100800 */
[----:B------:R-:W-:Y:S01]  /*72bc0*/  STL [R1+0x2328], R20 ;  /* 0x0023281401007387 */ /* 0x000fe20000100800 */
[----:B------:R-:W-:-:S03]  /*72bd0*/  IADD3 R25, P1, PT, R25, R3, RZ ;  /* 0x0000000319197210 */ /* 0x000fc60007f3e0ff */
[----:B------:R-:W-:Y:S01]  /*72be0*/  STL [R1+0x22fc], R22 ;  /* 0x0022fc1601007387 */ /* 0x000fe20000100800 */
[----:B------:R-:W-:-:S03]  /*72bf0*/  IMAD.X R17, R17, 0x1, R0, P2 ;  /* 0x0000000111117824 */ /* 0x000fc600010e0600 */
        /* <DEDUP_REMOVED lines=24> */
[----:B------:R-:W-:Y:S04]  /*72d80*/  STL [R1+0x22f0], R12 ;  /* 0x0022f00c01007387 */ /* 0x000fe80000100800 */
[----:B------:R-:W-:Y:S01]  /*72d90*/  STL [R1+0x22c4], R16 ;  /* 0x0022c41001007387 */ /* 0x000fe20000100800 */
[----:B------:R-:W-:-:S03]  /*72da0*/  IADD3 R28, P2, PT, R28, R3, RZ ;  /* 0x000000031c1c7210 */ /* 0x000fc60007f5e0ff */
[----:B------:R-:W-:Y:S01]  /*72db0*/  STL [R1+0x22e8], R15 ;  /* 0x0022e80f01007387 */ /* 0x000fe20000100800 */
[----:B------:R-:W-:-:S03]  /*72dc0*/  IMAD.X R29, R29, 0x1, R0, P3 ;  /* 0x000000011d1d7824 */ /* 0x000fc600018e0600 */
[----:B------:R-:W-:Y:S01]  /*72dd0*/  STL [R1+0x22bc], R26 ;  /* 0x0022bc1a01007387 */ /* 0x000fe20000100800 */
[----:B------:R-:W-:-:S03]  /*72de0*/  IADD3 R2, P3, PT, R2, R3, RZ ;  /* 0x0000000302027210 */ /* 0x000fc60007f7e0ff */
[----:B------:R-:W-:Y:S04]  /*72df0*/  STL [R1+0x22e0], R27 ;  /* 0x0022e01b01007387 */ /* 0x000fe80000100800 */
[----:B------:R-:W2:Y:S04]  /*72e00*/  LDL.LU R3, [R1+0x22d0] ;  /* 0x0022d00001037983 */ /* 0x000ea80000300800 */
[----:B------:R-:W-:Y:S04]  /*72e10*/  STL [R1+0x22b4], R28 ;  /* 0x0022b41c01007387 */ /* 0x000fe80000100800 */
[----:B0-----:R-:W3:Y:S04]  /*72e20*/  LDL.LU R14, [R1+0x22c0] ;  /* 0x0022c000010e7983 */ /* 0x001ee80000300800 */
[----:B------:R-:W-:Y:S04]  /*72e30*/  STL [R1+0x22d8], R29 ;  /* 0x0022d81d01007387 */ /* 0x000fe80000100800 */
[----:B---3--:R0:W-:Y:S04]  /*72e40*/  STL [R1+0x30c4], R14 ;  /* 0x0030c40e01007387 */ /* 0x0081e80000100800 */
[----:B------:R-:W-:Y:S04]  /*72e50*/  STL [R1+0x22ac], R2 ;  /* 0x0022ac0201007387 */ /* 0x000fe80000100800 */
[----:B0-----:R-:W3:Y:S01]  /*72e60*/  LDL.LU R14, [R1+0x229c] ;  /* 0x00229c00010e7983 */ /* 0x001ee20000300800 */
[----:B--2---:R-:W-:-:S03]  /*72e70*/  IMAD.X R3, R3, 0x1, R0, P4 ;  /* 0x0000000103037824 */ /* 0x004fc600020e0600 */
        /* <DEDUP_REMOVED lines=28> */
[----:B------:R0:W-:Y:S02]  /*73040*/  STL [R1+0x22d0], R3 ;  /* 0x0022d00301007387 */ /* 0x0001e40000100800 */
[----:B0-----:R-:W0:Y:S02]  /*73050*/  LDC R3, c[0x0][0x3a8] ;  /* 0x0000ea00ff037b82 */ /* 0x001e240000000800 */
[----:B0-----:R-:W-:-:S04]  /*73060*/  IMAD.SHL.U32 R3, R3, 0x40, RZ ;  /* 0x0000004003037824 */ /* 0x001fc800078e00ff */
[----:B------:R-:W-:-:S05]  /*73070*/  IMAD.SHL.U32 R3, R3, 0x2, RZ ;  /* 0x0000000203037824 */ /* 0x000fca00078e00ff */
[----:B--2---:R-:W-:-:S05]  /*73080*/  IADD3 R14, P4, PT, R14, R3, RZ ;  /* 0x000000030e0e7210 */ /* 0x004fca0007f9e0ff */
        /* <DEDUP_REMOVED lines=10> */
[----:B0-----:R-:W2:Y:S01]  /*73130*/  LDL.LU R14, [R1+0x30c4] ;  /* 0x0030c400010e7983 */ /* 0x001ea20000300800 */
[--C-:B----4-:R-:W-:Y:S01]  /*73140*/  IMAD.X R24, R24, 0x1, R0.reuse, P1 ;  /* 0x0000000118187824 */ /* 0x110fe200008e0600 */
[-C--:B---3--:R-:W-:Y:S01]  /*73150*/  IADD3 R8, P1, PT, R8, R3.reuse, RZ ;  /* 0x0000000308087210 */ /* 0x088fe20007f3e0ff */
[--C-:B------:R-:W-:Y:S01]  /*73160*/  IMAD.X R23, R23, 0x1, R0.reuse, P2 ;  /* 0x0000000117177824 */ /* 0x100fe200010e0600 */
[-C--:B------:R-:W-:Y:S01]  /*73170*/  IADD3 R20, P2, PT, R20, R3.reuse, RZ ;  /* 0x0000000314147210 */ /* 0x080fe20007f5e0ff */
        /* <DEDUP_REMOVED lines=15> */
[----:B------:R-:W-:Y:S01]  /*73270*/  IADD3 R27, P5, PT, R27, R3, RZ ;  /* 0x000000031b1b7210 */ /* 0x000fe20007fbe0ff */
[----:B------:R-:W-:-:S02]  /*73280*/  IMAD.X R2, R2, 0x1, R0, P1 ;  /* 0x0000000102027824 */ /* 0x000fc400008e0600 */
[----:B--2---:R-:W-:Y:S01]  /*73290*/  IMAD.X R14, R14, 0x1, R0, P6 ;  /* 0x000000010e0e7824 */ /* 0x004fe200030e0600 */
[----:B------:R-:W-:-:S04]  /*732a0*/  IADD3 R9, P6, PT, R9, R3, RZ ;  /* 0x0000000309097210 */ /* 0x000fc80007fde0ff */
        /* <DEDUP_REMOVED lines=8> */
[----:B------:R-:W-:-:S03]  /*73330*/  IMAD.X R4, R4, 0x1, R0, P6 ;  /* 0x0000000104047824 */ /* 0x000fc600030e0600 */
[----:B------:R-:W-:Y:S01]  /*73340*/  STL [R1+0x22a0], R21 ;  /* 0x0022a01501007387 */ /* 0x000fe20000100800 */
[----:B------:R-:W-:-:S03]  /*73350*/  IADD3 R5, P6, PT, R5, R3, RZ ;  /* 0x0000000305057210 */ /* 0x000fc60007fde0ff */
        /* <DEDUP_REMOVED lines=2039> */
[----:B------:R-:W-:Y:S01]  /*7b2d0*/  IADD3 R11, P6, PT, R11, UR8, RZ ;  /* 0x000000080b0b7c10 */ /* 0x000fe2000ffde0ff */
[--C-:B------:R-:W-:Y:S01]  /*7b2e0*/  IMAD.X R13, R13, 0x1, R0.reuse, P1 ;  /* 0x000000010d0d7824 */ /* 0x100fe200008e0600 */
[----:B------:R-:W-:Y:S01]  /*7b2f0*/  IADD3 R12, P1, PT, R12, UR8, RZ ;  /* 0x000000080c0c7c10 */ /* 0x000fe2000ff3e0ff */
[--C-:B------:R-:W-:Y:S01]  /*7b300*/  IMAD.X R16, R16, 0x1, R0.reuse, P2 ;  /* 0x0000000110107824 */ /* 0x100fe200010e0600 */
[----:B------:R-:W-:Y:S01]  /*7b310*/  IADD3 R15, P2, PT, R15, UR8, RZ ;  /* 0x000000080f0f7c10 */ /* 0x000fe2000ff5e0ff */
[--C-:B------:R-:W-:Y:S01]  /*7b320*/  IMAD.X R26, R26, 0x1, R0.reuse, P3 ;  /* 0x000000011a1a7824 */ /* 0x100fe200018e0600 */
[----:B------:R-:W-:Y:S01]  /*7b330*/  IADD3 R27, P3, PT, R27, UR8, RZ ;  /* 0x000000081b1b7c10 */ /* 0x000fe2000ff7e0ff */
        /* <DEDUP_REMOVED lines=29> */
[----:B------:R-:W-:Y:S01]  /*7b510*/  IMAD.X R28, R28, 0x1, R0, P4 ;  /* 0x000000011c1c7824 */ /* 0x000fe200020e0600 */
[----:B------:R-:W-:-:S04]  /*7b520*/  IADD3 R29, P4, PT, R29, UR8, RZ ;  /* 0x000000081d1d7c10 */ /* 0x000fc8000ff9e0ff */
[----:B------:R-:W-:Y:S01]  /*7b530*/  STL [R1+0x2ba8], R28 ;  /* 0x002ba81c01007387 */ /* 0x000fe20000100800 */
[----:B------:R-:W-:-:S03]  /*7b540*/  IMAD.X R2, R2, 0x1, R0, P5 ;  /* 0x0000000102027824 */ /* 0x000fc600028e0600 */
[----:B--2---:R0:W-:Y:S04]  /*7b550*/  STL [R1+0x3020], R3 ;  /* 0x0030200301007387 */ /* 0x0041e80000100800 */
[----:B------:R1:W-:Y:S04]  /*7b560*/  STL [R1+0x2cf4], R29 ;  /* 0x002cf41d01007387 */ /* 0x0003e80000100800 */
[----:B0-----:R-:W2:Y:S04]  /*7b570*/  LDL.LU R3, [R1+0x2cf0] ;  /* 0x002cf00001037983 */ /* 0x001ea80000300800 */
[----:B------:R0:W-:Y:S04]  /*7b580*/  STL [R1+0x2bb0], R2 ;  /* 0x002bb00201007387 */ /* 0x0001e80000100800 */
[----:B------:R-:W3:Y:S04]  /*7b590*/  LDL.LU R14, [R1+0x2bbc] ;  /* 0x002bbc00010e7983 */ /* 0x000ee80000300800 */
[----:B------:R-:W4:Y:S04]  /*7b5a0*/  LDL.LU R9, [R1+0x2ce8] ;  /* 0x002ce80001097983 */ /* 0x000f280000300800 */
        /* <DEDUP_REMOVED lines=23> */
[----:B-1----:R-:W4:Y:S04]  /*7b720*/  LDL.LU R29, [R1+0x2c8c] ;  /* 0x002c8c00011d7983 */ /* 0x002f280000300800 */
[----:B0-----:R-:W4:Y:S04]  /*7b730*/  LDL.LU R2, [R1+0x2cb0] ;  /* 0x002cb00001027983 */ /* 0x001f280000300800 */
[----:B------:R0:W-:Y:S04]  /*7b740*/  STL [R1+0x3000], R0 ;  /* 0x0030000001007387 */ /* 0x0001e80000100800 */
[----:B0-----:R-:W4:Y:S01]  /*7b750*/  LDL.LU R0, [R1+0x2f9c] ;  /* 0x002f9c0001007983 */ /* 0x001f220000300800 */
[----:B--2---:R-:W-:-:S05]  /*7b760*/  IADD3 R3, P5, PT, R3, UR8, RZ ;  /* 0x0000000803037c10 */ /* 0x004fca000ffbe0ff */
[----:B------:R0:W-:Y:S04]  /*7b770*/  STL [R1+0x2cf0], R3 ;  /* 0x002cf00301007387 */ /* 0x0001e80000100800 */
[----:B0-----:R-:W2:Y:S01]  /*7b780*/  LDL.LU R3, [R1+0x3020] ;  /* 0x0030200001037983 */ /* 0x001ea20000300800 */
[----:B---3--:R-:W-:Y:S02]  /*7b790*/  IADD3.X R14, PT, PT, R14, UR4, RZ, P1, !PT ;  /* 0x000000040e0e7c10 */ /* 0x008fe40008ffe4ff */
[----:B----4-:R-:W-:Y:S02]  /*7b7a0*/  IADD3 R9, P1, PT, R9, UR8, RZ ;  /* 0x0000000809097c10 */ /* 0x010fe4000ff3e0ff */
[----:B------:R-:W-:Y:S02]  /*7b7b0*/  IADD3.X R24, PT, PT, R24, UR4, RZ, P2, !PT ;  /* 0x0000000418187c10 */ /* 0x000fe400097fe4ff */
[----:B------:R-:W-:-:S02]  /*7b7c0*/  IADD3 R8, P2, PT, R8, UR8, RZ ;  /* 0x0000000808087c10 */ /* 0x000fc4000ff5e0ff */
[----:B------:R-:W-:Y:S02]  /*7b7d0*/  IADD3.X R23, PT, PT, R23, UR4, RZ, P3, !PT ;  /* 0x0000000417177c10 */ /* 0x000fe40009ffe4ff */
[----:B------:R-:W-:Y:S02]  /*7b7e0*/  IADD3 R20, P3, PT, R20, UR8, RZ ;  /* 0x0000000814147c10 */ /* 0x000fe4000ff7e0ff */
[----:B------:R-:W-:Y:S02]  /*7b7f0*/  IADD3.X R22, PT, PT, R22, UR4, RZ, P4, !PT ;  /* 0x0000000416167c10 */ /* 0x000fe4000a7fe4ff */
[----:B------:R-:W-:Y:S02]  /*7b800*/  IADD3 R19, P4, PT, R19, UR8, RZ ;  /* 0x0000000813137c10 */ /* 0x000fe4000ff9e0ff */
[----:B------:R-:W-:Y:S02]  /*7b810*/  IADD3.X R21, PT, PT, R21, UR4, RZ, P5, !PT ;  /* 0x0000000415157c10 */ /* 0x000fe4000affe4ff */
[----:B------:R-:W-:-:S02]  /*7b820*/  IADD3 R18, P5, PT, R18, UR8, RZ ;  /* 0x0000000812127c10 */ /* 0x000fc4000ffbe0ff */
[----:B------:R-:W-:-:S05]  /*7b830*/  IADD3.X R0, PT, PT, R0, UR4, RZ, P6, !PT ;  /* 0x0000000400007c10 */ /* 0x000fca000b7fe4ff */
[----:B------:R-:W-:Y:S01]  /*7b840*/  STL [R1+0x2f9c], R0 ;  /* 0x002f9c0001007387 */ /* 0x000fe20000100800 */
[----:B------:R-:W-:Y:S02]  /*7b850*/  IADD3.X R4, PT, PT, R4, UR4, RZ, P1, !PT ;  /* 0x0000000404047c10 */ /* 0x000fe40008ffe4ff */
[----:B------:R-:W-:Y:S02]  /*7b860*/  IADD3 R5, P1, PT, R5, UR8, RZ ;  /* 0x0000000805057c10 */ /* 0x000fe4000ff3e0ff */
[----:B------:R-:W-:Y:S02]  /*7b870*/  IADD3.X R6, PT, PT, R6, UR4, RZ, P2, !PT ;  /* 0x0000000406067c10 */ /* 0x000fe400097fe4ff */
[----:B------:R-:W-:Y:S02]  /*7b880*/  IADD3 R7, P2, PT, R7, UR8, RZ ;  /* 0x0000000807077c10 */ /* 0x000fe4000ff5e0ff */
        /* <DEDUP_REMOVED lines=8> */
[----:B--2---:R-:W-:-:S05]  /*7b910*/  IADD3 R3, P6, PT, R3, UR8, RZ ;  /* 0x0000000803037c10 */ /* 0x004fca000ffde0ff */
[----:B------:R-:W-:Y:S04]  /*7b920*/  STL [R1+0x2cec], R3 ;  /* 0x002cec0301007387 */ /* 0x000fe80000100800 */
[----:B------:R-:W-:Y:S04]  /*7b930*/  STL [R1+0x2bbc], R14 ;  /* 0x002bbc0e01007387 */ /* 0x000fe80000100800 */
[----:B------:R-:W-:Y:S04]  /*7b940*/  STL [R1+0x2ce8], R9 ;  /* 0x002ce80901007387 */ /* 0x000fe80000100800 */
[----:B------:R-:W-:Y:S04]  /*7b950*/  STL [R1+0x2bd4], R24 ;  /* 0x002bd41801007387 */ /* 0x000fe80000100800 */
[----:B------:R-:W-:Y:S04]  /*7b960*/  STL [R1+0x2ce4], R8 ;  /* 0x002ce40801007387 */ /* 0x000fe80000100800 */
[----:B------:R-:W-:Y:S04]  /*7b970*/  STL [R1+0x2bd0], R23 ;  /* 0x002bd01701007387 */ /* 0x000fe80000100800 */
[----:B------:R-:W-:Y:S01]  /*7b980*/  STL [R1+0x2cdc], R20 ;  /* 0x002cdc1401007387 */ /* 0x000fe20000100800 */
[----:B------:R-:W-:-:S03]  /*7b990*/  IADD3.X R25, PT, PT, R25, UR4, RZ, P6, !PT ;  /* 0x0000000419197c10 */ /* 0x000fc6000b7fe4ff */
[----:B------:R-:W-:Y:S01]  /*7b9a0*/  STL [R1+0x2bcc], R22 ;  /* 0x002bcc1601007387 */ /* 0x000fe20000100800 */
[----:B------:R-:W-:-:S03]  /*7b9b0*/  IADD3 R17, P6, PT, R17, UR8, RZ ;  /* 0x0000000811117c10 */ /* 0x000fc6000ffde0ff */
        /* <DEDUP_REMOVED lines=12> */
[----:B------:R-:W-:Y:S04]  /*7ba80*/  STL [R1+0x2cd0], R13 ;  /* 0x002cd00d01007387 */ /* 0x000fe80000100800 */
[----:B------:R-:W-:Y:S01]  /*7ba90*/  STL [R1+0x2ca4], R12 ;  /* 0x002ca40c01007387 */ /* 0x000fe20000100800 */
[----:B------:R-:W-:-:S03]  /*7baa0*/  IADD3 R27, P6, PT, R27, UR8, RZ ;  /* 0x000000081b1b7c10 */ /* 0x000fc6000ffde0ff */
[----:B------:R-:W-:Y:S04]  /*7bab0*/  STL [R1+0x2cc8], R16 ;  /* 0x002cc81001007387 */ /* 0x000fe80000100800 */
[----:B------:R-:W-:Y:S04]  /*7bac0*/  STL [R1+0x2c9c], R15 ;  /* 0x002c9c0f01007387 */ /* 0x000fe80000100800 */
[----:B------:R-:W-:Y:S04]  /*7bad0*/  STL [R1+0x2cc0], R26 ;  /* 0x002cc01a01007387 */ /* 0x000fe80000100800 */
[----:B------:R0:W-:Y:S04]  /*7bae0*/  STL [R1+0x2c8c], R29 ;  /* 0x002c8c1d01007387 */ /* 0x0001e80000100800 */
[----:B------:R-:W-:Y:S04]  /*7baf0*/  STL [R1+0x2c94], R27 ;  /* 0x002c941b01007387 */ /* 0x000fe80000100800 */
[----:B0-----:R-:W2:Y:S04]  /*7bb00*/  LDL.LU R29, [R1+0x2c84] ;  /* 0x002c8400011d7983 */ /* 0x001ea80000300800 */
[----:B------:R-:W-:Y:S04]  /*7bb10*/  STL [R1+0x2cb8], R28 ;  /* 0x002cb81c01007387 */ /* 0x000fe80000100800 */
[----:B------:R-:W3:Y:S01]  /*7bb20*/  LDL.LU R0, [R1+0x2c7c] ;  /* 0x002c7c0001007983 */ /* 0x000ee20000300800 */
[----:B------:R-:W-:-:S03]  /*7bb30*/  IADD3.X R2, PT, PT, R2, UR4, RZ, P2, !PT ;  /* 0x0000000402027c10 */ /* 0x000fc600097fe4ff */
[----:B---3--:R0:W-:Y:S04]  /*7bb40*/  STL [R1+0x301c], R0 ;  /* 0x00301c0001007387 */ /* 0x0081e80000100800 */
[----:B0-----:R-:W3:Y:S04]  /*7bb50*/  LDL.LU R0, [R1+0x2ca8] ;  /* 0x002ca80001007983 */ /* 0x001ee80000300800 */
        /* <DEDUP_REMOVED lines=24> */
[----:B--2---:R-:W-:-:S03]  /*7bce0*/  IADD3 R29, P2, PT, R29, UR8, RZ ;  /* 0x000000081d1d7c10 */ /* 0x004fc6000ff5e0ff */
[----:B------:R-:W2:Y:S04]  /*7bcf0*/  LDL.LU R26, [R1+0x2c1c] ;  /* 0x002c1c00011a7983 */ /* 0x000ea80000300800 */
[----:B------:R-:W2:Y:S04]  /*7bd00*/  LDL.LU R27, [R1+0x2c40] ;  /* 0x002c4000011b7983 */ /* 0x000ea80000300800 */
[----:B0-----:R-:W2:Y:S04]  /*7bd10*/  LDL.LU R2, [R1+0x2c14] ;  /* 0x002c140001027983 */ /* 0x001ea80000300800 */
[----:B------:R-:W2:Y:S04]  /*7bd20*/  LDL.LU R28, [R1+0x2c38] ;  /* 0x002c3800011c7983 */ /* 0x000ea80000300800 */
[----:B------:R0:W-:Y:S04]  /*7bd30*/  STL [R1+0x2c84], R29 ;  /* 0x002c841d01007387 */ /* 0x0001e80000100800 */
[----:B0-----:R-:W2:Y:S01]  /*7bd40*/  LDL.LU R29, [R1+0x2c0c] ;  /* 0x002c0c00011d7983 */ /* 0x001ea20000300800 */
[----:B---3--:R-:W-:-:S05]  /*7bd50*/  IADD3.X R0, PT, PT, R0, UR4, RZ, P3, !PT ;  /* 0x0000000400007c10 */ /* 0x008fca0009ffe4ff */
[----:B------:R0:W-:Y:S04]  /*7bd60*/  STL [R1+0x2ca8], R0 ;  /* 0x002ca80001007387 */ /* 0x0001e80000100800 */
[----:B0-----:R-:W3:Y:S01]  /*7bd70*/  LDL.LU R0, [R1+0x301c] ;  /* 0x00301c0001007983 */ /* 0x001ee20000300800 */
[----:B----4-:R-:W-:Y:S02]  /*7bd80*/  IADD3.X R3, PT, PT, R3, UR4, RZ, P4, !PT ;  /* 0x0000000403037c10 */ /* 0x010fe4000a7fe4ff */
        /* <DEDUP_REMOVED lines=19> */
[----:B--2---:R-:W-:Y:S02]  /*7bec0*/  IADD3.X R27, PT, PT, R27, UR4, RZ, P4, !PT ;  /* 0x000000041b1b7c10 */ /* 0x004fe4000a7fe4ff */
[----:B------:R-:W-:-:S02]  /*7bed0*/  IADD3 R2, P4, PT, R2, UR8, RZ ;  /* 0x0000000802027c10 */ /* 0x000fc4000ff9e0ff */
[----:B---3--:R-:W-:-:S05]  /*7bee0*/  IADD3 R0, P3, PT, R0, UR8, RZ ;  /* 0x0000000800007c10 */ /* 0x008fca000ff7e0ff */
        /* <DEDUP_REMOVED lines=33> */
[----:B------:R-:W-:-:S02]  /*7c100*/  IADD3.X R28, PT, PT, R28, UR4, RZ, P5, !PT ;  /* 0x000000041c1c7c10 */ /* 0x000fc4000affe4ff */
[----:B------:R-:W-:Y:S01]  /*7c110*/  IADD3 R29, P5, PT, R29, UR8, RZ ;  /* 0x000000081d1d7c10 */ /* 0x000fe2000ffbe0ff */
[----:B---3--:R0:W-:Y:S04]  /*7c120*/  STL [R1+0x3018], R0 ;  /* 0x0030180001007387 */ /* 0x0081e80000100800 */
[----:B------:R-:W-:Y:S04]  /*7c130*/  STL [R1+0x2c38], R28 ;  /* 0x002c381c01007387 */ /* 0x000fe80000100800 */
        /* <DEDUP_REMOVED lines=25> */
[----:B--2---:R-:W-:-:S03]  /*7c2d0*/  IADD3.X R2, PT, PT, R2, UR4, RZ, P6, !PT ;  /* 0x0000000402027c10 */ /* 0x004fc6000b7fe4ff */
[----:B------:R-:W2:Y:S04]  /*7c2e0*/  LDL.LU R26, [R1+0x2be0] ;  /* 0x002be000011a7983 */ /* 0x000ea80000300800 */
[----:B0-----:R-:W2:Y:S04]  /*7c2f0*/  LDL.LU R29, [R1+0x2d5c] ;  /* 0x002d5c00011d7983 */ /* 0x001ea80000300800 */
[----:B------:R-:W2:Y:S04]  /*7c300*/  LDL.LU R27, [R1+0x2bdc] ;  /* 0x002bdc00011b7983 */ /* 0x000ea80000300800 */
[----:B------:R-:W2:Y:S04]  /*7c310*/  LDL.LU R28, [R1+0x2d64] ;  /* 0x002d6400011c7983 */ /* 0x000ea80000300800 */
[----:B------:R0:W-:Y:S04]  /*7c320*/  STL [R1+0x2c30], R2 ;  /* 0x002c300201007387 */ /* 0x0001e80000100800 */
[----:B0-----:R-:W2:Y:S01]  /*7c330*/  LDL.LU R2, [R1+0x2d00] ;  /* 0x002d000001027983 */ /* 0x001ea20000300800 */
[----:B---3--:R-:W-:-:S05]  /*7c340*/  IADD3 R0, P6, PT, R0, UR8, RZ ;  /* 0x0000000800007c10 */ /* 0x008fca000ffde0ff */
        /* <DEDUP_REMOVED lines=22> */
[----:B---3--:R-:W-:Y:S02]  /*7c4b0*/  IADD3.X R0, PT, PT, R0, UR4, RZ, P1, !PT ;  /* 0x0000000400007c10 */ /* 0x008fe40008ffe4ff */
        /* <DEDUP_REMOVED lines=21> */
[----:B--2---:R-:W-:-:S03]  /*7c610*/  IADD3.X R26, PT, PT, R26, UR4, RZ, P1, !PT ;  /* 0x000000041a1a7c10 */ /* 0x004fc60008ffe4ff */
[----:B------:R-:W-:Y:S01]  /*7c620*/  STL [R1+0x2bec], R10 ;  /* 0x002bec0a01007387 */ /* 0x000fe20000100800 */
[----:B------:R-:W-:-:S03]  /*7c630*/  IADD3 R29, P1, PT, R29, UR8, RZ ;  /* 0x000000081d1d7c10 */ /* 0x000fc6000ff3e0ff */
        /* <DEDUP_REMOVED lines=10> */
[----:B------:R-:W-:-:S03]  /*7c6e0*/  IADD3 R28, P2, PT, R28, UR8, RZ ;  /* 0x000000081c1c7c10 */ /* 0x000fc6000ff5e0ff */
[----:B------:R-:W-:Y:S01]  /*7c6f0*/  STL [R1+0x2bdc], R27 ;  /* 0x002bdc1b01007387 */ /* 0x000fe20000100800 */
[----:B------:R-:W-:-:S03]  /*7c700*/  IADD3.X R2, PT, PT, R2, UR4, RZ, P3, !PT ;  /* 0x0000000402027c10 */ /* 0x000fc60009ffe4ff */
        /* <DEDUP_REMOVED lines=28> */
[----:B0-----:R-:W2:Y:S04]  /*7c8d0*/  LDL.LU R2, [R1+0x2dd4] ;  /* 0x002dd40001027983 */ /* 0x001ea80000300800 */
[----:B------:R-:W2:Y:S04]  /*7c8e0*/  LDL.LU R26, [R1+0x2d70] ;  /* 0x002d7000011a7983 */ /* 0x000ea80000300800 */
[----:B------:R-:W2:Y:S04]  /*7c8f0*/  LDL.LU R27, [R1+0x2ddc] ;  /* 0x002ddc00011b7983 */ /* 0x000ea80000300800 */
        /* <DEDUP_REMOVED lines=58> */
[----:B------:R-:W-:Y:S04]  /*7cca0*/  STL [R1+0x2d70], R26 ;  /* 0x002d701a01007387 */ /* 0x000fe80000100800 */
[----:B------:R-:W3:Y:S01]  /*7ccb0*/  LDL.LU R0, [R1+0x2d88] ;  /* 0x002d880001007983 */ /* 0x000ee20000300800 */
[----:B------:R-:W-:-:S02]  /*7ccc0*/  IADD3 R27, P5, PT, R27, UR8, RZ ;  /* 0x000000081b1b7c10 */ /* 0x000fc4000ffbe0ff */
[----:B------:R-:W-:-:S03]  /*7ccd0*/  IADD3.X R28, PT, PT, R28, UR4, RZ, P6, !PT ;  /* 0x000000041c1c7c10 */ /* 0x000fc6000b7fe4ff */
[----:B------:R-:W-:Y:S01]  /*7cce0*/  STL [R1+0x2ddc], R27 ;  /* 0x002ddc1b01007387 */ /* 0x000fe20000100800 */
[----:B------:R-:W-:-:S03]  /*7ccf0*/  IADD3 R29, P6, PT, R29, UR8, RZ ;  /* 0x000000081d1d7c10 */ /* 0x000fc6000ffde0ff */
        /* <DEDUP_REMOVED lines=27> */
[----:B0-----:R-:W2:Y:S04]  /*7ceb0*/  LDL.LU R29, [R1+0x2e4c] ;  /* 0x002e4c00011d7983 */ /* 0x001ea80000300800 */
[----:B------:R-:W2:Y:S04]  /*7cec0*/  LDL.LU R15, [R1+0x2de8] ;  /* 0x002de800010f7983 */ /* 0x000ea80000300800 */
[----:B------:R-:W2:Y:S04]  /*7ced0*/  LDL.LU R26, [R1+0x2e54] ;  /* 0x002e5400011a7983 */ /* 0x000ea80000300800 */
[----:B------:R-:W2:Y:S04]  /*7cee0*/  LDL.LU R27, [R1+0x2df0] ;  /* 0x002df000011b7983 */ /* 0x000ea80000300800 */
[----:B------:R0:W-:Y:S04]  /*7cef0*/  STL [R1+0x2d80], R2 ;  /* 0x002d800201007387 */ /* 0x0001e80000100800 */
[----:B------:R-:W2:Y:S04]  /*7cf00*/  LDL.LU R28, [R1+0x2e5c] ;  /* 0x002e5c00011c7983 */ /* 0x000ea80000300800 */
        /* <DEDUP_REMOVED lines=21> */
[----:B------:R-:W-:Y:S02]  /*7d060*/  IADD3.X R16, PT, PT, R16, UR4, RZ, P1, !PT ;  /* 0x0000000410107c10 */ /* 0x000fe40008ffe4ff */
[----:B--2---:R-:W-:Y:S02]  /*7d070*/  IADD3 R29, P1, PT, R29, UR8, RZ ;  /* 0x000000081d1d7c10 */ /* 0x004fe4000ff3e0ff */
        /* <DEDUP_REMOVED lines=27> */
[----:B------:R0:W-:Y:S01]  /*7d230*/  STL [R1+0x2e4c], R29 ;  /* 0x002e4c1d01007387 */ /* 0x0001e20000100800 */
[----:B------:R-:W-:-:S03]  /*7d240*/  IADD3 R26, P2, PT, R26, UR8, RZ ;  /* 0x000000081a1a7c10 */ /* 0x000fc6000ff5e0ff */
[----:B------:R-:W-:Y:S04]  /*7d250*/  STL [R1+0x2e44], R12 ;  /* 0x002e440c01007387 */ /* 0x000fe80000100800 */
[----:B0-----:R-:W2:Y:S04]  /*7d260*/  LDL.LU R29, [R1+0x2e64] ;  /* 0x002e6400011d7983 */ /* 0x001ea80000300800 */
[----:B------:R-:W-:Y:S04]  /*7d270*/  STL [R1+0x2de0], R16 ;  /* 0x002de01001007387 */ /* 0x000fe80000100800 */
[----:B------:R-:W-:Y:S04]  /*7d280*/  STL [R1+0x2de8], R15 ;  /* 0x002de80f01007387 */ /* 0x000fe80000100800 */
        /* <DEDUP_REMOVED lines=37> */
[----:B------:R-:W2:Y:S04]  /*7d4e0*/  LDL.LU R27, [R1+0x2ed4] ;  /* 0x002ed400011b7983 */ /* 0x000ea80000300800 */
[----:B------:R-:W2:Y:S04]  /*7d4f0*/  LDL.LU R28, [R1+0x2e70] ;  /* 0x002e7000011c7983 */ /* 0x000ea80000300800 */
        /* <DEDUP_REMOVED lines=24> */
[----:B------:R-:W-:Y:S02]  /*7d680*/  IADD3.X R26, PT, PT, R26, UR4, RZ, P6, !PT ;  /* 0x000000041a1a7c10 */ /* 0x000fe4000b7fe4ff */
        /* <DEDUP_REMOVED lines=38> */
[----:B------:R1:W-:Y:S04]  /*7d8f0*/  STL [R1+0x2e70], R28 ;  /* 0x002e701c01007387 */ /* 0x0003e80000100800 */
        /* <DEDUP_REMOVED lines=24> */
[----:B------:R-:W2:Y:S04]  /*7da80*/  LDL.LU R12, [R1+0x2ed8] ;  /* 0x002ed800010c7983 */ /* 0x000ea80000300800 */
[----:B------:R-:W2:Y:S04]  /*7da90*/  LDL.LU R16, [R1+0x2f44] ;  /* 0x002f440001107983 */ /* 0x000ea80000300800 */
[----:B------:R-:W2:Y:S04]  /*7daa0*/  LDL.LU R15, [R1+0x2ee0] ;  /* 0x002ee000010f7983 */ /* 0x000ea80000300800 */
[----:B------:R0:W-:Y:S04]  /*7dab0*/  STL [R1+0x2e78], R2 ;  /* 0x002e780201007387 */ /* 0x0001e80000100800 */
[----:B------:R-:W2:Y:S04]  /*7dac0*/  LDL.LU R26, [R1+0x2f4c] ;  /* 0x002f4c00011a7983 */ /* 0x000ea80000300800 */
[----:B-1----:R-:W2:Y:S04]  /*7dad0*/  LDL.LU R28, [R1+0x2ee8] ;  /* 0x002ee800011c7983 */ /* 0x002ea80000300800 */
[----:B0-----:R-:W2:Y:S04]  /*7dae0*/  LDL.LU R29, [R1+0x2f54] ;  /* 0x002f5400011d7983 */ /* 0x001ea80000300800 */
[----:B------:R-:W2:Y:S01]  /*7daf0*/  LDL.LU R2, [R1+0x2ef0] ;  /* 0x002ef00001027983 */ /* 0x000ea20000300800 */
        /* <DEDUP_REMOVED lines=18> */
[----:B------:R-:W-:-:S02]  /*7dc20*/  IADD3.X R13, PT, PT, R13, UR4, RZ, P1, !PT ;  /* 0x000000040d0d7c10 */ /* 0x000fc40008ffe4ff */
[----:B--2---:R-:W-:Y:S02]  /*7dc30*/  IADD3 R27, P1, PT, R27, UR8, RZ ;  /* 0x000000081b1b7c10 */ /* 0x004fe4000ff3e0ff */
        /* <DEDUP_REMOVED lines=27> */
[----:B------:R-:W-:Y:S01]  /*7ddf0*/  STL [R1+0x2f34], R11 ;  /* 0x002f340b01007387 */ /* 0x000fe20000100800 */
[----:B------:R-:W-:-:S02]  /*7de00*/  IADD3.X R15, PT, PT, R15, UR4, RZ, P3, !PT ;  /* 0x000000040f0f7c10 */ /* 0x000fc40009ffe4ff */
[----:B------:R-:W-:Y:S01]  /*7de10*/  IADD3 R26, P3, PT, R26, UR8, RZ ;  /* 0x000000081a1a7c10 */ /* 0x000fe2000ff7e0ff */
[----:B0-----:R-:W2:Y:S04]  /*7de20*/  LDL.LU R27, [R1+0x2f5c] ;  /* 0x002f5c00011b7983 */ /* 0x001ea80000300800 */
[----:B------:R-:W-:Y:S04]  /*7de30*/  STL [R1+0x2ed0], R13 ;  /* 0x002ed00d01007387 */ /* 0x000fe80000100800 */
[----:B------:R-:W-:Y:S04]  /*7de40*/  STL [R1+0x2ed8], R12 ;  /* 0x002ed80c01007387 */ /* 0x000fe80000100800 */
        /* <DEDUP_REMOVED lines=17> */
[----:B-1----:R-:W4:Y:S04]  /*7df60*/  LDL.LU R29, [R1+0x2f7c] ;  /* 0x002f7c00011d7983 */ /* 0x002f280000300800 */
        /* <DEDUP_REMOVED lines=16> */
[----:B------:R-:W2:Y:S04]  /*7e070*/  LDL.LU R5, [R1+0x2f58] ;  /* 0x002f580001057983 */ /* 0x000ea80000300800 */
[----:B------:R-:W2:Y:S04]  /*7e080*/  LDL.LU R6, [R1+0x2fa4] ;  /* 0x002fa40001067983 */ /* 0x000ea80000300800 */
[----:B------:R0:W-:Y:S04]  /*7e090*/  STL [R1+0x2f5c], R27 ;  /* 0x002f5c1b01007387 */ /* 0x0001e80000100800 */
[----:B------:R-:W2:Y:S04]  /*7e0a0*/  LDL.LU R7, [R1+0x2f60] ;  /* 0x002f600001077983 */ /* 0x000ea80000300800 */
[----:B------:R-:W2:Y:S04]  /*7e0b0*/  LDL.LU R10, [R1+0x2fa0] ;  /* 0x002fa000010a7983 */ /* 0x000ea80000300800 */
        /* <DEDUP_REMOVED lines=13> */
[----:B---3--:R-:W-:-:S05]  /*7e190*/  IADD3 R0, P6, PT, R0, UR8, RZ ;  /* 0x0000000800007c10 */ /* 0x008fca000ffde0ff */
[----:B------:R0:W-:Y:S04]  /*7e1a0*/  STL [R1+0x2f64], R0 ;  /* 0x002f640001007387 */ /* 0x0001e80000100800 */
[----:B0-----:R1:W5:Y:S04]  /*7e1b0*/  LDL.LU R0, [R1+0x3000] ;  /* 0x0030000001007983 */ /* 0x0013680000300800 */
        /* <DEDUP_REMOVED lines=9> */
[----:B0-----:R1:W5:Y:S04]  /*7e250*/  LDL.LU R28, [R1+0x2fec] ;  /* 0x002fec00011c7983 */ /* 0x0013680000300800 */
[----:B------:R0:W-:Y:S04]  /*7e260*/  STL [R1+0x2f7c], R29 ;  /* 0x002f7c1d01007387 */ /* 0x0001e80000100800 */
[----:B0-----:R1:W5:Y:S04]  /*7e270*/  LDL.LU R29, [R1+0x2fe8] ;  /* 0x002fe800011d7983 */ /* 0x0013680000300800 */
[----:B------:R0:W-:Y:S04]  /*7e280*/  STL [R1+0x2f18], R2 ;  /* 0x002f180201007387 */ /* 0x0001e80000100800 */
[----:B0-----:R-:W2:Y:S01]  /*7e290*/  LDL.LU R2, [R1+0x2fe4] ;  /* 0x002fe40001027983 */ /* 0x001ea20000300800 */
[----:B------:R-:W-:-:S02]  /*7e2a0*/  IADD3 R3, P4, PT, R3, UR8, RZ ;  /* 0x0000000803037c10 */ /* 0x000fc4000ff9e0ff */
[----:B------:R-:W-:Y:S02]  /*7e2b0*/  IADD3.X R14, PT, PT, R14, UR4, RZ, P5, !PT ;  /* 0x000000040e0e7c10 */ /* 0x000fe4000affe4ff */
[----:B------:R-:W-:Y:S02]  /*7e2c0*/  IADD3 R9, P5, PT, R9, UR8, RZ ;  /* 0x0000000809097c10 */ /* 0x000fe4000ffbe0ff */
[----:B------:R-:W-:Y:S02]  /*7e2d0*/  IADD3.X R24, PT, PT, R24, UR4, RZ, P6, !PT ;  /* 0x0000000418187c10 */ /* 0x000fe4000b7fe4ff */
[----:B------:R-:W-:Y:S01]  /*7e2e0*/  IADD3 R8, P6, PT, R8, UR8, RZ ;  /* 0x0000000808087c10 */ /* 0x000fe2000ffde0ff */
[----:B------:R0:W-:Y:S01]  /*7e2f0*/  STL [R1+0x2f84], R3 ;  /* 0x002f840301007387 */ /* 0x0001e20000100800 */
[----:B------:R-:W-:-:S03]  /*7e300*/  IADD3.X R23, PT, PT, R23, UR4, RZ, P1, !PT ;  /* 0x0000000417177c10 */ /* 0x000fc60008ffe4ff */
[----:B------:R-:W-:Y:S01]  /*7e310*/  STL [R1+0x2f20], R14 ;  /* 0x002f200e01007387 */ /* 0x000fe20000100800 */
[----:B------:R-:W-:-:S03]  /*7e320*/  IADD3 R20, P1, PT, R20, UR8, RZ ;  /* 0x0000000814147c10 */ /* 0x000fc6000ff3e0ff */
[----:B------:R-:W-:Y:S01]  /*7e330*/  STL [R1+0x2f8c], R9 ;  /* 0x002f8c0901007387 */ /* 0x000fe20000100800 */
[----:B------:R-:W-:-:S03]  /*7e340*/  IADD3.X R22, PT, PT, R22, UR4, RZ, P2, !PT ;  /* 0x0000000416167c10 */ /* 0x000fc600097fe4ff */
[----:B------:R-:W-:Y:S01]  /*7e350*/  STL [R1+0x2f28], R24 ;  /* 0x002f281801007387 */ /* 0x000fe20000100800 */
[----:B------:R-:W-:-:S03]  /*7e360*/  IADD3 R19, P2, PT, R19, UR8, RZ ;  /* 0x0000000813137c10 */ /* 0x000fc6000ff5e0ff */
[----:B------:R-:W-:Y:S01]  /*7e370*/  STL [R1+0x2f94], R8 ;  /* 0x002f940801007387 */ /* 0x000fe20000100800 */
[----:B------:R-:W-:-:S03]  /*7e380*/  IADD3.X R21, PT, PT, R21, UR4, RZ, P3, !PT ;  /* 0x0000000415157c10 */ /* 0x000fc60009ffe4ff */
[----:B------:R-:W-:Y:S01]  /*7e390*/  STL [R1+0x2f30], R23 ;  /* 0x002f301701007387 */ /* 0x000fe20000100800 */
[----:B------:R-:W-:-:S03]  /*7e3a0*/  IADD3 R18, P3, PT, R18, UR8, RZ ;  /* 0x0000000812127c10 */ /* 0x000fc6000ff7e0ff */
[----:B------:R-:W-:Y:S04]  /*7e3b0*/  STL [R1+0x2f98], R20 ;  /* 0x002f981401007387 */ /* 0x000fe80000100800 */
[----:B------:R-:W-:Y:S01]  /*7e3c0*/  STL [R1+0x2f38], R22 ;  /* 0x002f381601007387 */ /* 0x000fe20000100800 */
[----:B------:R-:W-:-:S03]  /*7e3d0*/  IADD3.X R25, PT, PT, R25, UR4, RZ, P4, !PT ;  /* 0x0000000419197c10 */ /* 0x000fc6000a7fe4ff */
[----:B------:R-:W-:Y:S04]  /*7e3e0*/  STL [R1+0x2fb4], R19 ;  /* 0x002fb41301007387 */ /* 0x000fe80000100800 */
[----:B------:R-:W-:Y:S04]  /*7e3f0*/  STL [R1+0x2f40], R21 ;  /* 0x002f401501007387 */ /* 0x000fe80000100800 */
[----:B------:R-:W-:Y:S01]  /*7e400*/  STL [R1+0x2fb0], R18 ;  /* 0x002fb01201007387 */ /* 0x000fe20000100800 */
[----:B--2---:R-:W-:Y:S02]  /*7e410*/  IADD3.X R2, PT, PT, R2, UR4, RZ, P5, !PT ;  /* 0x0000000402027c10 */ /* 0x004fe4000affe4ff */
[----:B------:R-:W-:Y:S01]  /*7e420*/  IADD3.X R5, PT, PT, R5, UR4, RZ, P6, !PT ;  /* 0x0000000405057c10 */ /* 0x000fe2000b7fe4ff */
[----:B0-----:R-:W0:Y:S02]  /*7e430*/  LDC R3, c[0x0][0x3a8] ;  /* 0x0000ea00ff037b82 */ /* 0x001e240000000800 */
[----:B------:R2:W-:Y:S04]  /*7e440*/  STL [R1+0x2f50], R2 ;  /* 0x002f500201007387 */ /* 0x0005e80000100800 */
[----:B------:R-:W-:Y:S04]  /*7e450*/  STL [R1+0x2f48], R25 ;  /* 0x002f481901007387 */ /* 0x000fe80000100800 */
[----:B--2---:R-:W2:Y:S01]  /*7e460*/  LDL.LU R2, [R1+0x2fe0] ;  /* 0x002fe00001027983 */ /* 0x004ea20000300800 */
[----:B------:R-:W-:-:S02]  /*7e470*/  IADD3 R17, P4, PT, R17, UR8, RZ ;  /* 0x0000000811117c10 */ /* 0x000fc4000ff9e0ff */
[----:B------:R-:W-:Y:S02]  /*7e480*/  IADD3 R4, P5, PT, R4, UR8, RZ ;  /* 0x0000000804047c10 */ /* 0x000fe4000ffbe0ff */
[----:B------:R-:W-:Y:S02]  /*7e490*/  IADD3 R6, P6, PT, R6, UR8, RZ ;  /* 0x0000000806067c10 */ /* 0x000fe4000ffde0ff */
[----:B------:R-:W-:Y:S02]  /*7e4a0*/  IADD3.X R7, PT, PT, R7, UR4, RZ, P1, !PT ;  /* 0x0000000407077c10 */ /* 0x000fe40008ffe4ff */
[----:B------:R-:W-:Y:S01]  /*7e4b0*/  IADD3 R10, P1, PT, R10, UR8, RZ ;  /* 0x000000080a0a7c10 */ /* 0x000fe2000ff3e0ff */
[----:B------:R-:W-:Y:S04]  /*7e4c0*/  STL [R1+0x2fac], R17 ;  /* 0x002fac1101007387 */ /* 0x000fe80000100800 */
[----:B------:R-:W-:Y:S01]  /*7e4d0*/  STL [R1+0x2fa8], R4 ;  /* 0x002fa80401007387 */ /* 0x000fe20000100800 */
[----:B------:R-:W-:-:S03]  /*7e4e0*/  IADD3.X R11, PT, PT, R11, UR4, RZ, P2, !PT ;  /* 0x000000040b0b7c10 */ /* 0x000fc600097fe4ff */
[----:B------:R-:W-:Y:S04]  /*7e4f0*/  STL [R1+0x2f58], R5 ;  /* 0x002f580501007387 */ /* 0x000fe80000100800 */
[----:B------:R-:W-:Y:S04]  /*7e500*/  STL [R1+0x2fa4], R6 ;  /* 0x002fa40601007387 */ /* 0x000fe80000100800 */
[----:B------:R-:W-:Y:S04]  /*7e510*/  STL [R1+0x2f60], R7 ;  /* 0x002f600701007387 */ /* 0x000fe80000100800 */
[----:B------:R-:W-:Y:S04]  /*7e520*/  STL [R1+0x2fa0], R10 ;  /* 0x002fa00a01007387 */ /* 0x000fe80000100800 */
[----:B------:R-:W-:Y:S01]  /*7e530*/  STL [R1+0x2f68], R11 ;  /* 0x002f680b01007387 */ /* 0x000fe20000100800 */
[----:B------:R-:W-:-:S02]  /*7e540*/  IADD3.X R26, PT, PT, R26, UR4, RZ, P3, !PT ;  /* 0x000000041a1a7c10 */ /* 0x000fc40009ffe4ff */
[----:B------:R-:W-:Y:S01]  /*7e550*/  IADD3.X R27, PT, PT, R27, UR4, RZ, P4, !PT ;  /* 0x000000041b1b7c10 */ /* 0x000fe2000a7fe4ff */
[----:B0-----:R-:W-:-:S04]  /*7e560*/  IMAD.SHL.U32 R3, R3, 0x40, RZ ;  /* 0x0000004003037824 */ /* 0x001fc800078e00ff */
[----:B------:R-:W-:Y:S01]  /*7e570*/  IMAD.SHL.U32 R3, R3, 0x2, RZ ;  /* 0x0000000203037824 */ /* 0x000fe200078e00ff */
[----:B--2---:R-:W-:-:S05]  /*7e580*/  IADD3.X R2, PT, PT, R2, UR4, RZ, P5, !PT ;  /* 0x0000000402027c10 */ /* 0x004fca000affe4ff */
[----:B------:R0:W-:Y:S02]  /*7e590*/  STL [R1+0x2f80], R2 ;  /* 0x002f800201007387 */ /* 0x0001e40000100800 */
[----:B0-----:R-:W0:Y:S02]  /*7e5a0*/  S2R R2, SR_TID.X ;  /* 0x0000000000027919 */ /* 0x001e240000002100 */
[----:B------:R2:W-:Y:S04]  /*7e5b0*/  STL [R1+0x2f70], R26 ;  /* 0x002f701a01007387 */ /* 0x0005e80000100800 */
[----:B------:R0:W-:Y:S02]  /*7e5c0*/  STL [R1+0x2f78], R27 ;  /* 0x002f781b01007387 */ /* 0x0001e40000100800 */
[----:B0-----:R-:W-:-:S05]  /*7e5d0*/  LOP3.LUT R2, R2, 0x3f, RZ, 0xc0, !PT ;  /* 0x0000003f02027812 */ /* 0x001fca00078ec0ff */
[----:B------:R-:W-:Y:S01]  /*7e5e0*/  IMAD.SHL.U32 R2, R2, 0x2, RZ ;  /* 0x0000000202027824 */ /* 0x000fe200078e00ff */
[----:B--2---:R-:W2:Y:S04]  /*7e5f0*/  LDL.LU R26, [R1+0x2f88] ;  /* 0x002f8800011a7983 */ /* 0x004ea80000300800 */
[----:B------:R-:W2:Y:S01]  /*7e600*/  LDL.LU R27, [R1+0x2f90] ;  /* 0x002f9000011b7983 */ /* 0x000ea20000300800 */
[----:B------:R-:W-:Y:S02]  /*7e610*/  IMAD.MOV.U32 R4, RZ, RZ, R16 ;  /* 0x000000ffff047224 */ /* 0x000fe400078e0010 */
[----:B---3--:R-:W-:Y:S02]  /*7e620*/  IMAD.MOV.U32 R5, RZ, RZ, R13 ;  /* 0x000000ffff057224 */ /* 0x008fe400078e000d */
[----:B------:R-:W-:-:S02]  /*7e630*/  IMAD.MOV.U32 R6, RZ, RZ, R15 ;  /* 0x000000ffff067224 */ /* 0x000fc400078e000f */
[----:B----4-:R-:W-:Y:S01]  /*7e640*/  IMAD.MOV.U32 R7, RZ, RZ, R12 ;  /* 0x000000ffff077224 */ /* 0x010fe200078e000c */
[----:B--2---:R-:W-:Y:S02]  /*7e650*/  IADD3.X R26, PT, PT, R26, UR4, RZ, P6, !PT ;  /* 0x000000041a1a7c10 */ /* 0x004fe4000b7fe4ff */
[----:B------:R-:W-:-:S03]  /*7e660*/  IADD3.X R27, PT, PT, R27, UR4, RZ, P1, !PT ;  /* 0x000000041b1b7c10 */ /* 0x000fc60008ffe4ff */
[----:B------:R1:W-:Y:S04]  /*7e670*/  STL [R1+0x2f88], R26 ;  /* 0x002f881a01007387 */ /* 0x0003e80000100800 */
[----:B------:R1:W-:Y:S04]  /*7e680*/  STL.64 [R1+0x1b48], R4 ;  /* 0x001b480401007387 */ /* 0x0003e80000100a00 */
[----:B------:R1:W-:Y:S04]  /*7e690*/  STL [R1+0x2f90], R27 ;  /* 0x002f901b01007387 */ /* 0x0003e80000100800 */
[----:B------:R1:W-:Y:S01]  /*7e6a0*/  STL.64 [R1+0x1ba0], R6 ;  /* 0x001ba00601007387 */ /* 0x0003e20000100a00 */
[----:B------:R-:W-:Y:S05]  /*7e6b0*/  @P0 BRA `(.L_x_1) ;  /* 0xfffff9bc00fc0947 */ /* 0x000fea000383ffff */
[----:B-----5:R-:W2:Y:S04]  /*7e6c0*/  LDL.LU R28, [R1+0x62c] ;  /* 0x00062c00011c7983 */ /* 0x020ea80000300800 */
[----:B--2---:R0:W-:Y:S04]  /*7e6d0*/  STL [R1+0x3838], R28 ;  /* 0x0038381c01007387 */ /* 0x0041e80000100800 */
[----:B0-----:R-:W2:Y:S04]  /*7e6e0*/  LDL.LU R28, [R1+0x234] ;  /* 0x00023400011c7983 */ /* 0x001ea80000300800 */
        /* <DEDUP_REMOVED lines=19> */
[----:B---3--:R0:W-:Y:S04]  /*7e820*/  STL [R1+0x3840], R2 ;  /* 0x0038400201007387 */ /* 0x0081e80000100800 */
[----:B0-----:R-:W3:Y:S04]  /*7e830*/  LDL.LU R2, [R1+0x23c] ;  /* 0x00023c0001027983 */ /* 0x001ee80000300800 */
        /* <DEDUP_REMOVED lines=15> */
[----:B0-----:R-:W2:Y:S04]  /*7e930*/  LDL.LU R2, [R1+0x4c] ;  /* 0x00004c0001027983 */ /* 0x001ea80000300800 */
[----:B------:R-:W3:Y:S04]  /*7e940*/  LDL.LU R0, [R1+0x624] ;  /* 0x0006240001007983 */ /* 0x000ee80000300800 */
[----:B------:R-:W3:Y:S04]  /*7e950*/  LDL.LU R3, [R1+0x704] ;  /* 0x0007040001037983 */ /* 0x000ee80000300800 */
[----:B------:R-:W4:Y:S04]  /*7e960*/  LDL.LU R16, [R1+0x3ec] ;  /* 0x0003ec0001107983 */ /* 0x000f280000300800 */
        /* <DEDUP_REMOVED lines=24> */
[----:B0-----:R-:W3:Y:S01]  /*7eaf0*/  LDL.LU R29, [R1+0x244] ;  /* 0x00024400011d7983 */ /* 0x001ee20000300800 */
[----:B--2---:R-:W-:-:S03]  /*7eb00*/  F2FP.BF16.F32.PACK_AB R28, R2, R28 ;  /* 0x0000001c021c723e */ /* 0x004fc600000010ff */
[----:B------:R-:W2:Y:S04]  /*7eb10*/  LDL.LU R2, [R1+0x3880] ;  /* 0x0038800001027983 */ /* 0x000ea80000300800 */
[----:B------:R0:W-:Y:S04]  /*7eb20*/  STL [R1+0x8bc], R28 ;  /* 0x0008bc1c01007387 */ /* 0x0001e80000100800 */
[----:B0-----:R-:W2:Y:S02]  /*7eb30*/  LDL.LU R28, [R1+0x387c] ;  /* 0x00387c00011c7983 */ /* 0x001ea40000300800 */
[----:B--2---:R-:W-:-:S02]  /*7eb40*/  F2FP.BF16.F32.PACK_AB R28, R2, R28 ;  /* 0x0000001c021c723e */ /* 0x004fc400000010ff */
        /* <DEDUP_REMOVED lines=30> */
[----:B0-----:R-:W3:Y:S02]  /*7ed30*/  LDL.LU R28, [R1+0x383c] ;  /* 0x00383c00011c7983 */ /* 0x001ee40000300800 */
[----:B---3--:R-:W-:-:S02]  /*7ed40*/  F2FP.BF16.F32.PACK_AB R29, R28, R29 ;  /* 0x0000001d1c1d723e */ /* 0x008fc400000010ff */
[----:B------:R-:W2:Y:S01]  /*7ed50*/  LDL.LU R28, [R1+0x3838] ;  /* 0x00383800011c7983 */ /* 0x000ea20000300800 */
[----:B------:R-:W-:Y:S02]  /*7ed60*/  F2FP.BF16.F32.PACK_AB R0, R0, R3 ;  /* 0x000000030000723e */ /* 0x000fe400000010ff */
[----:B----4-:R-:W-:Y:S01]  /*7ed70*/  F2FP.BF16.F32.PACK_AB R3, R16, R13 ;  /* 0x0000000d1003723e */ /* 0x010fe200000010ff */
[----:B------:R-:W-:Y:S01]  /*7ed80*/  STL [R1+0x898], R29 ;  /* 0x0008981d01007387 */ /* 0x000fe20000100800 */
[----:B--2---:R-:W-:-:S05]  /*7ed90*/  F2FP.BF16.F32.PACK_AB R2, R28, R2 ;  /* 0x000000021c02723e */ /* 0x004fca00000010ff */
[----:B------:R0:W-:Y:S04]  /*7eda0*/  STL [R1+0x894], R2 ;  /* 0x0008940201007387 */ /* 0x0001e80000100800 */
[----:B------:R1:W-:Y:S04]  /*7edb0*/  STL [R1+0x890], R0 ;  /* 0x0008900001007387 */ /* 0x0003e80000100800 */
[----:B------:R2:W-:Y:S01]  /*7edc0*/  STL [R1+0x8ac], R3 ;  /* 0x0008ac0301007387 */ /* 0x0005e20000100800 */
[----:B0-----:R-:W-:Y:S02]  /*7edd0*/  F2FP.BF16.F32.PACK_AB R2, R15, R12 ;  /* 0x0000000c0f02723e */ /* 0x001fe400000010ff */
[----:B-1----:R-:W-:-:S03]  /*7ede0*/  F2FP.BF16.F32.PACK_AB R0, R14, R9 ;  /* 0x000000090e00723e */ /* 0x002fc600000010ff */
[----:B------:R0:W-:Y:S01]  /*7edf0*/  STL [R1+0x8a8], R2 ;  /* 0x0008a80201007387 */ /* 0x0001e20000100800 */
[----:B--2---:R-:W-:-:S03]  /*7ee00*/  F2FP.BF16.F32.PACK_AB R3, R24, R8 ;  /* 0x000000081803723e */ /* 0x004fc600000010ff */
        /* <DEDUP_REMOVED lines=13> */
[----:B------:R-:W-:Y:S01]  /*7eee0*/  STL [R1+0x868], R3 ;  /* 0x0008680301007387 */ /* 0x000fe20000100800 */
[----:B0-----:R-:W-:-:S03]  /*7eef0*/  F2FP.BF16.F32.PACK_AB R2, R10, R11 ;  /* 0x0000000b0a02723e */ /* 0x001fc600000010ff */
[----:B------:R-:W2:Y:S01]  /*7ef00*/  LDL.LU R29, [R1+0x1264] ;  /* 0x00126400011d7983 */ /* 0x000ea20000300800 */
[----:B-1----:R-:W-:-:S03]  /*7ef10*/  F2FP.BF16.F32.PACK_AB R0, R26, R27 ;  /* 0x0000001b1a00723e */ /* 0x002fc600000010ff */
        /* <DEDUP_REMOVED lines=169> */
[----:B------:R-:W2:Y:S01]  /*7f9b0*/  LDL.LU R28, [R1+0x37ac] ;  /* 0x0037ac00011c7983 */ /* 0x000ea20000300800 */
[----:B----4-:R-:W-:Y:S02]  /*7f9c0*/  F2FP.BF16.F32.PACK_AB R0, R0, R3 ;  /* 0x000000030000723e */ /* 0x010fe400000010ff */
[----:B---3--:R-:W-:Y:S01]  /*7f9d0*/  F2FP.BF16.F32.PACK_AB R3, R16, R13 ;  /* 0x0000000d1003723e */ /* 0x008fe200000010ff */
        /* <DEDUP_REMOVED lines=22> */
[----:B------:R-:W-:Y:S04]  /*7fb40*/  STL [R1+0x788], R3 ;  /* 0x0007880301007387 */ /* 0x000fe80000100800 */
[----:B------:R-:W2:Y:S01]  /*7fb50*/  LDL.LU R29, [R1+0x1274] ;  /* 0x00127400011d7983 */ /* 0x000ea20000300800 */
[----:B0-----:R-:W-:Y:S02]  /*7fb60*/  F2FP.BF16.F32.PACK_AB R2, R10, R11 ;  /* 0x0000000b0a02723e */ /* 0x001fe400000010ff */
        /* <DEDUP_REMOVED lines=971> */
[----:B-1----:R-:W-:-:S02]  /*83820*/  F2FP.BF16.F32.PACK_AB R0, R14, R9 ;  /* 0x000000090e00723e */ /* 0x002fc400000010ff */
[----:B--2---:R-:W-:Y:S01]  /*83830*/  F2FP.BF16.F32.PACK_AB R3, R24, R8 ;  /* 0x000000081803723e */ /* 0x004fe200000010ff */
[----:B------:R0:W-:Y:S04]  /*83840*/  STL [R1+0x498], R2 ;  /* 0x0004980201007387 */ /* 0x0001e80000100800 */
[----:B------:R1:W-:Y:S04]  /*83850*/  STL [R1+0x494], R0 ;  /* 0x0004940001007387 */ /* 0x0003e80000100800 */
[----:B------:R2:W-:Y:S01]  /*83860*/  STL [R1+0x490], R3 ;  /* 0x0004900301007387 */ /* 0x0005e20000100800 */
[----:B0-----:R-:W-:-:S02]  /*83870*/  F2FP.BF16.F32.PACK_AB R2, R23, R20 ;  /* 0x000000141702723e */ /* 0x001fc400000010ff */
[----:B-1----:R-:W-:Y:S02]  /*83880*/  F2FP.BF16.F32.PACK_AB R0, R22, R19 ;  /* 0x000000131600723e */ /* 0x002fe400000010ff */
        /* <DEDUP_REMOVED lines=9> */
[----:B------:R-:W-:Y:S04]  /*83920*/  STL [R1+0x448], R3 ;  /* 0x0004480301007387 */ /* 0x000fe80000100800 */
[----:B------:R-:W2:Y:S01]  /*83930*/  LDL.LU R29, [R1+0x12c4] ;  /* 0x0012c400011d7983 */ /* 0x000ea20000300800 */
[----:B0-----:R-:W-:-:S02]  /*83940*/  F2FP.BF16.F32.PACK_AB R2, R10, R11 ;  /* 0x0000000b0a02723e */ /* 0x001fc400000010ff */
        /* <DEDUP_REMOVED lines=633> */
[----:B---3--:R0:W-:Y:S04]  /*860e0*/  STL [R1+0x3304], R5 ;  /* 0x0033040501007387 */ /* 0x0081e80000100800 */
[----:B0-----:R-:W3:Y:S04]  /*860f0*/  LDL.LU R5, [R1+0x10d4] ;  /* 0x0010d40001057983 */ /* 0x001ee80000300800 */
        /* <DEDUP_REMOVED lines=25> */
[----:B------:R-:W2:Y:S04]  /*86290*/  LDL.LU R26, [R1+0x1684] ;  /* 0x00168400011a7983 */ /* 0x000ea80000300800 */
[----:B------:R-:W2:Y:S04]  /*862a0*/  LDL.LU R27, [R1+0x1694] ;  /* 0x00169400011b7983 */ /* 0x000ea80000300800 */
        /* <DEDUP_REMOVED lines=32> */
[----:B------:R-:W3:Y:S04]  /*864b0*/  LDL.LU R6, [R1+0x3308] ;  /* 0x0033080001067983 */ /* 0x000ee80000300800 */
[----:B------:R0:W-:Y:S04]  /*864c0*/  STL [R1+0x2fe4], R7 ;  /* 0x002fe40701007387 */ /* 0x0001e80000100800 */
[----:B0-----:R-:W2:Y:S01]  /*864d0*/  LDL.LU R7, [R1+0x15bc] ;  /* 0x0015bc0001077983 */ /* 0x001ea20000300800 */
[----:B---3--:R-:W-:-:S03]  /*864e0*/  F2FP.BF16.F32.PACK_AB R6, R5, R6 ;  /* 0x000000060506723e */ /* 0x008fc600000010ff */
[----:B------:R-:W2:Y:S01]  /*864f0*/  LDL.LU R5, [R1+0x3304] ;  /* 0x0033040001057983 */ /* 0x000ea20000300800 */
[----:B----4-:R-:W-:Y:S02]  /*86500*/  F2FP.BF16.F32.PACK_AB R4, R29, R4 ;  /* 0x000000041d04723e */ /* 0x010fe400000010ff */
[----:B------:R-:W-:Y:S02]  /*86510*/  F2FP.BF16.F32.PACK_AB R11, R28, R11 ;  /* 0x0000000b1c0b723e */ /* 0x000fe400000010ff */
[----:B------:R-:W-:Y:S01]  /*86520*/  F2FP.BF16.F32.PACK_AB R10, R2, R10 ;  /* 0x0000000a020a723e */ /* 0x000fe200000010ff */
[----:B------:R-:W-:Y:S01]  /*86530*/  STL [R1+0x2fe8], R6 ;  /* 0x002fe80601007387 */ /* 0x000fe20000100800 */
[----:B------:R-:W-:Y:S02]  /*86540*/  F2FP.BF16.F32.PACK_AB R9, R0, R9 ;  /* 0x000000090009723e */ /* 0x000fe400000010ff */
[----:B------:R-:W-:Y:S02]  /*86550*/  F2FP.BF16.F32.PACK_AB R8, R3, R8 ;  /* 0x000000080308723e */ /* 0x000fe400000010ff */
[----:B------:R-:W-:-:S02]  /*86560*/  F2FP.BF16.F32.PACK_AB R2, R16, R13 ;  /* 0x0000000d1002723e */ /* 0x000fc400000010ff */
[----:B------:R-:W-:Y:S02]  /*86570*/  F2FP.BF16.F32.PACK_AB R0, R15, R12 ;  /* 0x0000000c0f00723e */ /* 0x000fe400000010ff */
[----:B------:R-:W-:Y:S02]  /*86580*/  F2FP.BF16.F32.PACK_AB R3, R14, R24 ;  /* 0x000000180e03723e */ /* 0x000fe400000010ff */
[----:B--2---:R-:W-:-:S05]  /*86590*/  F2FP.BF16.F32.PACK_AB R5, R7, R5 ;  /* 0x000000050705723e */ /* 0x004fca00000010ff */
[----:B------:R-:W-:Y:S04]  /*865a0*/  STL [R1+0x2fec], R5 ;  /* 0x002fec0501007387 */ /* 0x000fe80000100800 */
[----:B------:R-:W-:Y:S04]  /*865b0*/  STL [R1+0x2ff0], R4 ;  /* 0x002ff00401007387 */ /* 0x000fe80000100800 */
[----:B------:R-:W-:Y:S04]  /*865c0*/  STL [R1+0x2ff4], R11 ;  /* 0x002ff40b01007387 */ /* 0x000fe80000100800 */
[----:B------:R-:W-:Y:S04]  /*865d0*/  STL [R1+0x2ff8], R10 ;  /* 0x002ff80a01007387 */ /* 0x000fe80000100800 */
[----:B------:R-:W-:Y:S04]  /*865e0*/  STL [R1+0x2ffc], R9 ;  /* 0x002ffc0901007387 */ /* 0x000fe80000100800 */
[----:B------:R-:W-:Y:S04]  /*865f0*/  STL [R1+0x3000], R8 ;  /* 0x0030000801007387 */ /* 0x000fe80000100800 */
        /* <DEDUP_REMOVED lines=10> */
[----:B0-----:R-:W-:-:S05]  /*866a0*/  F2FP.BF16.F32.PACK_AB R2, R25, R17 ;  /* 0x000000111902723e */ /* 0x001fca00000010ff */
[----:B------:R-:W-:Y:S04]  /*866b0*/  STL [R1+0x294], R2 ;  /* 0x0002940201007387 */ /* 0x000fe80000100800 */
[----:B------:R-:W3:Y:S01]  /*866c0*/  LDL.LU R14, [R1+0x15a0] ;  /* 0x0015a000010e7983 */ /* 0x000ee20000300800 */
[----:B-1----:R-:W-:-:S05]  /*866d0*/  F2FP.BF16.F32.PACK_AB R0, R26, R27 ;  /* 0x0000001b1a00723e */ /* 0x002fca00000010ff */
[----:B------:R-:W-:Y:S04]  /*866e0*/  STL [R1+0x290], R0 ;  /* 0x0002900001007387 */ /* 0x000fe80000100800 */
        /* <DEDUP_REMOVED lines=46> */
[----:B------:R-:W-:Y:S02]  /*869d0*/  F2FP.BF16.F32.PACK_AB R20, R29, R20 ;  /* 0x000000141d14723e */ /* 0x000fe400000010ff */
[----:B------:R-:W-:Y:S02]  /*869e0*/  F2FP.BF16.F32.PACK_AB R27, R28, R27 ;  /* 0x0000001b1c1b723e */ /* 0x000fe400000010ff */
[----:B------:R-:W-:Y:S02]  /*869f0*/  F2FP.BF16.F32.PACK_AB R26, R2, R26 ;  /* 0x0000001a021a723e */ /* 0x000fe400000010ff */
[----:B------:R-:W-:-:S02]  /*86a00*/  F2FP.BF16.F32.PACK_AB R25, R0, R25 ;  /* 0x000000190019723e */ /* 0x000fc400000010ff */
[----:B--2---:R-:W-:-:S05]  /*86a10*/  F2FP.BF16.F32.PACK_AB R13, R15, R13 ;  /* 0x0000000d0f0d723e */ /* 0x004fca00000010ff */
        /* <DEDUP_REMOVED lines=82> */
[----:B0-----:R-:W3:Y:S01]  /*86f40*/  LDL.LU R26, [R1+0x1634] ;  /* 0x00163400011a7983 */ /* 0x001ee20000300800 */
[----:B------:R-:W-:-:S03]  /*86f50*/  F2FP.BF16.F32.PACK_AB R24, R3, R24 ;  /* 0x000000180318723e */ /* 0x000fc600000010ff */
        /* <DEDUP_REMOVED lines=44> */
[----:B------:R0:W-:Y:S04]  /*87220*/  STL [R1], R25 ;  /* 0x0000001901007387 */ /* 0x0001e80000100800 */
        /* <DEDUP_REMOVED lines=54> */
[----:B------:R-:W2:Y:S04]  /*87590*/  LDL.LU R25, [R1+0x3270] ;  /* 0x0032700001197983 */ /* 0x000ea80000300800 */
[----:B------:R0:W-:Y:S01]  /*875a0*/  STL [R1+0x48], R24 ;  /* 0x0000481801007387 */ /* 0x0001e20000100800 */
[----:B----4-:R-:W-:Y:S02]  /*875b0*/  F2FP.BF16.F32.PACK_AB R21, R21, R22 ;  /* 0x000000161515723e */ /* 0x010fe400000010ff */
[----:B------:R-:W-:Y:S02]  /*875c0*/  F2FP.BF16.F32.PACK_AB R17, R17, R18 ;  /* 0x000000121111723e */ /* 0x000fe400000010ff */
[----:B------:R-:W-:Y:S02]  /*875d0*/  F2FP.BF16.F32.PACK_AB R13, R13, R14 ;  /* 0x0000000e0d0d723e */ /* 0x000fe400000010ff */
[----:B0-----:R-:W-:-:S02]  /*875e0*/  F2FP.BF16.F32.PACK_AB R24, R27, R20 ;  /* 0x000000141b18723e */ /* 0x001fc400000010ff */
[----:B------:R-:W-:Y:S02]  /*875f0*/  F2FP.BF16.F32.PACK_AB R20, R23, R16 ;  /* 0x000000101714723e */ /* 0x000fe400000010ff */
[----:B------:R-:W-:Y:S02]  /*87600*/  F2FP.BF16.F32.PACK_AB R16, R19, R12 ;  /* 0x0000000c1310723e */ /* 0x000fe400000010ff */
[----:B------:R-:W-:Y:S02]  /*87610*/  F2FP.BF16.F32.PACK_AB R12, R15, R8 ;  /* 0x000000080f0c723e */ /* 0x000fe400000010ff */
[----:B------:R-:W-:Y:S02]  /*87620*/  F2FP.BF16.F32.PACK_AB R9, R9, R10 ;  /* 0x0000000a0909723e */ /* 0x000fe400000010ff */
[----:B------:R-:W-:Y:S02]  /*87630*/  F2FP.BF16.F32.PACK_AB R8, R11, R4 ;  /* 0x000000040b08723e */ /* 0x000fe400000010ff */
[----:B------:R-:W-:-:S02]  /*87640*/  F2FP.BF16.F32.PACK_AB R5, R5, R6 ;  /* 0x000000060505723e */ /* 0x000fc400000010ff */
[----:B------:R-:W-:Y:S02]  /*87650*/  F2FP.BF16.F32.PACK_AB R4, R7, R29 ;  /* 0x0000001d0704723e */ /* 0x000fe400000010ff */
[----:B--2---:R-:W-:-:S05]  /*87660*/  F2FP.BF16.F32.PACK_AB R25, R25, R26 ;  /* 0x0000001a1919723e */ /* 0x004fca00000010ff */
        /* <DEDUP_REMOVED lines=12> */
[----:B0-----:R-:W2:Y:S01]  /*87730*/  LDL.LU R24, [R1+0x17a0] ;  /* 0x0017a00001187983 */ /* 0x001ea20000300800 */
[----:B------:R-:W-:-:S02]  /*87740*/  F2FP.BF16.F32.PACK_AB R2, R28, R2 ;  /* 0x000000021c02723e */ /* 0x000fc400000010ff */
[----:B------:R-:W-:-:S03]  /*87750*/  F2FP.BF16.F32.PACK_AB R0, R0, R3 ;  /* 0x000000030000723e */ /* 0x000fc600000010ff */
        /* <DEDUP_REMOVED lines=170> */
[----:B------:R4:W-:Y:S01]  /*88200*/  STL [R1+0xc8], R24 ;  /* 0x0000c81801007387 */ /* 0x0009e20000100800 */
[----:B---3--:R-:W-:Y:S02]  /*88210*/  F2FP.BF16.F32.PACK_AB R21, R21, R22 ;  /* 0x000000161515723e */ /* 0x008fe400000010ff */
[----:B------:R-:W-:Y:S02]  /*88220*/  F2FP.BF16.F32.PACK_AB R17, R17, R18 ;  /* 0x000000121111723e */ /* 0x000fe400000010ff */
[----:B------:R-:W-:Y:S02]  /*88230*/  F2FP.BF16.F32.PACK_AB R13, R13, R14 ;  /* 0x0000000e0d0d723e */ /* 0x000fe400000010ff */
[----:B----4-:R-:W-:-:S02]  /*88240*/  F2FP.BF16.F32.PACK_AB R24, R27, R20 ;  /* 0x000000141b18723e */ /* 0x010fc400000010ff */
        /* <DEDUP_REMOVED lines=584> */
[----:B0-----:R-:W2:Y:S01]  /*8a6d0*/  LDL.LU R24, [R1+0x3044] ;  /* 0x0030440001187983 */ /* 0x001ea20000300800 */
[----:B---3--:R-:W-:Y:S02]  /*8a6e0*/  F2FP.BF16.F32.PACK_AB R27, R26, R27 ;  /* 0x0000001b1a1b723e */ /* 0x008fe400000010ff */
        /* <DEDUP_REMOVED lines=8> */
[----:B------:R-:W-:Y:S02]  /*8a770*/  F2FP.BF16.F32.PACK_AB R5, R4, R5 ;  /* 0x000000050405723e */ /* 0x000fe400000010ff */
[----:B------:R-:W-:Y:S02]  /*8a780*/  F2FP.BF16.F32.PACK_AB R7, R6, R7 ;  /* 0x000000070607723e */ /* 0x000fe400000010ff */
[----:B------:R-:W-:Y:S02]  /*8a790*/  F2FP.BF16.F32.PACK_AB R28, R29, R28 ;  /* 0x0000001c1d1c723e */ /* 0x000fe400000010ff */
[----:B--2---:R-:W-:Y:S02]  /*8a7a0*/  F2FP.BF16.F32.PACK_AB R25, R24, R25 ;  /* 0x000000191819723e */ /* 0x004fe400000010ff */
[----:B------:R1:W5:Y:S04]  /*8a7b0*/  LDL.LU R24, [R1+0x3040] ;  /* 0x0030400001187983 */ /* 0x0003680000300800 */
[----:B------:R0:W-:Y:S04]  /*8a7c0*/  STL [R1+0x248], R25 ;  /* 0x0002481901007387 */ /* 0x0001e80000100800 */
[----:B0-----:R1:W5:Y:S04]  /*8a7d0*/  LDL.LU R25, [R1+0x303c] ;  /* 0x00303c0001197983 */ /* 0x0013680000300800 */
        /* <DEDUP_REMOVED lines=33> */
[----:B------:R-:W2:Y:S01]  /*8a9f0*/  LDL.LU R29, [R1+0x2fe0] ;  /* 0x002fe000011d7983 */ /* 0x000ea20000300800 */
[----:B------:R-:W-:-:S03]  /*8aa00*/  F2FP.BF16.F32.PACK_AB R2, R2, R0 ;  /* 0x000000000202723e */ /* 0x000fc600000010ff */
[----:B------:R1:W-:Y:S01]  /*8aa10*/  STL [R1+0x278], R28 ;  /* 0x0002781c01007387 */ /* 0x0003e20000100800 */
[----:B--2---:R-:W-:-:S05]  /*8aa20*/  F2FP.BF16.F32.PACK_AB R0, R3, R29 ;  /* 0x0000001d0300723e */ /* 0x004fca00000010ff */
[----:B------:R1:W-:Y:S04]  /*8aa30*/  STL [R1+0x270], R0 ;  /* 0x0002700001007387 */ /* 0x0003e80000100800 */
[----:B------:R1:W-:Y:S02]  /*8aa40*/  STL [R1+0x274], R2 ;  /* 0x0002740201007387 */ /* 0x0003e40000100800 */
.L_x_0:
[----:B-1----:R-:W1:Y:S01]  /*8aa50*/  S2R R0, SR_TID.X ;  /* 0x0000000000007919 */ /* 0x002e620000002100 */
[----:B------:R-:W2:Y:S01]  /*8aa60*/  LDL.LU R29, [R1+0x214] ;  /* 0x00021400011d7983 */ /* 0x000ea20000300800 */
[----:B------:R-:W3:Y:S01]  /*8aa70*/  S2UR UR5, SR_CgaCtaId ;  /* 0x00000000000579c3 */ /* 0x000ee20000008800 */
[----:B------:R-:W-:Y:S01]  /*8aa80*/  UMOV UR4, 0x400 ;  /* 0x0000040000047882 */ /* 0x000fe20000000000 */
[----:B------:R-:W4:Y:S01]  /*8aa90*/  LDCU.64 UR8, c[0x0][0x398] ;  /* 0x00007300ff0877ac */ /* 0x000f220008000a00 */
[----:B-----5:R0:W-:Y:S01]  /*8aaa0*/  STL.64 [R1+0x3550], R26 ;  /* 0x0035501a01007387 */ /* 0x0201e20000100a00 */
[----:B------:R-:W1:Y:S01]  /*8aab0*/  LDCU UR10, c[0x0][0x3b4] ;  /* 0x00007680ff0a77ac */ /* 0x000e620008000800 */
[----:B------:R-:W1:Y:S01]  /*8aac0*/  LDCU UR12, c[0x0][0x398] ;  /* 0x00007300ff0c77ac */ /* 0x000e620008000800 */
[----:B------:R-:W1:Y:S01]  /*8aad0*/  LDCU UR14, c[0x0][0x39c] ;  /* 0x00007380ff0e77ac */ /* 0x000e620008000800 */
[----:B0-----:R-:W2:Y:S01]  /*8aae0*/  LDL R26, [R1+0x1b44] ;  /* 0x001b4400011a7983 */ /* 0x001ea20000100800 */
[----:B------:R-:W0:Y:S03]  /*8aaf0*/  LDCU UR11, c[0x0][0x3b8] ;  /* 0x00007700ff0b77ac */ /* 0x000e260008000800 */
[----:B------:R-:W-:Y:S01]  /*8ab00*/  STL.64 [R1+0x3548], R24 ;  /* 0x0035481801007387 */ /* 0x000fe20000100a00 */
[----:B----4-:R-:W-:-:S03]  /*8ab10*/  UMOV UR7, UR9 ;  /* 0x0000000900077c82 */ /* 0x010fc60008000000 */
[----:B------:R-:W-:Y:S01]  /*8ab20*/  STL.64 [R1+0x3540], R22 ;  /* 0x0035401601007387 */ /* 0x000fe20000100a00 */
[----:B---3--:R-:W-:Y:S01]  /*8ab30*/  ULEA UR4, UR5, UR4, 0x18 ;  /* 0x0000000405047291 */ /* 0x008fe2000f8ec0ff */
[----:B------:R-:W-:Y:S01]  /*8ab40*/  UMOV UR75, UR8 ;  /* 0x00000008004b7c82 */ /* 0x000fe20008000000 */
[C---:B-1----:R-:W-:Y:S01]  /*8ab50*/  IMAD.SHL.U32 R28, R0.reuse, 0x8, RZ ;  /* 0x00000008001c7824 */ /* 0x042fe200078e00ff */
[----:B------:R-:W-:Y:S01]  /*8ab60*/  STL.64 [R1+0x3538], R20 ;  /* 0x0035381401007387 */ /* 0x000fe20000100a00 */
[C---:B------:R-:W-:Y:S01]  /*8ab70*/  IMAD.SHL.U32 R3, R0.reuse, 0x10, RZ ;  /* 0x0000001000037824 */ /* 0x040fe200078e00ff */
[----:B------:R-:W1:Y:S01]  /*8ab80*/  LDCU.64 UR8, c[0x0][0x398] ;  /* 0x00007300ff0877ac */ /* 0x000e620008000a00 */
[----:B------:R-:W-:Y:S01]  /*8ab90*/  IMAD.SHL.U32 R2, R0, 0x20, RZ ;  /* 0x0000002000027824 */ /* 0x000fe200078e00ff */
[----:B------:R-:W-:Y:S01]  /*8aba0*/  STL.64 [R1+0x3530], R18 ;  /* 0x0035301201007387 */ /* 0x000fe20000100a00 */
[----:B------:R-:W-:Y:S01]  /*8abb0*/  LOP3.LUT R28, R28, 0x100, RZ, 0xc0, !PT ;  /* 0x000001001c1c7812 */ /* 0x000fe200078ec0ff */
[----:B------:R-:W3:Y:S01]  /*8abc0*/  LDCU.64 UR62, c[0x0][0x398] ;  /* 0x00007300ff3e77ac */ /* 0x000ee20008000a00 */
[----:B------:R-:W-:Y:S01]  /*8abd0*/  LOP3.LUT R3, R3, 0xf0, RZ, 0xc0, !PT ;  /* 0x000000f003037812 */ /* 0x000fe200078ec0ff */
[----:B------:R-:W-:Y:S01]  /*8abe0*/  STL.64 [R1+0x3528], R16 ;  /* 0x0035281001007387 */ /* 0x000fe20000100a00 */
[----:B------:R-:W-:Y:S01]  /*8abf0*/  LOP3.LUT R2, R2, 0x200, RZ, 0xc0, !PT ;  /* 0x0000020002027812 */ /* 0x000fe200078ec0ff */
[----:B------:R-:W4:Y:S02]  /*8ac00*/  LDCU UR33, c[0x0][0x398] ;  /* 0x00007300ff2177ac */ /* 0x000f240008000800 */
[----:B------:R-:W-:Y:S01]  /*8ac10*/  STL.64 [R1+0x3520], R14 ;  /* 0x0035200e01007387 */ /* 0x000fe20000100a00 */
[----:B------:R-:W-:Y:S01]  /*8ac20*/  IADD3 R2, PT, PT, R2, UR4, R3 ;  /* 0x0000000402027c10 */ /* 0x000fe2000fffe003 */
[----:B------:R-:W0:Y:S02]  /*8ac30*/  LDCU UR36, c[0x0][0x398] ;  /* 0x00007300ff2477ac */ /* 0x000e240008000800 */
[----:B------:R-:W-:Y:S02]  /*8ac40*/  STL.64 [R1+0x3518], R12 ;  /* 0x0035180c01007387 */ /* 0x000fe40000100a00 */
[----:B------:R-:W-:Y:S01]  /*8ac50*/  IMAD.IADD R2, R2, 0x1, R28 ;  /* 0x0000000102027824 */ /* 0x000fe200078e021c */
[----:B------:R-:W0:Y:S01]  /*8ac60*/  LDCU UR35, c[0x0][0x398] ;  /* 0x00007300ff2377ac */ /* 0x000e220008000800 */
[----:B------:R-:W-:Y:S01]  /*8ac70*/  STL.64 [R1+0x3510], R10 ;  /* 0x0035100a01007387 */ /* 0x000fe20000100a00 */
[----:B-1----:R-:W-:-:S03]  /*8ac80*/  UMOV UR6, UR9 ;  /* 0x0000000900067c82 */ /* 0x002fc60008000000 */
[----:B------:R-:W-:Y:S01]  /*8ac90*/  STL.64 [R1+0x3508], R8 ;  /* 0x0035080801007387 */ /* 0x000fe20000100a00 */
[----:B------:R-:W-:Y:S01]  /*8aca0*/  UMOV UR74, UR8 ;  /* 0x00000008004a7c82 */ /* 0x000fe20008000000 */
[----:B------:R-:W1:Y:S02]  /*8acb0*/  LDCU.64 UR8, c[0x0][0x390] ;  /* 0x00007200ff0877ac */ /* 0x000e640008000a00 */
[----:B------:R-:W-:Y:S01]  /*8acc0*/  STL.64 [R1+0x3500], R6 ;  /* 0x0035000601007387 */ /* 0x000fe20000100a00 */
[----:B------:R-:W0:Y:S03]  /*8acd0*/  LDCU UR27, c[0x0][0x398] ;  /* 0x00007300ff1b77ac */ /* 0x000e260008000800 */
[----:B------:R1:W-:Y:S01]  /*8ace0*/  STL.64 [R1+0x34f8], R4 ;  /* 0x0034f80401007387 */ /* 0x0003e20000100a00 */
[----:B------:R-:W0:Y:S03]  /*8acf0*/  LDCU UR26, c[0x0][0x398] ;  /* 0x00007300ff1a77ac */ /* 0x000e260008000800 */
[----:B------:R-:W-:Y:S01]  /*8ad00*/  STL [R1+0x34e0], R28 ;  /* 0x0034e01c01007387 */ /* 0x000fe20000100800 */
[----:B------:R-:W0:Y:S01]  /*8ad10*/  LDCU UR30, c[0x0][0x398] ;  /* 0x00007300ff1e77ac */ /* 0x000e220008000800 */
[----:B------:R-:W0:Y:S01]  /*8ad20*/  S2R R27, SR_TID.X ;  /* 0x00000000001b7919 */ /* 0x000e220000002100 */
[----:B------:R-:W0:Y:S01]  /*8ad30*/  LDCU UR31, c[0x0][0x398] ;  /* 0x00007300ff1f77ac */ /* 0x000e220008000800 */
[----:B-1----:R-:W3:Y:S01]  /*8ad40*/  LDL.LU R4, [R1+0x250] ;  /* 0x0002500001047983 */ /* 0x002ee20000300800 */
[----:B------:R-:W1:Y:S03]  /*8ad50*/  LDCU UR25, c[0x0][0x3b8] ;  /* 0x00007700ff1977ac */ /* 0x000e660008000800 */
[----:B------:R-:W3:Y:S01]  /*8ad60*/  LDL.LU R5, [R1+0x254] ;  /* 0x0002540001057983 */ /* 0x000ee20000300800 */
[----:B------:R-:W0:Y:S03]  /*8ad70*/  LDCU UR23, c[0x0][0x398] ;  /* 0x00007300ff1777ac */ /* 0x000e260008000800 */
[----:B------:R-:W3:Y:S01]  /*8ad80*/  LDL.LU R6, [R1+0x258] ;  /* 0x0002580001067983 */ /* 0x000ee20000300800 */
[----:B------:R-:W1:Y:S03]  /*8ad90*/  LDCU UR17, c[0x0][0x398] ;  /* 0x00007300ff1177ac */ /* 0x000e660008000800 */
[----:B------:R-:W3:Y:S01]  /*8ada0*/  LDL.LU R7, [R1+0x25c] ;  /* 0x00025c0001077983 */ /* 0x000ee20000300800 */
[----:B------:R-:W1:Y:S01]  /*8adb0*/  LDCU UR16, c[0x0][0x398] ;  /* 0x00007300ff1077ac */ /* 0x000e620008000800 */
[----:B------:R-:W1:Y:S01]  /*8adc0*/  LDCU UR21, c[0x0][0x398] ;  /* 0x00007300ff1577ac */ /* 0x000e620008000800 */
[----:B------:R-:W1:Y:S01]  /*8add0*/  LDCU UR19, c[0x0][0x3b8] ;  /* 0x00007700ff1377ac */ /* 0x000e620008000800 */
[----:B------:R-:W1:Y:S01]  /*8ade0*/  LDCU UR20, c[0x0][0x398] ;  /* 0x00007300ff1477ac */ /* 0x000e620008000800 */
[----:B0-----:R-:W-:Y:S01]  /*8adf0*/  LOP3.LUT R27, R27, 0x3f, RZ, 0xc0, !PT ;  /* 0x0000003f1b1b7812 */ /* 0x001fe200078ec0ff */
[----:B------:R-:W0:Y:S01]  /*8ae00*/  LDCU UR18, c[0x0][0x398] ;  /* 0x00007300ff1277ac */ /* 0x000e220008000800 */
        /* <DEDUP_REMOVED lines=39> */
[----:B--2---:R-:W-:-:S02]  /*8b080*/  VIADD R0, R26, 0x1 ;  /* 0x000000011a007836 */ /* 0x004fc40000000000 */
[----:B------:R-:W-:Y:S01]  /*8b090*/  VIADD R3, R26, 0x2 ;  /* 0x000000021a037836 */ /* 0x000fe20000000000 */
[----:B------:R-:W-:Y:S02]  /*8b0a0*/  BAR.SYNC.DEFER_BLOCKING 0x0 ;  /* 0x0000000000007b1d */ /* 0x000fe40000010000 */
[----:B------:R-:W-:Y:S02]  /*8b0b0*/  ISETP.GE.AND P1, PT, R0, UR7, PT ;  /* 0x0000000700007c0c */ /* 0x000fe4000bf26270 */
[----:B------:R-:W-:Y:S02]  /*8b0c0*/  LEA R0, R27, UR4, 0x4 ;  /* 0x000000041b007c11 */ /* 0x000fe4000f8e20ff */
[----:B---3--:R-:W-:Y:S01]  /*8b0d0*/  STL.64 [R1+0x3610], R6 ;  /* 0x0036100601007387 */ /* 0x008fe20000100a00 */
[----:B------:R-:W-:Y:S01]  /*8b0e0*/  IMAD.MOV.U32 R21, RZ, RZ, R29 ;  /* 0x000000ffff157224 */ /* 0x000fe200078e001d */
[----:B------:R-:W-:Y:S01]  /*8b0f0*/  ISETP.GE.AND P0, PT, R3, UR6, PT ;  /* 0x0000000603007c0c */ /* 0x000fe2000bf06270 */
[----:B------:R-:W2:Y:S01]  /*8b100*/  LDCU.64 UR6, c[0x0][0x390] ;  /* 0x00007200ff0677ac */ /* 0x000ea20008000a00 */
[----:B------:R3:W-:Y:S01]  /*8b110*/  STL.64 [R1+0x3608], R4 ;  /* 0x0036080401007387 */ /* 0x0007e20000100a00 */
[----:B------:R-:W0:Y:S03]  /*8b120*/  LDCU UR4, c[0x0][0x398] ;  /* 0x00007300ff0477ac */ /* 0x000e260008000800 */
[----:B---3--:R-:W3:Y:S04]  /*8b130*/  LDL.LU R4, [R1+0x260] ;  /* 0x0002600001047983 */ /* 0x008ee80000300800 */
[----:B------:R-:W3:Y:S04]  /*8b140*/  LDL.LU R5, [R1+0x264] ;  /* 0x0002640001057983 */ /* 0x000ee80000300800 */
[----:B------:R-:W2:Y:S04]  /*8b150*/  LDL.LU R6, [R1+0x268] ;  /* 0x0002680001067983 */ /* 0x000ea80000300800 */
[----:B------:R-:W2:Y:S04]  /*8b160*/  LDL.LU R7, [R1+0x26c] ;  /* 0x00026c0001077983 */ /* 0x000ea80000300800 */
[----:B--2---:R-:W-:Y:S04]  /*8b170*/  STL.64 [R1+0x3620], R6 ;  /* 0x0036200601007387 */ /* 0x004fe80000100a00 */
[----:B---3--:R2:W-:Y:S04]  /*8b180*/  STL.64 [R1+0x3618], R4 ;  /* 0x0036180401007387 */ /* 0x0085e80000100a00 */
[----:B--2---:R-:W2:Y:S04]  /*8b190*/  LDL.LU R4, [R1+0x270] ;  /* 0x0002700001047983 */ /* 0x004ea80000300800 */
[----:B------:R-:W2:Y:S04]  /*8b1a0*/  LDL.LU R5, [R1+0x274] ;  /* 0x0002740001057983 */ /* 0x000ea80000300800 */
[----:B------:R-:W2:Y:S04]  /*8b1b0*/  LDL.LU R6, [R1+0x278] ;  /* 0x0002780001067983 */ /* 0x000ea80000300800 */
[----:B------:R-:W2:Y:S04]  /*8b1c0*/  LDL.LU R7, [R1+0x27c] ;  /* 0x00027c0001077983 */ /* 0x000ea80000300800 */
        /* <DEDUP_REMOVED lines=19> */
[----:B--2---:R-:W-:Y:S01]  /*8b300*/  STSM.16.M88.4 [R2], R4 ;  /* 0x0000000402007844 */ /* 0x004fe20000000200 */
[----:B------:R-:W-:Y:S06]  /*8b310*/  BAR.SYNC.DEFER_BLOCKING 0x0 ;  /* 0x0000000000007b1d */ /* 0x000fec0000010000 */
[----:B------:R-:W2:Y:S04]  /*8b320*/  LDS.128 R4, [R0] ;  /* 0x0000000000047984 */ /* 0x000ea80000000c00 */
[----:B--2---:R-:W-:Y:S04]  /*8b330*/  STL.64 [R1+0x270], R4 ;  /* 0x0002700401007387 */ /* 0x004fe80000100a00 */
[----:B------:R2:W-:Y:S04]  /*8b340*/  STL.64 [R1+0x278], R6 ;  /* 0x0002780601007387 */ /* 0x0005e80000100a00 */
[----:B--2---:R-:W2:Y:S04]  /*8b350*/  LDL.LU.64 R6, [R1+0x3620] ;  /* 0x0036200001067983 */ /* 0x004ea80000300a00 */
[----:B------:R-:W2:Y:S01]  /*8b360*/  LDL.LU.64 R4, [R1+0x3618] ;  /* 0x0036180001047983 */ /* 0x000ea20000300a00 */
[----:B------:R-:W-:Y:S06]  /*8b370*/  BAR.SYNC.DEFER_BLOCKING 0x0 ;  /* 0x0000000000007b1d */ /* 0x000fec0000010000 */
[----:B--2---:R-:W-:Y:S02]  /*8b380*/  STSM.16.M88.4 [R2], R4 ;  /* 0x0000000402007844 */ /* 0x004fe40000000200 */
[----:B------:R-:W-:Y:S06]  /*8b390*/  BAR.SYNC.DEFER_BLOCKING 0x0 ;  /* 0x0000000000007b1d */ /* 0x000fec0000010000 */
[----:B------:R-:W2:Y:S04]  /*8b3a0*/  LDS.128 R4, [R0] ;  /* 0x0000000000047984 */ /* 0x000ea80000000c00 */
[----:B--2---:R-:W-:Y:S01]  /*8b3b0*/  STL [R1+0x264], R5 ;  /* 0x0002640501007387 */ /* 0x004fe20000100800 */
[----:B------:R-:W-:-:S03]  /*8b3c0*/  IMAD.MOV.U32 R28, RZ, RZ, R4 ;  /* 0x000000ffff1c7224 */ /* 0x000fc600078e0004 */
[----:B------:R2:W-:Y:S04]  /*8b3d0*/  STL.64 [R1+0x268], R6 ;  /* 0x0002680601007387 */ /* 0x0005e80000100a00 */
[----:B--2---:R-:W2:Y:S04]  /*8b3e0*/  LDL.LU.64 R6, [R1+0x3610] ;  /* 0x0036100001067983 */ /* 0x004ea80000300a00 */
[----:B------:R-:W2:Y:S01]  /*8b3f0*/  LDL.LU.64 R4, [R1+0x3608] ;  /* 0x0036080001047983 */ /* 0x000ea20000300a00 */
[----:B------:R-:W-:Y:S06]  /*8b400*/  BAR.SYNC.DEFER_BLOCKING 0x0 ;  /* 0x0000000000007b1d */ /* 0x000fec0000010000 */
[----:B--2---:R-:W-:Y:S02]  /*8b410*/  STSM.16.M88.4 [R2], R4 ;  /* 0x0000000402007844 */ /* 0x004fe40000000200 */
[----:B------:R-:W-:Y:S06]  /*8b420*/  BAR.SYNC.DEFER_BLOCKING 0x0 ;  /* 0x0000000000007b1d */ /* 0x000fec0000010000 */
[----:B------:R-:W2:Y:S02]  /*8b430*/  LDS.128 R4, [R0] ;  /* 0x0000000000047984 */ /* 0x000ea40000000c00 */
[----:B------:R-:W-:Y:S06]  /*8b440*/  BAR.SYNC.DEFER_BLOCKING 0x0 ;  /* 0x0000000000007b1d */ /* 0x000fec0000010000 */
[----:B---3--:R-:W-:Y:S04]  /*8b450*/  STSM.16.M88.4 [R2], R8 ;  /* 0x0000000802007844 */ /* 0x008fe80000000200 */
[----:B--2---:R-:W-:Y:S04]  /*8b460*/  STL.64 [R1+0x250], R4 ;  /* 0x0002500401007387 */ /* 0x004fe80000100a00 */
[----:B------:R-:W-:Y:S01]  /*8b470*/  STL.64 [R1+0x258], R6 ;  /* 0x0002580601007387 */ /* 0x000fe20000100a00 */
[----:B------:R-:W-:Y:S06]  /*8b480*/  BAR.SYNC.DEFER_BLOCKING 0x0 ;  /* 0x0000000000007b1d */ /* 0x000fec0000010000 */
[----:B------:R-:W2:Y:S02]  /*8b490*/  LDS.128 R4, [R0] ;  /* 0x0000000000047984 */ /* 0x000ea40000000c00 */
[----:B------:R-:W-:Y:S06]  /*8b4a0*/  BAR.SYNC.DEFER_BLOCKING 0x0 ;  /* 0x0000000000007b1d */ /* 0x000fec0000010000 */
[----:B------:R-:W-:Y:S04]  /*8b4b0*/  STSM.16.M88.4 [R2], R12 ;  /* 0x0000000c02007844 */ /* 0x000fe80000000200 */
        /* <DEDUP_REMOVED lines=17> */
[----:B--2---:R2:W-:Y:S04]  /*8b5d0*/  STL.64 [R1+0x210], R4 ;  /* 0x0002100401007387 */ /* 0x0045e80000100a00 */
[----:B------:R3:W-:Y:S04]  /*8b5e0*/  STL.64 [R1+0x218], R6 ;  /* 0x0002180601007387 */ /* 0x0007e80000100a00 */
[----:B--2---:R-:W2:Y:S04]  /*8b5f0*/  LDL.LU R4, [R1+0x1d0] ;  /* 0x0001d00001047983 */ /* 0x004ea80000300800 */
[----:B------:R-:W2:Y:S04]  /*8b600*/  LDL.LU R5, [R1+0x1d4] ;  /* 0x0001d40001057983 */ /* 0x000ea80000300800 */
[----:B---3--:R-:W3:Y:S04]  /*8b610*/  LDL.LU R6, [R1+0x1d8] ;  /* 0x0001d80001067983 */ /* 0x008ee80000300800 */
[----:B------:R-:W3:Y:S04]  /*8b620*/  LDL.LU R7, [R1+0x1dc] ;  /* 0x0001dc0001077983 */ /* 0x000ee80000300800 */
[----:B---3--:R-:W-:Y:S04]  /*8b630*/  STL.64 [R1+0x35e0], R6 ;  /* 0x0035e00601007387 */ /* 0x008fe80000100a00 */
[----:B--2---:R2:W-:Y:S04]  /*8b640*/  STL.64 [R1+0x35d8], R4 ;  /* 0x0035d80401007387 */ /* 0x0045e80000100a00 */
[----:B--2---:R-:W2:Y:S04]  /*8b650*/  LDL.LU R4, [R1+0x1e0] ;  /* 0x0001e00001047983 */ /* 0x004ea80000300800 */
[----:B------:R-:W2:Y:S04]  /*8b660*/  LDL.LU R5, [R1+0x1e4] ;  /* 0x0001e40001057983 */ /* 0x000ea80000300800 */
[----:B------:R-:W3:Y:S04]  /*8b670*/  LDL.LU R6, [R1+0x1e8] ;  /* 0x0001e80001067983 */ /* 0x000ee80000300800 */
[----:B------:R-:W3:Y:S04]  /*8b680*/  LDL.LU R7, [R1+0x1ec] ;  /* 0x0001ec0001077983 */ /* 0x000ee80000300800 */
[----:B------:R-:W-:Y:S01]  /*8b690*/  STSM.16.M88.4 [R2], R24 ;  /* 0x0000001802007844 */ /* 0x000fe20000000200 */
[----:B------:R-:W-:Y:S06]  /*8b6a0*/  BAR.SYNC.DEFER_BLOCKING 0x0 ;  /* 0x0000000000007b1d */ /* 0x000fec0000010000 */
[----:B---3--:R-:W-:Y:S04]  /*8b6b0*/  STL.64 [R1+0x35f0], R6 ;  /* 0x0035f00601007387 */ /* 0x008fe80000100a00 */
[----:B--2---:R2:W-:Y:S04]  /*8b6c0*/  STL.64 [R1+0x35e8], R4 ;  /* 0x0035e80401007387 */ /* 0x0045e80000100a00 */
[----:B--2---:R-:W2:Y:S04]  /*8b6d0*/  LDL.LU R4, [R1+0x1f0] ;  /* 0x0001f00001047983 */ /* 0x004ea80000300800 */
[----:B------:R-:W2:Y:S04]  /*8b6e0*/  LDL.LU R5, [R1+0x1f4] ;  /* 0x0001f40001057983 */ /* 0x000ea80000300800 */
[----:B------:R-:W3:Y:S04]  /*8b6f0*/  LDL.LU R6, [R1+0x1f8] ;  /* 0x0001f80001067983 */ /* 0x000ee80000300800 */
[----:B------:R-:W3:Y:S04]  /*8b700*/  LDL.LU R7, [R1+0x1fc] ;  /* 0x0001fc0001077983 */ /* 0x000ee80000300800 */
[----:B---3--:R-:W-:Y:S04]  /*8b710*/  STL.64 [R1+0x3600], R6 ;  /* 0x0036000601007387 */ /* 0x008fe80000100a00 */
[----:B--2---:R-:W-:Y:S04]  /*8b720*/  STL.64 [R1+0x35f8], R4 ;  /* 0x0035f80401007387 */ /* 0x004fe80000100a00 */
[----:B------:R-:W2:Y:S04]  /*8b730*/  LDS.128 R4, [R0] ;  /* 0x0000000000047984 */ /* 0x000ea80000000c00 */
        /* <DEDUP_REMOVED lines=20> */
[----:B--2---:R-:W-:Y:S04]  /*8b880*/  STL.64 [R1+0x200], R4 ;  /* 0x0002000401007387 */ /* 0x004fe80000100a00 */
[----:B------:R2:W-:Y:S01]  /*8b890*/  STL.64 [R1+0x208], R6 ;  /* 0x0002080601007387 */ /* 0x0005e20000100a00 */
[----:B------:R-:W-:Y:S06]  /*8b8a0*/  BAR.SYNC.DEFER_BLOCKING 0x0 ;  /* 0x0000000000007b1d */ /* 0x000fec0000010000 */
[----:B--2---:R-:W2:Y:S04]  /*8b8b0*/  LDL.LU.64 R6, [R1+0x3600] ;  /* 0x0036000001067983 */ /* 0x004ea80000300a00 */
[----:B------:R-:W2:Y:S04]  /*8b8c0*/  LDL.LU.64 R4, [R1+0x35f8] ;  /* 0x0035f80001047983 */ /* 0x000ea80000300a00 */
        /* <DEDUP_REMOVED lines=48> */
[----:B------:R-:W2:Y:S04]  /*8bbd0*/  LDS.128 R4, [R0] ;  /* 0x0000000000047984 */ /* 0x000ea80000000c00 */
[----:B--2---:R2:W-:Y:S01]  /*8bbe0*/  STL [R1+0x184], R5 ;  /* 0x0001840501007387 */ /* 0x0045e20000100800 */
[----:B------:R-:W-:-:S03]  /*8bbf0*/  IMAD.MOV.U32 R29, RZ, RZ, R4 ;  /* 0x000000ffff1d7224 */ /* 0x000fc600078e0004 */
[----:B------:R3:W-:Y:S04]  /*8bc00*/  STL.64 [R1+0x188], R6 ;  /* 0x0001880601007387 */ /* 0x0007e80000100a00 */
[----:B------:R-:W4:Y:S04]  /*8bc10*/  LDL.LU R4, [R1+0x150] ;  /* 0x0001500001047983 */ /* 0x000f280000300800 */
[----:B--2---:R-:W4:Y:S04]  /*8bc20*/  LDL.LU R5, [R1+0x154] ;  /* 0x0001540001057983 */ /* 0x004f280000300800 */
[----:B---3--:R-:W2:Y:S04]  /*8bc30*/  LDL.LU R6, [R1+0x158] ;  /* 0x0001580001067983 */ /* 0x008ea80000300800 */
[----:B------:R-:W2:Y:S01]  /*8bc40*/  LDL.LU R7, [R1+0x15c] ;  /* 0x00015c0001077983 */ /* 0x000ea20000300800 */
[----:B------:R-:W-:Y:S06]  /*8bc50*/  BAR.SYNC.DEFER_BLOCKING 0x0 ;  /* 0x0000000000007b1d */ /* 0x000fec0000010000 */
[----:B--2---:R-:W-:Y:S04]  /*8bc60*/  STL.64 [R1+0x35c0], R6 ;  /* 0x0035c00601007387 */ /* 0x004fe80000100a00 */
[----:B----4-:R2:W-:Y:S04]  /*8bc70*/  STL.64 [R1+0x35b8], R4 ;  /* 0x0035b80401007387 */ /* 0x0105e80000100a00 */
[----:B--2---:R-:W2:Y:S04]  /*8bc80*/  LDL.LU R4, [R1+0x160] ;  /* 0x0001600001047983 */ /* 0x004ea80000300800 */
[----:B------:R-:W2:Y:S04]  /*8bc90*/  LDL.LU R5, [R1+0x164] ;  /* 0x0001640001057983 */ /* 0x000ea80000300800 */
[----:B------:R-:W3:Y:S04]  /*8bca0*/  LDL.LU R6, [R1+0x168] ;  /* 0x0001680001067983 */ /* 0x000ee80000300800 */
[----:B------:R-:W3:Y:S04]  /*8bcb0*/  LDL.LU R7, [R1+0x16c] ;  /* 0x00016c0001077983 */ /* 0x000ee80000300800 */
[----:B---3--:R-:W-:Y:S04]  /*8bcc0*/  STL.64 [R1+0x35d0], R6 ;  /* 0x0035d00601007387 */ /* 0x008fe80000100a00 */
[----:B--2---:R2:W-:Y:S04]  /*8bcd0*/  STL.64 [R1+0x35c8], R4 ;  /* 0x0035c80401007387 */ /* 0x0045e80000100a00 */
        /* <DEDUP_REMOVED lines=24> */
[----:B------:R-:W-:Y:S04]  /*8be60*/  STL [R1+0x3488], R29 ;  /* 0x0034881d01007387 */ /* 0x000fe80000100800 */
        /* <DEDUP_REMOVED lines=26> */
[----:B----4-:R-:W-:Y:S04]  /*8c010*/  STSM.16.M88.4 [R2], R12 ;  /* 0x0000000c02007844 */ /* 0x010fe80000000200 */
        /* <DEDUP_REMOVED lines=109> */
[----:B------:R3:W-:Y:S04]  /*8c6f0*/  STSM.16.M88.4 [R2], R24 ;  /* 0x0000001802007844 */ /* 0x0007e80000000200 */
[----:B--2---:R-:W-:Y:S04]  /*8c700*/  STL.64 [R1+0x90], R4 ;  /* 0x0000900401007387 */ /* 0x004fe80000100a00 */
[----:B------:R-:W-:Y:S04]  /*8c710*/  STL.64 [R1+0x98], R6 ;  /* 0x0000980601007387 */ /* 0x000fe80000100a00 */
[----:B---3--:R-:W2:Y:S04]  /*8c720*/  LDL.LU R24, [R1+0x50] ;  /* 0x0000500001187983 */ /* 0x008ea80000300800 */
[----:B------:R-:W2:Y:S04]  /*8c730*/  LDL.LU R25, [R1+0x54] ;  /* 0x0000540001197983 */ /* 0x000ea80000300800 */
[----:B------:R-:W3:Y:S04]  /*8c740*/  LDL.LU R26, [R1+0x58] ;  /* 0x00005800011a7983 */ /* 0x000ee80000300800 */
[----:B------:R-:W3:Y:S01]  /*8c750*/  LDL.LU R27, [R1+0x5c] ;  /* 0x00005c00011b7983 */ /* 0x000ee20000300800 */
        /* <DEDUP_REMOVED lines=32> */
[----:B------:R-:W3:Y:S04]  /*8c960*/  LDL.LU R4, [R1] ;  /* 0x0000000001047983 */ /* 0x000ee80000300800 */
        /* <DEDUP_REMOVED lines=28> */
[----:B---3--:R-:W-:Y:S02]  /*8cb30*/  STSM.16.M88.4 [R2], R20 ;  /* 0x0000001402007844 */ /* 0x008fe40000000200 */
[----:B------:R-:W-:Y:S06]  /*8cb40*/  BAR.SYNC.DEFER_BLOCKING 0x0 ;  /* 0x0000000000007b1d */ /* 0x000fec0000010000 */
[----:B--2---:R-:W-:Y:S04]  /*8cb50*/  STL.64 [R1+0x50], R24 ;  /* 0x0000501801007387 */ /* 0x004fe80000100a00 */
[----:B------:R2:W-:Y:S04]  /*8cb60*/  STL.64 [R1+0x58], R26 ;  /* 0x0000581a01007387 */ /* 0x0005e80000100a00 */
[----:B--2---:R-:W2:Y:S04]  /*8cb70*/  LDL.LU.64 R26, [R1+0x3550] ;  /* 0x00355000011a7983 */ /* 0x004ea80000300a00 */
[----:B------:R-:W2:Y:S04]  /*8cb80*/  LDL.LU.64 R24, [R1+0x3548] ;  /* 0x0035480001187983 */ /* 0x000ea80000300a00 */
[----:B------:R-:W3:Y:S01]  /*8cb90*/  LDS.128 R20, [R0] ;  /* 0x0000000000147984 */ /* 0x000ee20000000c00 */
[----:B------:R-:W-:Y:S06]  /*8cba0*/  BAR.SYNC.DEFER_BLOCKING 0x0 ;  /* 0x0000000000007b1d */ /* 0x000fec0000010000 */
[----:B---3--:R-:W-:Y:S04]  /*8cbb0*/  STL.64 [R1+0x40], R20 ;  /* 0x0000401401007387 */ /* 0x008fe80000100a00 */
[----:B------:R3:W-:Y:S04]  /*8cbc0*/  STL.64 [R1+0x48], R22 ;  /* 0x0000481601007387 */ /* 0x0007e80000100a00 */
[----:B---3--:R-:W3:Y:S04]  /*8cbd0*/  LDL.LU.64 R22, [R1+0x3540] ;  /* 0x0035400001167983 */ /* 0x008ee80000300a00 */
[----:B------:R-:W3:Y:S04]  /*8cbe0*/  LDL.LU.64 R20, [R1+0x3538] ;  /* 0x0035380001147983 */ /* 0x000ee80000300a00 */
[----:B----4-:R-:W-:Y:S01]  /*8cbf0*/  STSM.16.M88.4 [R2], R16 ;  /* 0x0000001002007844 */ /* 0x010fe20000000200 */
[----:B------:R-:W-:Y:S06]  /*8cc00*/  BAR.SYNC.DEFER_BLOCKING 0x0 ;  /* 0x0000000000007b1d */ /* 0x000fec0000010000 */
[----:B------:R-:W4:Y:S02]  /*8cc10*/  LDS.128 R16, [R0] ;  /* 0x0000000000107984 */ /* 0x000f240000000c00 */
[----:B------:R-:W-:Y:S06]  /*8cc20*/  BAR.SYNC.DEFER_BLOCKING 0x0 ;  /* 0x0000000000007b1d */ /* 0x000fec0000010000 */
[----:B------:R-:W-:Y:S02]  /*8cc30*/  STSM.16.M88.4 [R2], R12 ;  /* 0x0000000c02007844 */ /* 0x000fe40000000200 */
[----:B------:R-:W-:Y:S06]  /*8cc40*/  BAR.SYNC.DEFER_BLOCKING 0x0 ;  /* 0x0000000000007b1d */ /* 0x000fec0000010000 */
[----:B------:R-:W0:Y:S02]  /*8cc50*/  LDS.128 R12, [R0] ;  /* 0x00000000000c7984 */ /* 0x000e240000000c00 */
[----:B------:R-:W-:Y:S06]  /*8cc60*/  BAR.SYNC.DEFER_BLOCKING 0x0 ;  /* 0x0000000000007b1d */ /* 0x000fec0000010000 */
[----:B------:R-:W-:Y:S02]  /*8cc70*/  STSM.16.M88.4 [R2], R8 ;  /* 0x0000000802007844 */ /* 0x000fe40000000200 */
[----:B------:R-:W-:Y:S06]  /*8cc80*/  BAR.SYNC.DEFER_BLOCKING 0x0 ;  /* 0x0000000000007b1d */ /* 0x000fec0000010000 */
[----:B------:R-:W0:Y:S02]  /*8cc90*/  LDS.128 R8, [R0] ;  /* 0x0000000000087984 */ /* 0x000e240000000c00 */
[----:B------:R-:W-:Y:S06]  /*8cca0*/  BAR.SYNC.DEFER_BLOCKING 0x0 ;  /* 0x0000000000007b1d */ /* 0x000fec0000010000 */
[----:B------:R-:W-:Y:S02]  /*8ccb0*/  STSM.16.M88.4 [R2], R4 ;  /* 0x0000000402007844 */ /* 0x000fe40000000200 */
[----:B------:R-:W-:Y:S06]  /*8ccc0*/  BAR.SYNC.DEFER_BLOCKING 0x0 ;  /* 0x0000000000007b1d */ /* 0x000fec0000010000 */
[----:B----4-:R-:W-:Y:S04]  /*8ccd0*/  STL.64 [R1+0x30], R16 ;  /* 0x0000301001007387 */ /* 0x010fe80000100a00 */
[----:B------:R4:W-:Y:S04]  /*8cce0*/  STL.64 [R1+0x38], R18 ;  /* 0x0000381201007387 */ /* 0x0009e80000100a00 */
[----:B----4-:R-:W4:Y:S04]  /*8ccf0*/  LDL.LU.64 R18, [R1+0x3530] ;  /* 0x0035300001127983 */ /* 0x010f280000300a00 */
[----:B------:R-:W4:Y:S04]  /*8cd00*/  LDL.LU.64 R16, [R1+0x3528] ;  /* 0x0035280001107983 */ /* 0x000f280000300a00 */
[----:B------:R-:W1:Y:S01]  /*8cd10*/  LDS.128 R4, [R0] ;  /* 0x0000000000047984 */ /* 0x000e620000000c00 */
[----:B------:R-:W-:Y:S06]  /*8cd20*/  BAR.SYNC.DEFER_BLOCKING 0x0 ;  /* 0x0000000000007b1d */ /* 0x000fec0000010000 */
[----:B0-----:R-:W-:Y:S04]  /*8cd30*/  STL.64 [R1+0x20], R12 ;  /* 0x0000200c01007387 */ /* 0x001fe80000100a00 */
[----:B--2---:R-:W-:Y:S04]  /*8cd40*/  STSM.16.M88.4 [R2], R24 ;  /* 0x0000001802007844 */ /* 0x004fe80000000200 */
[----:B------:R0:W-:Y:S04]  /*8cd50*/  STL.64 [R1+0x28], R14 ;  /* 0x0000280e01007387 */ /* 0x0001e80000100a00 */
[----:B0-----:R-:W2:Y:S04]  /*8cd60*/  LDL.LU.64 R14, [R1+0x3520] ;  /* 0x00352000010e7983 */ /* 0x001ea80000300a00 */
[----:B------:R-:W2:Y:S01]  /*8cd70*/  LDL.LU.64 R12, [R1+0x3518] ;  /* 0x00351800010c7983 */ /* 0x000ea20000300a00 */
[----:B------:R-:W-:Y:S06]  /*8cd80*/  BAR.SYNC.DEFER_BLOCKING 0x0 ;  /* 0x0000000000007b1d */ /* 0x000fec0000010000 */
[----:B------:R-:W-:Y:S04]  /*8cd90*/  STL.64 [R1+0x10], R8 ;  /* 0x0000100801007387 */ /* 0x000fe80000100a00 */
[----:B------:R0:W-:Y:S04]  /*8cda0*/  STL.64 [R1+0x18], R10 ;  /* 0x0000180a01007387 */ /* 0x0001e80000100a00 */
[----:B0-----:R-:W2:Y:S04]  /*8cdb0*/  LDL.LU.64 R10, [R1+0x3510] ;  /* 0x00351000010a7983 */ /* 0x001ea80000300a00 */
[----:B------:R-:W2:Y:S04]  /*8cdc0*/  LDL.LU.64 R8, [R1+0x3508] ;  /* 0x0035080001087983 */ /* 0x000ea80000300a00 */
[----:B-1----:R-:W-:Y:S04]  /*8cdd0*/  STL.64 [R1], R4 ;  /* 0x0000000401007387 */ /* 0x002fe80000100a00 */
[----:B------:R-:W-:Y:S04]  /*8cde0*/  STL.64 [R1+0x8], R6 ;  /* 0x0000080601007387 */ /* 0x000fe80000100a00 */
[----:B------:R-:W0:Y:S01]  /*8cdf0*/  LDS.128 R4, [R0] ;  /* 0x0000000000047984 */ /* 0x000e220000000c00 */
[----:B------:R-:W-:Y:S06]  /*8ce00*/  BAR.SYNC.DEFER_BLOCKING 0x0 ;  /* 0x0000000000007b1d */ /* 0x000fec0000010000 */
[----:B------:R-:W2:Y:S04]  /*8ce10*/  LDL.LU R24, [R1+0x280] ;  /* 0x0002800001187983 */ /* 0x000ea80000300800 */
[----:B------:R-:W2:Y:S04]  /*8ce20*/  LDL.LU R25, [R1+0x284] ;  /* 0x0002840001197983 */ /* 0x000ea80000300800 */
[----:B------:R-:W2:Y:S04]  /*8ce30*/  LDL.LU R26, [R1+0x288] ;  /* 0x00028800011a7983 */ /* 0x000ea80000300800 */
[----:B------:R-:W2:Y:S04]  /*8ce40*/  LDL.LU R27, [R1+0x28c] ;  /* 0x00028c00011b7983 */ /* 0x000ea80000300800 */
[----:B---3--:R1:W-:Y:S04]  /*8ce50*/  STSM.16.M88.4 [R2], R20 ;  /* 0x0000001402007844 */ /* 0x0083e80000000200 */
[----:B0-----:R-:W-:Y:S04]  /*8ce60*/  STL.64 [R1+0x4e0], R4 ;  /* 0x0004e00401007387 */ /* 0x001fe80000100a00 */
[----:B------:R-:W-:Y:S04]  /*8ce70*/  STL.64 [R1+0x4e8], R6 ;  /* 0x0004e80601007387 */ /* 0x000fe80000100a00 */
[----:B-1----:R-:W3:Y:S04]  /*8ce80*/  LDL.LU R20, [R1+0x290] ;  /* 0x0002900001147983 */ /* 0x002ee80000300800 */
[----:B------:R-:W3:Y:S04]  /*8ce90*/  LDL.LU R21, [R1+0x294] ;  /* 0x0002940001157983 */ /* 0x000ee80000300800 */
[----:B------:R-:W3:Y:S04]  /*8cea0*/  LDL.LU R22, [R1+0x298] ;  /* 0x0002980001167983 */ /* 0x000ee80000300800 */
[----:B------:R-:W3:Y:S01]  /*8ceb0*/  LDL.LU R23, [R1+0x29c] ;  /* 0x00029c0001177983 */ /* 0x000ee20000300800 */
[----:B------:R-:W-:Y:S06]  /*8cec0*/  BAR.SYNC.DEFER_BLOCKING 0x0 ;  /* 0x0000000000007b1d */ /* 0x000fec0000010000 */
[----:B------:R-:W0:Y:S02]  /*8ced0*/  LDS.128 R4, [R0] ;  /* 0x0000000000047984 */ /* 0x000e240000000c00 */
[----:B------:R-:W-:Y:S06]  /*8cee0*/  BAR.SYNC.DEFER_BLOCKING 0x0 ;  /* 0x0000000000007b1d */ /* 0x000fec0000010000 */
[----:B----4-:R-:W-:Y:S02]  /*8cef0*/  STSM.16.M88.4 [R2], R16 ;  /* 0x0000001002007844 */ /* 0x010fe40000000200 */
[----:B------:R-:W-:Y:S06]  /*8cf00*/  BAR.SYNC.DEFER_BLOCKING 0x0 ;  /* 0x0000000000007b1d */ /* 0x000fec0000010000 */
[----:B------:R-:W1:Y:S02]  /*8cf10*/  LDS.128 R16, [R0] ;  /* 0x0000000000107984 */ /* 0x000e640000000c00 */
[----:B------:R-:W-:Y:S06]  /*8cf20*/  BAR.SYNC.DEFER_BLOCKING 0x0 ;  /* 0x0000000000007b1d */ /* 0x000fec0000010000 */
[----:B--2---:R-:W-:Y:S02]  /*8cf30*/  STSM.16.M88.4 [R2], R12 ;  /* 0x0000000c02007844 */ /* 0x004fe40000000200 */
[----:B------:R-:W-:Y:S06]  /*8cf40*/  BAR.SYNC.DEFER_BLOCKING 0x0 ;  /* 0x0000000000007b1d */ /* 0x000fec0000010000 */
[----:B------:R-:W2:Y:S02]  /*8cf50*/  LDS.128 R12, [R0] ;  /* 0x00000000000c7984 */ /* 0x000ea40000000c00 */
[----:B------:R-:W-:Y:S06]  /*8cf60*/  BAR.SYNC.DEFER_BLOCKING 0x0 ;  /* 0x0000000000007b1d */ /* 0x000fec0000010000 */
[----:B0-----:R-:W-:Y:S04]  /*8cf70*/  STL.64 [R1+0x4f0], R4 ;  /* 0x0004f00401007387 */ /* 0x001fe80000100a00 */
[----:B------:R0:W-:Y:S04]  /*8cf80*/  STL.64 [R1+0x4f8], R6 ;  /* 0x0004f80601007387 */ /* 0x0001e80000100a00 */
[----:B0-----:R-:W4:Y:S04]  /*8cf90*/  LDL.LU.64 R6, [R1+0x3500] ;  /* 0x0035000001067983 */ /* 0x001f280000300a00 */
[----:B------:R-:W4:Y:S04]  /*8cfa0*/  LDL.LU.64 R4, [R1+0x34f8] ;  /* 0x0034f80001047983 */ /* 0x000f280000300a00 */
[----:B-1----:R-:W-:Y:S04]  /*8cfb0*/  STL.64 [R1+0x510], R16 ;  /* 0x0005101001007387 */ /* 0x002fe80000100a00 */
[----:B------:R-:W-:Y:S04]  /*8cfc0*/  STL.64 [R1+0x518], R18 ;  /* 0x0005181201007387 */ /* 0x000fe80000100a00 */
[----:B---3--:R-:W-:Y:S01]  /*8cfd0*/  STSM.16.M88.4 [R2], R20 ;  /* 0x0000001402007844 */ /* 0x008fe20000000200 */
[----:B------:R-:W-:Y:S06]  /*8cfe0*/  BAR.SYNC.DEFER_BLOCKING 0x0 ;  /* 0x0000000000007b1d */ /* 0x000fec0000010000 */
[----:B------:R-:W0:Y:S04]  /*8cff0*/  LDS.128 R16, [R0] ;  /* 0x0000000000107984 */ /* 0x000e280000000c00 */
[----:B--2---:R1:W-:Y:S04]  /*8d000*/  STL.64 [R1+0x500], R12 ;  /* 0x0005000c01007387 */ /* 0x0043e80000100a00 */
[----:B------:R2:W-:Y:S01]  /*8d010*/  STL.64 [R1+0x508], R14 ;  /* 0x0005080e01007387 */ /* 0x0005e20000100a00 */
[----:B------:R-:W-:Y:S06]  /*8d020*/  BAR.SYNC.DEFER_BLOCKING 0x0 ;  /* 0x0000000000007b1d */ /* 0x000fec0000010000 */
[----:B-1----:R-:W3:Y:S04]  /*8d030*/  LDL.LU R12, [R1+0x2a0] ;  /* 0x0002a000010c7983 */ /* 0x002ee80000300800 */
[----:B0-----:R-:W-:Y:S04]  /*8d040*/  STL.64 [R1+0x290], R16 ;  /* 0x0002901001007387 */ /* 0x001fe80000100a00 */
[----:B------:R-:W-:Y:S04]  /*8d050*/  STL.64 [R1+0x298], R18 ;  /* 0x0002981201007387 */ /* 0x000fe80000100a00 */
[----:B------:R-:W3:Y:S04]  /*8d060*/  LDL.LU R13, [R1+0x2a4] ;  /* 0x0002a400010d7983 */ /* 0x000ee80000300800 */
[----:B--2---:R-:W3:Y:S04]  /*8d070*/  LDL.LU R14, [R1+0x2a8] ;  /* 0x0002a800010e7983 */ /* 0x004ee80000300800 */
[----:B------:R-:W3:Y:S04]  /*8d080*/  LDL.LU R15, [R1+0x2ac] ;  /* 0x0002ac00010f7983 */ /* 0x000ee80000300800 */
[----:B------:R-:W2:Y:S04]  /*8d090*/  LDL.LU R20, [R1+0x2b0] ;  /* 0x0002b00001147983 */ /* 0x000ea80000300800 */
[----:B------:R-:W2:Y:S04]  /*8d0a0*/  LDL.LU R21, [R1+0x2b4] ;  /* 0x0002b40001157983 */ /* 0x000ea80000300800 */
[----:B------:R-:W2:Y:S04]  /*8d0b0*/  LDL.LU R22, [R1+0x2b8] ;  /* 0x0002b80001167983 */ /* 0x000ea80000300800 */
[----:B------:R-:W2:Y:S04]  /*8d0c0*/  LDL.LU R23, [R1+0x2bc] ;  /* 0x0002bc0001177983 */ /* 0x000ea80000300800 */
[----:B------:R0:W-:Y:S01]  /*8d0d0*/  STSM.16.M88.4 [R2], R24 ;  /* 0x0000001802007844 */ /* 0x0001e20000000200 */
[----:B------:R-:W-:Y:S06]  /*8d0e0*/  BAR.SYNC.DEFER_BLOCKING 0x0 ;  /* 0x0000000000007b1d */ /* 0x000fec0000010000 */
[----:B0-----:R-:W2:Y:S04]  /*8d0f0*/  LDL.LU R24, [R1+0x2c0] ;  /* 0x0002c00001187983 */ /* 0x001ea80000300800 */
[----:B------:R-:W0:Y:S01]  /*8d100*/  LDS.128 R16, [R0] ;  /* 0x0000000000107984 */ /* 0x000e220000000c00 */
[----:B------:R-:W-:Y:S06]  /*8d110*/  BAR.SYNC.DEFER_BLOCKING 0x0 ;  /* 0x0000000000007b1d */ /* 0x000fec0000010000 */
[----:B------:R-:W-:Y:S04]  /*8d120*/  STSM.16.M88.4 [R2], R8 ;  /* 0x0000000802007844 */ /* 0x000fe80000000200 */
[----:B0-----:R-:W-:Y:S04]  /*8d130*/  STL.64 [R1+0x280], R16 ;  /* 0x0002801001007387 */ /* 0x001fe80000100a00 */
[----:B------:R-:W-:Y:S01]  /*8d140*/  STL.64 [R1+0x288], R18 ;  /* 0x0002881201007387 */ /* 0x000fe20000100a00 */
[----:B------:R-:W-:Y:S06]  /*8d150*/  BAR.SYNC.DEFER_BLOCKING 0x0 ;  /* 0x0000000000007b1d */ /* 0x000fec0000010000 */
[----:B------:R-:W2:Y:S04]  /*8d160*/  LDL.LU R25, [R1+0x2c4] ;  /* 0x0002c40001197983 */ /* 0x000ea80000300800 */
[----:B------:R-:W2:Y:S04]  /*8d170*/  LDL.LU R26, [R1+0x2c8] ;  /* 0x0002c800011a7983 */ /* 0x000ea80000300800 */
[----:B------:R-:W2:Y:S04]  /*8d180*/  LDL.LU R27, [R1+0x2cc] ;  /* 0x0002cc00011b7983 */ /* 0x000ea80000300800 */
[----:B------:R-:W0:Y:S04]  /*8d190*/  LDS.128 R16, [R0] ;  /* 0x0000000000107984 */ /* 0x000e280000000c00 */
[----:B------:R1:W-:Y:S01]  /*8d1a0*/  STL [R1+0x34e4], R8 ;  /* 0x0034e40801007387 */ /* 0x0003e20000100800 */
[----:B------:R-:W-:Y:S06]  /*8d1b0*/  BAR.SYNC.DEFER_BLOCKING 0x0 ;  /* 0x0000000000007b1d */ /* 0x000fec0000010000 */
[----:B-1----:R-:W2:Y:S04]  /*8d1c0*/  LDL.LU R8, [R1+0x2d0] ;  /* 0x0002d00001087983 */ /* 0x002ea80000300800 */
[----:B0-----:R0:W-:Y:S04]  /*8d1d0*/  STL.64 [R1+0x630], R16 ;  /* 0x0006301001007387 */ /* 0x0011e80000100a00 */
[----:B------:R1:W-:Y:S04]  /*8d1e0*/  STL.64 [R1+0x638], R18 ;  /* 0x0006381201007387 */ /* 0x0003e80000100a00 */
[----:B------:R-:W2:Y:S04]  /*8d1f0*/  LDL.LU R9, [R1+0x2d4] ;  /* 0x0002d40001097983 */ /* 0x000ea80000300800 */
[----:B------:R-:W2:Y:S04]  /*8d200*/  LDL.LU R10, [R1+0x2d8] ;  /* 0x0002d800010a7983 */ /* 0x000ea80000300800 */
[----:B------:R-:W2:Y:S04]  /*8d210*/  LDL.LU R11, [R1+0x2dc] ;  /* 0x0002dc00010b7983 */ /* 0x000ea80000300800 */
[----:B----4-:R-:W-:Y:S01]  /*8d220*/  STSM.16.M88.4 [R2], R4 ;  /* 0x0000000402007844 */ /* 0x010fe20000000200 */
[----:B------:R-:W-:Y:S06]  /*8d230*/  BAR.SYNC.DEFER_BLOCKING 0x0 ;  /* 0x0000000000007b1d */ /* 0x000fec0000010000 */
[----:B0-----:R-:W4:Y:S04]  /*8d240*/  LDL.LU R16, [R1+0x310] ;  /* 0x0003100001107983 */ /* 0x001f280000300800 */
[----:B------:R-:W4:Y:S04]  /*8d250*/  LDL.LU R17, [R1+0x314] ;  /* 0x0003140001117983 */ /* 0x000f280000300800 */
[----:B-1----:R-:W4:Y:S04]  /*8d260*/  LDL.LU R18, [R1+0x318] ;  /* 0x0003180001127983 */ /* 0x002f280000300800 */
[----:B------:R-:W4:Y:S04]  /*8d270*/  LDL.LU R19, [R1+0x31c] ;  /* 0x00031c0001137983 */ /* 0x000f280000300800 */
[----:B------:R-:W0:Y:S01]  /*8d280*/  LDS.128 R4, [R0] ;  /* 0x0000000000047984 */ /* 0x000e220000000c00 */
[----:B------:R-:W-:Y:S06]  /*8d290*/  BAR.SYNC.DEFER_BLOCKING 0x0 ;  /* 0x0000000000007b1d */ /* 0x000fec0000010000 */
[----:B0-----:R-:W-:Y:S04]  /*8d2a0*/  STL.64 [R1+0x660], R4 ;  /* 0x0006600401007387 */ /* 0x001fe80000100a00 */
[----:B------:R-:W-:Y:S04]  /*8d2b0*/  STL.64 [R1+0x668], R6 ;  /* 0x0006680601007387 */ /* 0x000fe80000100a00 */
[----:B---3--:R-:W-:Y:S01]  /*8d2c0*/  STSM.16.M88.4 [R2], R12 ;  /* 0x0000000c02007844 */ /* 0x008fe20000000200 */
[----:B------:R-:W-:Y:S06]  /*8d2d0*/  BAR.SYNC.DEFER_BLOCKING 0x0 ;  /* 0x0000000000007b1d */ /* 0x000fec0000010000 */
[----:B------:R-:W0:Y:S02]  /*8d2e0*/  LDS.128 R4, [R0] ;  /* 0x0000000000047984 */ /* 0x000e240000000c00 */
[----:B------:R-:W-:Y:S06]  /*8d2f0*/  BAR.SYNC.DEFER_BLOCKING 0x0 ;  /* 0x0000000000007b1d */ /* 0x000fec0000010000 */
[----:B--2---:R1:W-:Y:S04]  /*8d300*/  STSM.16.M88.4 [R2], R20 ;  /* 0x0000001402007844 */ /* 0x0043e80000000200 */
[----:B0-----:R-:W-:Y:S04]  /*8d310*/  STL.64 [R1+0x2a0], R4 ;  /* 0x0002a00401007387 */ /* 0x001fe80000100a00 */
[----:B------:R-:W-:Y:S01]  /*8d320*/  STL.64 [R1+0x2a8], R6 ;  /* 0x0002a80601007387 */ /* 0x000fe20000100a00 */
[----:B------:R-:W-:Y:S06]  /*8d330*/  BAR.SYNC.DEFER_BLOCKING 0x0 ;  /* 0x0000000000007b1d */ /* 0x000fec0000010000 */
[----:B-1----:R-:W2:Y:S04]  /*8d340*/  LDL.LU R20, [R1+0x300] ;  /* 0x0003000001147983 */ /* 0x002ea80000300800 */
[----:B------:R-:W2:Y:S04]  /*8d350*/  LDL.LU R21, [R1+0x304] ;  /* 0x0003040001157983 */ /* 0x000ea80000300800 */
[----:B------:R-:W2:Y:S04]  /*8d360*/  LDL.LU R22, [R1+0x308] ;  /* 0x0003080001167983 */ /* 0x000ea80000300800 */
[----:B------:R-:W2:Y:S04]  /*8d370*/  LDL.LU R23, [R1+0x30c] ;  /* 0x00030c0001177983 */ /* 0x000ea80000300800 */
[----:B------:R-:W0:Y:S01]  /*8d380*/  LDS.128 R4, [R0] ;  /* 0x0000000000047984 */ /* 0x000e220000000c00 */
[----:B------:R-:W-:Y:S06]  /*8d390*/  BAR.SYNC.DEFER_BLOCKING 0x0 ;  /* 0x0000000000007b1d */ /* 0x000fec0000010000 */
[----:B0-----:R-:W-:Y:S04]  /*8d3a0*/  STL.64 [R1+0x2b0], R4 ;  /* 0x0002b00401007387 */ /* 0x001fe80000100a00 */
[----:B------:R-:W-:Y:S04]  /*8d3b0*/  STL.64 [R1+0x2b8], R6 ;  /* 0x0002b80601007387 */ /* 0x000fe80000100a00 */
[----:B------:R-:W3:Y:S04]  /*8d3c0*/  LDL.LU R12, [R1+0x2f0] ;  /* 0x0002f000010c7983 */ /* 0x000ee80000300800 */
[----:B------:R-:W3:Y:S04]  /*8d3d0*/  LDL.LU R13, [R1+0x2f4] ;  /* 0x0002f400010d7983 */ /* 0x000ee80000300800 */
[----:B------:R-:W3:Y:S04]  /*8d3e0*/  LDL.LU R14, [R1+0x2f8] ;  /* 0x0002f800010e7983 */ /* 0x000ee80000300800 */
[----:B------:R-:W3:Y:S04]  /*8d3f0*/  LDL.LU R15, [R1+0x2fc] ;  /* 0x0002fc00010f7983 */ /* 0x000ee80000300800 */
[----:B------:R0:W-:Y:S01]  /*8d400*/  STSM.16.M88.4 [R2], R24 ;  /* 0x0000001802007844 */ /* 0x0001e20000000200 */
[----:B------:R-:W-:Y:S06]  /*8d410*/  BAR.SYNC.DEFER_BLOCKING 0x0 ;  /* 0x0000000000007b1d */ /* 0x000fec0000010000 */
[----:B0-----:R-:W3:Y:S04]  /*8d420*/  LDL.LU R24, [R1+0x2e0] ;  /* 0x0002e00001187983 */ /* 0x001ee80000300800 */
[----:B------:R-:W3:Y:S04]  /*8d430*/  LDL.LU R25, [R1+0x2e4] ;  /* 0x0002e40001197983 */ /* 0x000ee80000300800 */
[----:B------:R-:W3:Y:S04]  /*8d440*/  LDL.LU R26, [R1+0x2e8] ;  /* 0x0002e800011a7983 */ /* 0x000ee80000300800 */
[----:B------:R-:W0:Y:S01]  /*8d450*/  LDS.128 R4, [R0] ;  /* 0x0000000000047984 */ /* 0x000e220000000c00 */
[----:B------:R-:W-:Y:S06]  /*8d460*/  BAR.SYNC.DEFER_BLOCKING 0x0 ;  /* 0x0000000000007b1d */ /* 0x000fec0000010000 */
[----:B------:R-:W3:Y:S04]  /*8d470*/  LDL.LU R27, [R1+0x2ec] ;  /* 0x0002ec00011b7983 */ /* 0x000ee80000300800 */
[----:B------:R-:W-:Y:S04]  /*8d480*/  STSM.16.M88.4 [R2], R8 ;  /* 0x0000000802007844 */ /* 0x000fe80000000200 */
[----:B0-----:R-:W-:Y:S04]  /*8d490*/  STL.64 [R1+0x2c0], R4 ;  /* 0x0002c00401007387 */ /* 0x001fe80000100a00 */
[----:B------:R-:W-:Y:S01]  /*8d4a0*/  STL.64 [R1+0x2c8], R6 ;  /* 0x0002c80601007387 */ /* 0x000fe20000100a00 */
[----:B------:R-:W-:Y:S06]  /*8d4b0*/  BAR.SYNC.DEFER_BLOCKING 0x0 ;  /* 0x0000000000007b1d */ /* 0x000fec0000010000 */
[----:B------:R-:W0:Y:S02]  /*8d4c0*/  LDS.128 R4, [R0] ;  /* 0x0000000000047984 */ /* 0x000e240000000c00 */
[----:B------:R-:W-:Y:S06]  /*8d4d0*/  BAR.SYNC.DEFER_BLOCKING 0x0 ;  /* 0x0000000000007b1d */ /* 0x000fec0000010000 */
[----:B0-----:R-:W-:Y:S04]  /*8d4e0*/  STL.64 [R1+0x2d0], R4 ;  /* 0x0002d00401007387 */ /* 0x001fe80000100a00 */
[----:B------:R-:W-:Y:S04]  /*8d4f0*/  STL.64 [R1+0x2d8], R6 ;  /* 0x0002d80601007387 */ /* 0x000fe80000100a00 */
[----:B------:R-:W3:Y:S04]  /*8d500*/  LDL.LU R8, [R1+0x320] ;  /* 0x0003200001087983 */ /* 0x000ee80000300800 */
[----:B------:R-:W3:Y:S04]  /*8d510*/  LDL.LU R9, [R1+0x324] ;  /* 0x0003240001097983 */ /* 0x000ee80000300800 */
[----:B------:R-:W3:Y:S04]  /*8d520*/  LDL.LU R10, [R1+0x328] ;  /* 0x00032800010a7983 */ /* 0x000ee80000300800 */
[----:B------:R-:W3:Y:S04]  /*8d530*/  LDL.LU R11, [R1+0x32c] ;  /* 0x00032c00010b7983 */ /* 0x000ee80000300800 */
[----:B----4-:R0:W-:Y:S01]  /*8d540*/  STSM.16.M88.4 [R2], R16 ;  /* 0x0000001002007844 */ /* 0x0101e20000000200 */
[----:B------:R-:W-:Y:S06]  /*8d550*/  BAR.SYNC.DEFER_BLOCKING 0x0 ;  /* 0x0000000000007b1d */ /* 0x000fec0000010000 */
[----:B0-----:R-:W4:Y:S04]  /*8d560*/  LDL.LU R16, [R1+0x330] ;  /* 0x0003300001107983 */ /* 0x001f280000300800 */
[----:B------:R-:W4:Y:S04]  /*8d570*/  LDL.LU R17, [R1+0x334] ;  /* 0x0003340001117983 */ /* 0x000f280000300800 */
[----:B------:R-:W4:Y:S04]  /*8d580*/  LDL.LU R18, [R1+0x338] ;  /* 0x0003380001127983 */ /* 0x000f280000300800 */
[----:B------:R-:W4:Y:S04]  /*8d590*/  LDL.LU R19, [R1+0x33c] ;  /* 0x00033c0001137983 */ /* 0x000f280000300800 */
[----:B------:R-:W0:Y:S01]  /*8d5a0*/  LDS.128 R4, [R0] ;  /* 0x0000000000047984 */ /* 0x000e220000000c00 */
        /* <DEDUP_REMOVED lines=11> */
[----:B---3--:R-:W-:Y:S04]  /*8d660*/  STSM.16.M88.4 [R2], R12 ;  /* 0x0000000c02007844 */ /* 0x008fe80000000200 */
        /* <DEDUP_REMOVED lines=25> */
[----:B----4-:R1:W-:Y:S04]  /*8d800*/  STSM.16.M88.4 [R2], R16 ;  /* 0x0000001002007844 */ /* 0x0103e80000000200 */
[----:B0-----:R-:W-:Y:S04]  /*8d810*/  STL.64 [R1+0x320], R4 ;  /* 0x0003200401007387 */ /* 0x001fe80000100a00 */
[----:B------:R-:W-:Y:S01]  /*8d820*/  STL.64 [R1+0x328], R6 ;  /* 0x0003280601007387 */ /* 0x000fe20000100a00 */
[----:B------:R-:W-:Y:S06]  /*8d830*/  BAR.SYNC.DEFER_BLOCKING 0x0 ;  /* 0x0000000000007b1d */ /* 0x000fec0000010000 */
[----:B-1----:R-:W4:Y:S04]  /*8d840*/  LDL.LU R16, [R1+0x380] ;  /* 0x0003800001107983 */ /* 0x002f280000300800 */
[----:B------:R-:W4:Y:S04]  /*8d850*/  LDL.LU R17, [R1+0x384] ;  /* 0x0003840001117983 */ /* 0x000f280000300800 */
[----:B------:R-:W4:Y:S04]  /*8d860*/  LDL.LU R18, [R1+0x388] ;  /* 0x0003880001127983 */ /* 0x000f280000300800 */
[----:B------:R-:W4:Y:S04]  /*8d870*/  LDL.LU R19, [R1+0x38c] ;  /* 0x00038c0001137983 */ /* 0x000f280000300800 */
[----:B------:R-:W0:Y:S01]  /*8d880*/  LDS.128 R4, [R0] ;  /* 0x0000000000047984 */ /* 0x000e220000000c00 */
[----:B------:R-:W-:Y:S06]  /*8d890*/  BAR.SYNC.DEFER_BLOCKING 0x0 ;  /* 0x0000000000007b1d */ /* 0x000fec0000010000 */
[----:B0-----:R-:W-:Y:S04]  /*8d8a0*/  STL.64 [R1+0x330], R4 ;  /* 0x0003300401007387 */ /* 0x001fe80000100a00 */
[----:B------:R-:W-:Y:S04]  /*8d8b0*/  STL.64 [R1+0x338], R6 ;  /* 0x0003380601007387 */ /* 0x000fe80000100a00 */
[----:B------:R-:W4:Y:S04]  /*8d8c0*/  LDL.LU R8, [R1+0x370] ;  /* 0x0003700001087983 */ /* 0x000f280000300800 */
[----:B------:R-:W4:Y:S04]  /*8d8d0*/  LDL.LU R9, [R1+0x374] ;  /* 0x0003740001097983 */ /* 0x000f280000300800 */
[----:B------:R-:W4:Y:S04]  /*8d8e0*/  LDL.LU R10, [R1+0x378] ;  /* 0x00037800010a7983 */ /* 0x000f280000300800 */
[----:B------:R-:W4:Y:S04]  /*8d8f0*/  LDL.LU R11, [R1+0x37c] ;  /* 0x00037c00010b7983 */ /* 0x000f280000300800 */
[----:B--2---:R0:W-:Y:S01]  /*8d900*/  STSM.16.M88.4 [R2], R20 ;  /* 0x0000001402007844 */ /* 0x0041e20000000200 */
[----:B------:R-:W-:Y:S06]  /*8d910*/  BAR.SYNC.DEFER_BLOCKING 0x0 ;  /* 0x0000000000007b1d */ /* 0x000fec0000010000 */
[----:B0-----:R-:W2:Y:S04]  /*8d920*/  LDL.LU R20, [R1+0x360] ;  /* 0x0003600001147983 */ /* 0x001ea80000300800 */
        /* <DEDUP_REMOVED lines=35> */
[----:B------:R-:W-:Y:S04]  /*8db60*/  STSM.16.M88.4 [R2], R8 ;  /* 0x0000000802007844 */ /* 0x000fe80000000200 */
[----:B0-----:R-:W-:Y:S04]  /*8db70*/  STL.64 [R1+0x380], R4 ;  /* 0x0003800401007387 */ /* 0x001fe80000100a00 */
[----:B------:R-:W-:Y:S01]  /*8db80*/  STL.64 [R1+0x388], R6 ;  /* 0x0003880601007387 */ /* 0x000fe20000100a00 */
[----:B------:R-:W-:Y:S06]  /*8db90*/  BAR.SYNC.DEFER_BLOCKING 0x0 ;  /* 0x0000000000007b1d */ /* 0x000fec0000010000 */
[----:B------:R-:W0:Y:S02]  /*8dba0*/  LDS.128 R4, [R0] ;  /* 0x0000000000047984 */ /* 0x000e240000000c00 */
[----:B------:R-:W-:Y:S06]  /*8dbb0*/  BAR.SYNC.DEFER_BLOCKING 0x0 ;  /* 0x0000000000007b1d */ /* 0x000fec0000010000 */
[----:B--2---:R-:W-:Y:S04]  /*8dbc0*/  STSM.16.M88.4 [R2], R20 ;  /* 0x0000001402007844 */ /* 0x004fe80000000200 */
[----:B0-----:R-:W-:Y:S04]  /*8dbd0*/  STL.64 [R1+0x370], R4 ;  /* 0x0003700401007387 */ /* 0x001fe80000100a00 */
[----:B------:R-:W-:Y:S01]  /*8dbe0*/  STL.64 [R1+0x378], R6 ;  /* 0x0003780601007387 */ /* 0x000fe20000100a00 */
[----:B------:R-:W-:Y:S06]  /*8dbf0*/  BAR.SYNC.DEFER_BLOCKING 0x0 ;  /* 0x0000000000007b1d */ /* 0x000fec0000010000 */
[----:B------:R-:W2:Y:S04]  /*8dc00*/  LDL.LU R8, [R1+0x3d0] ;  /* 0x0003d00001087983 */ /* 0x000ea80000300800 */
[----:B------:R-:W0:Y:S01]  /*8dc10*/  LDS.128 R4, [R0] ;  /* 0x0000000000047984 */ /* 0x000e220000000c00 */
[----:B------:R-:W-:Y:S06]  /*8dc20*/  BAR.SYNC.DEFER_BLOCKING 0x0 ;  /* 0x0000000000007b1d */ /* 0x000fec0000010000 */
[----:B0-----:R-:W-:Y:S04]  /*8dc30*/  STL.64 [R1+0x360], R4 ;  /* 0x0003600401007387 */ /* 0x001fe80000100a00 */
[----:B------:R-:W-:Y:S04]  /*8dc40*/  STL.64 [R1+0x368], R6 ;  /* 0x0003680601007387 */ /* 0x000fe80000100a00 */
[----:B------:R-:W2:Y:S04]  /*8dc50*/  LDL.LU R9, [R1+0x3d4] ;  /* 0x0003d40001097983 */ /* 0x000ea80000300800 */
[----:B------:R-:W2:Y:S04]  /*8dc60*/  LDL.LU R10, [R1+0x3d8] ;  /* 0x0003d800010a7983 */ /* 0x000ea80000300800 */
[----:B------:R-:W2:Y:S04]  /*8dc70*/  LDL.LU R11, [R1+0x3dc] ;  /* 0x0003dc00010b7983 */ /* 0x000ea80000300800 */
[----:B------:R-:W2:Y:S04]  /*8dc80*/  LDL.LU R20, [R1+0x410] ;  /* 0x0004100001147983 */ /* 0x000ea80000300800 */
[----:B---3--:R-:W-:Y:S04]  /*8dc90*/  STSM.16.M88.4 [R2], R12 ;  /* 0x0000000c02007844 */ /* 0x008fe80000000200 */
[----:B------:R-:W3:Y:S01]  /*8dca0*/  LDL.LU R21, [R1+0x414] ;  /* 0x0004140001157983 */ /* 0x000ee20000300800 */
[----:B------:R-:W-:Y:S06]  /*8dcb0*/  BAR.SYNC.DEFER_BLOCKING 0x0 ;  /* 0x0000000000007b1d */ /* 0x000fec0000010000 */
[----:B------:R-:W3:Y:S04]  /*8dcc0*/  LDL.LU R22, [R1+0x418] ;  /* 0x0004180001167983 */ /* 0x000ee80000300800 */
[----:B------:R-:W3:Y:S04]  /*8dcd0*/  LDL.LU R23, [R1+0x41c] ;  /* 0x00041c0001177983 */ /* 0x000ee80000300800 */
[----:B------:R-:W0:Y:S01]  /*8dce0*/  LDS.128 R4, [R0] ;  /* 0x0000000000047984 */ /* 0x000e220000000c00 */
[----:B------:R-:W-:Y:S06]  /*8dcf0*/  BAR.SYNC.DEFER_BLOCKING 0x0 ;  /* 0x0000000000007b1d */ /* 0x000fec0000010000 */
[----:B------:R1:W-:Y:S04]  /*8dd00*/  STSM.16.M88.4 [R2], R24 ;  /* 0x0000001802007844 */ /* 0x0003e80000000200 */
[----:B0-----:R-:W-:Y:S04]  /*8dd10*/  STL.64 [R1+0x3a0], R4 ;  /* 0x0003a00401007387 */ /* 0x001fe80000100a00 */
[----:B------:R-:W-:Y:S01]  /*8dd20*/  STL.64 [R1+0x3a8], R6 ;  /* 0x0003a80601007387 */ /* 0x000fe20000100a00 */
[----:B------:R-:W-:Y:S06]  /*8dd30*/  BAR.SYNC.DEFER_BLOCKING 0x0 ;  /* 0x0000000000007b1d */ /* 0x000fec0000010000 */
[----:B-1----:R-:W3:Y:S04]  /*8dd40*/  LDL.LU R24, [R1+0x400] ;  /* 0x0004000001187983 */ /* 0x002ee80000300800 */
[----:B------:R-:W3:Y:S04]  /*8dd50*/  LDL.LU R25, [R1+0x404] ;  /* 0x0004040001197983 */ /* 0x000ee80000300800 */
[----:B------:R-:W3:Y:S04]  /*8dd60*/  LDL.LU R26, [R1+0x408] ;  /* 0x00040800011a7983 */ /* 0x000ee80000300800 */
[----:B------:R-:W3:Y:S04]  /*8dd70*/  LDL.LU R27, [R1+0x40c] ;  /* 0x00040c00011b7983 */ /* 0x000ee80000300800 */
        /* <DEDUP_REMOVED lines=13> */
[----:B------:R-:W0:Y:S01]  /*8de50*/  LDS.128 R4, [R0] ;  /* 0x0000000000047984 */ /* 0x000e220000000c00 */
[----:B------:R-:W-:Y:S06]  /*8de60*/  BAR.SYNC.DEFER_BLOCKING 0x0 ;  /* 0x0000000000007b1d */ /* 0x000fec0000010000 */
[----:B------:R-:W4:Y:S04]  /*8de70*/  LDL.LU R19, [R1+0x3ec] ;  /* 0x0003ec0001137983 */ /* 0x000f280000300800 */
[----:B0-----:R-:W-:Y:S04]  /*8de80*/  STL.64 [R1+0x3c0], R4 ;  /* 0x0003c00401007387 */ /* 0x001fe80000100a00 */
[----:B------:R-:W-:Y:S04]  /*8de90*/  STL.64 [R1+0x3c8], R6 ;  /* 0x0003c80601007387 */ /* 0x000fe80000100a00 */
[----:B--2---:R-:W-:Y:S01]  /*8dea0*/  STSM.16.M88.4 [R2], R8 ;  /* 0x0000000802007844 */ /* 0x004fe20000000200 */
[----:B------:R-:W-:Y:S06]  /*8deb0*/  BAR.SYNC.DEFER_BLOCKING 0x0 ;  /* 0x0000000000007b1d */ /* 0x000fec0000010000 */
[----:B------:R-:W0:Y:S02]  /*8dec0*/  LDS.128 R4, [R0] ;  /* 0x0000000000047984 */ /* 0x000e240000000c00 */
[----:B------:R-:W-:Y:S06]  /*8ded0*/  BAR.SYNC.DEFER_BLOCKING 0x0 ;  /* 0x0000000000007b1d */ /* 0x000fec0000010000 */
[----:B---3--:R1:W-:Y:S04]  /*8dee0*/  STSM.16.M88.4 [R2], R20 ;  /* 0x0000001402007844 */ /* 0x0083e80000000200 */
[----:B0-----:R-:W-:Y:S04]  /*8def0*/  STL.64 [R1+0x3d0], R4 ;  /* 0x0003d00401007387 */ /* 0x001fe80000100a00 */
[----:B------:R-:W-:Y:S04]  /*8df00*/  STL.64 [R1+0x3d8], R6 ;  /* 0x0003d80601007387 */ /* 0x000fe80000100a00 */
[----:B-1----:R-:W2:Y:S04]  /*8df10*/  LDL.LU R20, [R1+0x420] ;  /* 0x0004200001147983 */ /* 0x002ea80000300800 */
[----:B------:R-:W2:Y:S04]  /*8df20*/  LDL.LU R21, [R1+0x424] ;  /* 0x0004240001157983 */ /* 0x000ea80000300800 */
[----:B------:R-:W2:Y:S04]  /*8df30*/  LDL.LU R22, [R1+0x428] ;  /* 0x0004280001167983 */ /* 0x000ea80000300800 */
[----:B------:R-:W2:Y:S01]  /*8df40*/  LDL.LU R23, [R1+0x42c] ;  /* 0x00042c0001177983 */ /* 0x000ea20000300800 */
[----:B------:R-:W-:Y:S06]  /*8df50*/  BAR.SYNC.DEFER_BLOCKING 0x0 ;  /* 0x0000000000007b1d */ /* 0x000fec0000010000 */
[----:B------:R-:W0:Y:S02]  /*8df60*/  LDS.128 R4, [R0] ;  /* 0x0000000000047984 */ /* 0x000e240000000c00 */
        /* <DEDUP_REMOVED lines=47> */
[----:B---3--:R0:W-:Y:S01]  /*8e260*/  STSM.16.M88.4 [R2], R24 ;  /* 0x0000001802007844 */ /* 0x0081e20000000200 */
[----:B------:R-:W-:Y:S06]  /*8e270*/  BAR.SYNC.DEFER_BLOCKING 0x0 ;  /* 0x0000000000007b1d */ /* 0x000fec0000010000 */
[----:B0-----:R-:W3:Y:S04]  /*8e280*/  LDL.LU R24, [R1+0x470] ;  /* 0x0004700001187983 */ /* 0x001ee80000300800 */
[----:B------:R-:W3:Y:S04]  /*8e290*/  LDL.LU R25, [R1+0x474] ;  /* 0x0004740001197983 */ /* 0x000ee80000300800 */
[----:B------:R-:W3:Y:S04]  /*8e2a0*/  LDL.LU R26, [R1+0x478] ;  /* 0x00047800011a7983 */ /* 0x000ee80000300800 */
[----:B------:R-:W0:Y:S01]  /*8e2b0*/  LDS.128 R4, [R0] ;  /* 0x0000000000047984 */ /* 0x000e220000000c00 */
[----:B------:R-:W-:Y:S06]  /*8e2c0*/  BAR.SYNC.DEFER_BLOCKING 0x0 ;  /* 0x0000000000007b1d */ /* 0x000fec0000010000 */
[----:B------:R-:W3:Y:S04]  /*8e2d0*/  LDL.LU R27, [R1+0x47c] ;  /* 0x00047c00011b7983 */ /* 0x000ee80000300800 */
[----:B0-----:R-:W-:Y:S04]  /*8e2e0*/  STL.64 [R1+0x430], R4 ;  /* 0x0004300401007387 */ /* 0x001fe80000100a00 */
[----:B------:R-:W-:Y:S04]  /*8e2f0*/  STL.64 [R1+0x438], R6 ;  /* 0x0004380601007387 */ /* 0x000fe80000100a00 */
[----:B------:R-:W-:Y:S01]  /*8e300*/  STSM.16.M88.4 [R2], R8 ;  /* 0x0000000802007844 */ /* 0x000fe20000000200 */
[----:B------:R-:W-:Y:S06]  /*8e310*/  BAR.SYNC.DEFER_BLOCKING 0x0 ;  /* 0x0000000000007b1d */ /* 0x000fec0000010000 */
[----:B------:R-:W0:Y:S02]  /*8e320*/  LDS.128 R4, [R0] ;  /* 0x0000000000047984 */ /* 0x000e240000000c00 */
[----:B------:R-:W-:Y:S06]  /*8e330*/  BAR.SYNC.DEFER_BLOCKING 0x0 ;  /* 0x0000000000007b1d */ /* 0x000fec0000010000 */
[----:B----4-:R1:W-:Y:S04]  /*8e340*/  STSM.16.M88.4 [R2], R16 ;  /* 0x0000001002007844 */ /* 0x0103e80000000200 */
[----:B0-----:R-:W-:Y:S04]  /*8e350*/  STL.64 [R1+0x440], R4 ;  /* 0x0004400401007387 */ /* 0x001fe80000100a00 */
[----:B------:R-:W-:Y:S04]  /*8e360*/  STL.64 [R1+0x448], R6 ;  /* 0x0004480601007387 */ /* 0x000fe80000100a00 */
[----:B-1----:R-:W4:Y:S04]  /*8e370*/  LDL.LU R16, [R1+0x460] ;  /* 0x0004600001107983 */ /* 0x002f280000300800 */
[----:B------:R-:W4:Y:S04]  /*8e380*/  LDL.LU R17, [R1+0x464] ;  /* 0x0004640001117983 */ /* 0x000f280000300800 */
[----:B------:R-:W4:Y:S04]  /*8e390*/  LDL.LU R18, [R1+0x468] ;  /* 0x0004680001127983 */ /* 0x000f280000300800 */
[----:B------:R-:W4:Y:S01]  /*8e3a0*/  LDL.LU R19, [R1+0x46c] ;  /* 0x00046c0001137983 */ /* 0x000f220000300800 */
        /* <DEDUP_REMOVED lines=30> */
[----:B------:R-:W3:Y:S04]  /*8e590*/  LDL.LU R27, [R1+0x4cc] ;  /* 0x0004cc00011b7983 */ /* 0x000ee80000300800 */
[----:B------:R-:W0:Y:S01]  /*8e5a0*/  LDS.128 R4, [R0] ;  /* 0x0000000000047984 */ /* 0x000e220000000c00 */
        /* <DEDUP_REMOVED lines=22> */
[----:B------:R-:W0:Y:S01]  /*8e710*/  LDS.128 R4, [R0] ;  /* 0x0000000000047984 */ /* 0x000e220000000c00 */
[----:B------:R-:W-:Y:S06]  /*8e720*/  BAR.SYNC.DEFER_BLOCKING 0x0 ;  /* 0x0000000000007b1d */ /* 0x000fec0000010000 */
[----:B------:R-:W2:Y:S04]  /*8e730*/  LDL.LU R23, [R1+0x54c] ;  /* 0x00054c0001177983 */ /* 0x000ea80000300800 */
[----:B0-----:R-:W-:Y:S04]  /*8e740*/  STL.64 [R1+0x4a0], R4 ;  /* 0x0004a00401007387 */ /* 0x001fe80000100a00 */
[----:B------:R-:W-:Y:S04]  /*8e750*/  STL.64 [R1+0x4a8], R6 ;  /* 0x0004a80601007387 */ /* 0x000fe80000100a00 */
[----:B------:R-:W-:Y:S01]  /*8e760*/  STSM.16.M88.4 [R2], R8 ;  /* 0x0000000802007844 */ /* 0x000fe20000000200 */
[----:B------:R-:W-:Y:S06]  /*8e770*/  BAR.SYNC.DEFER_BLOCKING 0x0 ;  /* 0x0000000000007b1d */ /* 0x000fec0000010000 */
[----:B------:R-:W0:Y:S02]  /*8e780*/  LDS.128 R4, [R0] ;  /* 0x0000000000047984 */ /* 0x000e240000000c00 */
[----:B------:R-:W-:Y:S06]  /*8e790*/  BAR.SYNC.DEFER_BLOCKING 0x0 ;  /* 0x0000000000007b1d */ /* 0x000fec0000010000 */
        /* <DEDUP_REMOVED lines=40> */
[----:B---3--:R1:W-:Y:S04]  /*8ea20*/  STSM.16.M88.4 [R2], R24 ;  /* 0x0000001802007844 */ /* 0x0083e80000000200 */
        /* <DEDUP_REMOVED lines=25> */
[----:B------:R-:W-:Y:S01]  /*8ebc0*/  STSM.16.M88.4 [R2], R8 ;  /* 0x0000000802007844 */ /* 0x000fe20000000200 */
[----:B------:R-:W-:Y:S06]  /*8ebd0*/  BAR.SYNC.DEFER_BLOCKING 0x0 ;  /* 0x0000000000007b1d */ /* 0x000fec0000010000 */
[----:B------:R-:W0:Y:S02]  /*8ebe0*/  LDS.128 R4, [R0] ;  /* 0x0000000000047984 */ /* 0x000e240000000c00 */
[----:B------:R-:W-:Y:S06]  /*8ebf0*/  BAR.SYNC.DEFER_BLOCKING 0x0 ;  /* 0x0000000000007b1d */ /* 0x000fec0000010000 */
[----:B--2---:R1:W-:Y:S04]  /*8ec00*/  STSM.16.M88.4 [R2], R20 ;  /* 0x0000001402007844 */ /* 0x0043e80000000200 */
        /* <DEDUP_REMOVED lines=263> */
[----:B------:R-:W3:Y:S04]  /*8fc80*/  LDL.LU R12, [R1+0x7a0] ;  /* 0x0007a000010c7983 */ /* 0x000ee80000300800 */
[----:B------:R-:W3:Y:S04]  /*8fc90*/  LDL.LU R13, [R1+0x7a4] ;  /* 0x0007a400010d7983 */ /* 0x000ee80000300800 */
[----:B------:R-:W3:Y:S04]  /*8fca0*/  LDL.LU R14, [R1+0x7a8] ;  /* 0x0007a800010e7983 */ /* 0x000ee80000300800 */
[----:B------:R-:W3:Y:S04]  /*8fcb0*/  LDL.LU R15, [R1+0x7ac] ;  /* 0x0007ac00010f7983 */ /* 0x000ee80000300800 */
[----:B------:R-:W0:Y:S04]  /*8fcc0*/  LDS.128 R4, [R0] ;  /* 0x0000000000047984 */ /* 0x000e280000000c00 */
[----:B-1----:R-:W3:Y:S01]  /*8fcd0*/  LDL.LU R24, [R1+0x840] ;  /* 0x0008400001187983 */ /* 0x002ee20000300800 */
[----:B------:R-:W-:Y:S06]  /*8fce0*/  BAR.SYNC.DEFER_BLOCKING 0x0 ;  /* 0x0000000000007b1d */ /* 0x000fec0000010000 */
[----:B0-----:R-:W-:Y:S04]  /*8fcf0*/  STL.64 [R1+0x730], R4 ;  /* 0x0007300401007387 */ /* 0x001fe80000100a00 */
[----:B------:R-:W-:Y:S04]  /*8fd00*/  STL.64 [R1+0x738], R6 ;  /* 0x0007380601007387 */ /* 0x000fe80000100a00 */
[----:B------:R-:W3:Y:S04]  /*8fd10*/  LDL.LU R25, [R1+0x844] ;  /* 0x0008440001197983 */ /* 0x000ee80000300800 */
[----:B------:R-:W3:Y:S04]  /*8fd20*/  LDL.LU R26, [R1+0x848] ;  /* 0x00084800011a7983 */ /* 0x000ee80000300800 */
[----:B------:R-:W3:Y:S04]  /*8fd30*/  LDL.LU R27, [R1+0x84c] ;  /* 0x00084c00011b7983 */ /* 0x000ee80000300800 */
[----:B------:R-:W-:Y:S01]  /*8fd40*/  STSM.16.M88.4 [R2], R8 ;  /* 0x0000000802007844 */ /* 0x000fe20000000200 */
        /* <DEDUP_REMOVED lines=8> */
[----:B------:R-:W0:Y:S01]  /*8fdd0*/  LDS.128 R4, [R0] ;  /* 0x0000000000047984 */ /* 0x000e220000000c00 */
[----:B------:R-:W-:Y:S06]  /*8fde0*/  BAR.SYNC.DEFER_BLOCKING 0x0 ;  /* 0x0000000000007b1d */ /* 0x000fec0000010000 */
[----:B--2---:R1:W-:Y:S04]  /*8fdf0*/  STSM.16.M88.4 [R2], R20 ;  /* 0x0000001402007844 */ /* 0x0043e80000000200 */
[----:B0-----:R-:W-:Y:S04]  /*8fe00*/  STL.64 [R1+0x750], R4 ;  /* 0x0007500401007387 */ /* 0x001fe80000100a00 */
[----:B------:R-:W-:Y:S01]  /*8fe10*/  STL.64 [R1+0x758], R6 ;  /* 0x0007580601007387 */ /* 0x000fe20000100a00 */
[----:B------:R-:W-:Y:S06]  /*8fe20*/  BAR.SYNC.DEFER_BLOCKING 0x0 ;  /* 0x0000000000007b1d */ /* 0x000fec0000010000 */
[----:B------:R-:W4:Y:S04]  /*8fe30*/  LDL.LU R17, [R1+0x854] ;  /* 0x0008540001117983 */ /* 0x000f280000300800 */
[----:B------:R-:W4:Y:S04]  /*8fe40*/  LDL.LU R18, [R1+0x858] ;  /* 0x0008580001127983 */ /* 0x000f280000300800 */
[----:B------:R-:W4:Y:S04]  /*8fe50*/  LDL.LU R19, [R1+0x85c] ;  /* 0x00085c0001137983 */ /* 0x000f280000300800 */
[----:B-1----:R-:W2:Y:S04]  /*8fe60*/  LDL.LU R20, [R1+0x860] ;  /* 0x0008600001147983 */ /* 0x002ea80000300800 */
[----:B------:R-:W0:Y:S01]  /*8fe70*/  LDS.128 R4, [R0] ;  /* 0x0000000000047984 */ /* 0x000e220000000c00 */
[----:B------:R-:W-:Y:S06]  /*8fe80*/  BAR.SYNC.DEFER_BLOCKING 0x0 ;  /* 0x0000000000007b1d */ /* 0x000fec0000010000 */
[----:B---3--:R1:W-:Y:S04]  /*8fe90*/  STSM.16.M88.4 [R2], R12 ;  /* 0x0000000c02007844 */ /* 0x0083e80000000200 */
[----:B0-----:R-:W-:Y:S04]  /*8fea0*/  STL.64 [R1+0x760], R4 ;  /* 0x0007600401007387 */ /* 0x001fe80000100a00 */
[----:B------:R-:W-:Y:S01]  /*8feb0*/  STL.64 [R1+0x768], R6 ;  /* 0x0007680601007387 */ /* 0x000fe20000100a00 */
[----:B------:R-:W-:Y:S06]  /*8fec0*/  BAR.SYNC.DEFER_BLOCKING 0x0 ;  /* 0x0000000000007b1d */ /* 0x000fec0000010000 */
[----:B------:R-:W2:Y:S04]  /*8fed0*/  LDL.LU R21, [R1+0x864] ;  /* 0x0008640001157983 */ /* 0x000ea80000300800 */
[----:B------:R-:W2:Y:S04]  /*8fee0*/  LDL.LU R22, [R1+0x868] ;  /* 0x0008680001167983 */ /* 0x000ea80000300800 */
[----:B------:R-:W2:Y:S04]  /*8fef0*/  LDL.LU R23, [R1+0x86c] ;  /* 0x00086c0001177983 */ /* 0x000ea80000300800 */
[----:B-1----:R-:W3:Y:S04]  /*8ff00*/  LDL.LU R12, [R1+0x870] ;  /* 0x00087000010c7983 */ /* 0x002ee80000300800 */
[----:B------:R-:W0:Y:S01]  /*8ff10*/  LDS.128 R4, [R0] ;  /* 0x0000000000047984 */ /* 0x000e220000000c00 */
[----:B------:R-:W-:Y:S06]  /*8ff20*/  BAR.SYNC.DEFER_BLOCKING 0x0 ;  /* 0x0000000000007b1d */ /* 0x000fec0000010000 */
[----:B------:R1:W-:Y:S04]  /*8ff30*/  STSM.16.M88.4 [R2], R24 ;  /* 0x0000001802007844 */ /* 0x0003e80000000200 */
[----:B0-----:R-:W-:Y:S04]  /*8ff40*/  STL.64 [R1+0x770], R4 ;  /* 0x0007700401007387 */ /* 0x001fe80000100a00 */
[----:B------:R-:W-:Y:S01]  /*8ff50*/  STL.64 [R1+0x778], R6 ;  /* 0x0007780601007387 */ /* 0x000fe20000100a00 */
[----:B------:R-:W-:Y:S06]  /*8ff60*/  BAR.SYNC.DEFER_BLOCKING 0x0 ;  /* 0x0000000000007b1d */ /* 0x000fec0000010000 */
[----:B------:R-:W3:Y:S04]  /*8ff70*/  LDL.LU R13, [R1+0x874] ;  /* 0x00087400010d7983 */ /* 0x000ee80000300800 */
[----:B------:R-:W3:Y:S04]  /*8ff80*/  LDL.LU R14, [R1+0x878] ;  /* 0x00087800010e7983 */ /* 0x000ee80000300800 */
[----:B------:R-:W3:Y:S04]  /*8ff90*/  LDL.LU R15, [R1+0x87c] ;  /* 0x00087c00010f7983 */ /* 0x000ee80000300800 */
[----:B-1----:R-:W3:Y:S04]  /*8ffa0*/  LDL.LU R24, [R1+0x8a0] ;  /* 0x0008a00001187983 */ /* 0x002ee80000300800 */
        /* <DEDUP_REMOVED lines=8> */
[----:B------:R-:W3:Y:S04]  /*90030*/  LDL.LU R9, [R1+0x894] ;  /* 0x0008940001097983 */ /* 0x000ee80000300800 */
[----:B------:R-:W3:Y:S04]  /*90040*/  LDL.LU R10, [R1+0x898] ;  /* 0x00089800010a7983 */ /* 0x000ee80000300800 */
[----:B------:R-:W3:Y:S04]  /*90050*/  LDL.LU R11, [R1+0x89c] ;  /* 0x00089c00010b7983 */ /* 0x000ee80000300800 */
[----:B----4-:R0:W-:Y:S01]  /*90060*/  STSM.16.M88.4 [R2], R16 ;  /* 0x0000001002007844 */ /* 0x0101e20000000200 */
[----:B------:R-:W-:Y:S06]  /*90070*/  BAR.SYNC.DEFER_BLOCKING 0x0 ;  /* 0x0000000000007b1d */ /* 0x000fec0000010000 */
[----:B------:R-:W1:Y:S02]  /*90080*/  LDS.128 R4, [R0] ;  /* 0x0000000000047984 */ /* 0x000e640000000c00 */
[----:B------:R-:W-:Y:S06]  /*90090*/  BAR.SYNC.DEFER_BLOCKING 0x0 ;  /* 0x0000000000007b1d */ /* 0x000fec0000010000 */
[----:B--2---:R2:W-:Y:S04]  /*900a0*/  STSM.16.M88.4 [R2], R20 ;  /* 0x0000001402007844 */ /* 0x0045e80000000200 */
[----:B---3--:R-:W-:Y:S04]  /*900b0*/  STL.64 [R1+0x34f0], R10 ;  /* 0x0034f00a01007387 */ /* 0x008fe80000100a00 */
[----:B------:R-:W-:Y:S01]  /*900c0*/  STL.64 [R1+0x34e8], R8 ;  /* 0x0034e80801007387 */ /* 0x000fe20000100a00 */
[----:B------:R-:W-:Y:S06]  /*900d0*/  BAR.SYNC.DEFER_BLOCKING 0x0 ;  /* 0x0000000000007b1d */ /* 0x000fec0000010000 */
[----:B0-----:R-:W3:Y:S04]  /*900e0*/  LDL.LU R16, [R1+0x880] ;  /* 0x0008800001107983 */ /* 0x001ee80000300800 */
[----:B------:R-:W3:Y:S04]  /*900f0*/  LDL.LU R17, [R1+0x884] ;  /* 0x0008840001117983 */ /* 0x000ee80000300800 */
[----:B------:R-:W3:Y:S04]  /*90100*/  LDL.LU R18, [R1+0x888] ;  /* 0x0008880001127983 */ /* 0x000ee80000300800 */
[----:B------:R-:W3:Y:S04]  /*90110*/  LDL.LU R19, [R1+0x88c] ;  /* 0x00088c0001137983 */ /* 0x000ee80000300800 */
[----:B-1----:R-:W-:Y:S04]  /*90120*/  STL.64 [R1+0x790], R4 ;  /* 0x0007900401007387 */ /* 0x002fe80000100a00 */
[----:B------:R-:W-:Y:S04]  /*90130*/  STL.64 [R1+0x798], R6 ;  /* 0x0007980601007387 */ /* 0x000fe80000100a00 */
[----:B------:R-:W0:Y:S01]  /*90140*/  LDS.128 R4, [R0] ;  /* 0x0000000000047984 */ /* 0x000e220000000c00 */
[----:B------:R-:W-:Y:S06]  /*90150*/  BAR.SYNC.DEFER_BLOCKING 0x0 ;  /* 0x0000000000007b1d */ /* 0x000fec0000010000 */
[----:B--2---:R-:W2:Y:S04]  /*90160*/  LDL.LU R20, [R1+0x8b0] ;  /* 0x0008b00001147983 */ /* 0x004ea80000300800 */
[----:B------:R1:W-:Y:S01]  /*90170*/  STSM.16.M88.4 [R2], R12 ;  /* 0x0000000c02007844 */ /* 0x0003e20000000200 */
[----:B------:R-:W-:Y:S06]  /*90180*/  BAR.SYNC.DEFER_BLOCKING 0x0 ;  /* 0x0000000000007b1d */ /* 0x000fec0000010000 */
[----:B0-----:R0:W-:Y:S01]  /*90190*/  STL.64 [R1+0x7b0], R4 ;  /* 0x0007b00401007387 */ /* 0x0011e20000100a00 */
[----:B------:R-:W-:Y:S01]  /*901a0*/  UMOV UR15, UR63 ;  /* 0x0000003f000f7c82 */ /* 0x000fe20008000000 */
[----:B-1----:R-:W1:Y:S08]  /*901b0*/  LDC R14, c[0x0][0x3b4] ;  /* 0x0000ed00ff0e7b82 */ /* 0x002e700000000800 */
[----:B------:R-:W4:Y:S01]  /*901c0*/  LDC R13, c[0x0][0x3b4] ;  /* 0x0000ed00ff0d7b82 */ /* 0x000f220000000800 */
[----:B------:R-:W1:Y:S07]  /*901d0*/  LDS.128 R8, [R0] ;  /* 0x0000000000087984 */ /* 0x000e6e0000000c00 */
[----:B------:R-:W-:Y:S08]  /*901e0*/  BAR.SYNC.DEFER_BLOCKING 0x0 ;  /* 0x0000000000007b1d */ /* 0x000ff00000010000 */
[----:B0-----:R-:W0:Y:S08]  /*901f0*/  LDC R4, c[0x0][0x3b4] ;  /* 0x0000ed00ff047b82 */ /* 0x001e300000000800 */
[----:B------:R-:W0:Y:S01]  /*90200*/  LDC R12, c[0x0][0x3b4] ;  /* 0x0000ed00ff0c7b82 */ /* 0x000e220000000800 */
[----:B------:R1:W-:Y:S04]  /*90210*/  STSM.16.M88.4 [R2], R24 ;  /* 0x0000001802007844 */ /* 0x0003e80000000200 */
[----:B------:R-:W-:Y:S04]  /*90220*/  STL.64 [R1+0x7b8], R6 ;  /* 0x0007b80601007387 */ /* 0x000fe80000100a00 */
[----:B------:R-:W2:Y:S04]  /*90230*/  LDL.LU R21, [R1+0x8b4] ;  /* 0x0008b40001157983 */ /* 0x000ea80000300800 */
[----:B------:R-:W2:Y:S04]  /*90240*/  LDL.LU R22, [R1+0x8b8] ;  /* 0x0008b80001167983 */ /* 0x000ea80000300800 */
[----:B------:R-:W2:Y:S01]  /*90250*/  LDL.LU R23, [R1+0x8bc] ;  /* 0x0008bc0001177983 */ /* 0x000ea20000300800 */
[----:B------:R-:W-:Y:S06]  /*90260*/  BAR.SYNC.DEFER_BLOCKING 0x0 ;  /* 0x0000000000007b1d */ /* 0x000fec0000010000 */
[----:B------:R-:W2:Y:S04]  /*90270*/  LDL R15, [R1+0x1bd8] ;  /* 0x001bd800010f7983 */ /* 0x000ea80000100800 */
[----:B-1----:R-:W-:Y:S04]  /*90280*/  STL.64 [R1+0x7e0], R8 ;  /* 0x0007e00801007387 */ /* 0x002fe80000100a00 */
[----:B------:R-:W-:Y:S04]  /*90290*/  STL.64 [R1+0x7e8], R10 ;  /* 0x0007e80a01007387 */ /* 0x000fe80000100a00 */
[----:B------:R-:W2:Y:S04]  /*902a0*/  LDL R27, [R1+0x1b44] ;  /* 0x001b4400011b7983 */ /* 0x000ea80000100800 */
[----:B------:R-:W1:Y:S04]  /*902b0*/  LDS.128 R8, [R0] ;  /* 0x0000000000087984 */ /* 0x000e680000000c00 */
[----:B-1----:R-:W-:Y:S04]  /*902c0*/  STL.64 [R1+0x7d0], R8 ;  /* 0x0007d00801007387 */ /* 0x002fe80000100a00 */
[----:B------:R1:W-:Y:S04]  /*902d0*/  STL.64 [R1+0x7d8], R10 ;  /* 0x0007d80a01007387 */ /* 0x0003e80000100a00 */
[----:B-1----:R-:W2:Y:S04]  /*902e0*/  LDL.LU.64 R10, [R1+0x34f0] ;  /* 0x0034f000010a7983 */ /* 0x002ea80000300a00 */
[----:B------:R-:W2:Y:S01]  /*902f0*/  LDL.LU.64 R8, [R1+0x34e8] ;  /* 0x0034e80001087983 */ /* 0x000ea20000300a00 */
[----:B------:R-:W-:Y:S06]  /*90300*/  BAR.SYNC.DEFER_BLOCKING 0x0 ;  /* 0x0000000000007b1d */ /* 0x000fec0000010000 */
[----:B--2---:R-:W-:Y:S02]  /*90310*/  STSM.16.M88.4 [R2], R8 ;  /* 0x0000000802007844 */ /* 0x004fe40000000200 */
[----:B------:R-:W-:Y:S06]  /*90320*/  BAR.SYNC.DEFER_BLOCKING 0x0 ;  /* 0x0000000000007b1d */ /* 0x000fec0000010000 */
[----:B------:R-:W1:Y:S02]  /*90330*/  LDS.128 R8, [R0] ;  /* 0x0000000000087984 */ /* 0x000e640000000c00 */
[----:B------:R-:W-:Y:S06]  /*90340*/  BAR.SYNC.DEFER_BLOCKING 0x0 ;  /* 0x0000000000007b1d */ /* 0x000fec0000010000 */
[----:B-1----:R1:W-:Y:S04]  /*90350*/  STL.64 [R1+0x7c0], R8 ;  /* 0x0007c00801007387 */ /* 0x0023e80000100a00 */
[----:B------:R2:W-:Y:S04]  /*90360*/  STL.64 [R1+0x7c8], R10 ;  /* 0x0007c80a01007387 */ /* 0x0005e80000100a00 */
[----:B-1----:R-:W4:Y:S01]  /*90370*/  LDL.LU R8, [R1+0x34e4] ;  /* 0x0034e40001087983 */ /* 0x002f220000300800 */
[C---:B------:R-:W-:Y:S01]  /*90380*/  IMAD R3, R15.reuse, UR10, RZ ;  /* 0x0000000a0f037c24 */ /* 0x040fe2000f8e02ff */
[----:B------:R-:W-:Y:S01]  /*90390*/  ISETP.GE.AND P3, PT, R15, UR12, PT ;  /* 0x0000000c0f007c0c */ /* 0x000fe2000bf66270 */
[----:B------:R-:W1:Y:S01]  /*903a0*/  LDC R9, c[0x0][0x3b4] ;  /* 0x0000ed00ff097b82 */ /* 0x000e620000000800 */
[----:B------:R-:W4:Y:S01]  /*903b0*/  LDL.LU R26, [R1+0x270] ;  /* 0x00027000011a7983 */ /* 0x000f220000300800 */
[----:B------:R-:W0:Y:S03]  /*903c0*/  LDCU.64 UR12, c[0x0][0x390] ;  /* 0x00007200ff0c77ac */ /* 0x000e260008000a00 */
[----:B------:R-:W4:Y:S04]  /*903d0*/  LDL R5, [R1+0x1bdc] ;  /* 0x001bdc0001057983 */ /* 0x000f280000100800 */
[----:B---3--:R-:W-:Y:S01]  /*903e0*/  STSM.16.M88.4 [R2], R16 ;  /* 0x0000001002007844 */ /* 0x008fe20000000200 */
[----:B--2---:R-:W2:Y:S08]  /*903f0*/  LDC R10, c[0x0][0x3b4] ;  /* 0x0000ed00ff0a7b82 */ /* 0x004eb00000000800 */
[----:B------:R-:W-:Y:S08]  /*90400*/  BAR.SYNC.DEFER_BLOCKING 0x0 ;  /* 0x0000000000007b1d */ /* 0x000ff00000010000 */
[----:B------:R-:W3:Y:S01]  /*90410*/  LDC R11, c[0x0][0x3b4] ;  /* 0x0000ed00ff0b7b82 */ /* 0x000ee20000000800 */
[----:B------:R-:W1:Y:S07]  /*90420*/  LDS.128 R16, [R0] ;  /* 0x0000000000107984 */ /* 0x000e6e0000000c00 */
[----:B------:R-:W-:Y:S01]  /*90430*/  BAR.SYNC.DEFER_BLOCKING 0x0 ;  /* 0x0000000000007b1d */ /* 0x000fe20000010000 */
[----:B------:R-:W-:-:S02]  /*90440*/  LEA R24, P2, R3, UR8, 0x1 ;  /* 0x0000000803187c11 */ /* 0x000fc4000f8408ff */
[----:B------:R-:W-:Y:S02]  /*90450*/  ISETP.LT.AND P3, PT, R27, UR14, !P3 ;  /* 0x0000000e1b007c0c */ /* 0x000fe4000df61270 */
[----:B------:R-:W-:Y:S01]  /*90460*/  LEA.HI.X.SX32 R25, R3, UR9, 0x1, P2 ;  /* 0x0000000903197c11 */ /* 0x000fe200090f0eff */
[----:B------:R-:W1:Y:S01]  /*90470*/  LDCU.64 UR8, c[0x0][0x390] ;  /* 0x00007200ff0877ac */ /* 0x000e620008000a00 */
[----:B------:R0:W-:Y:S01]  /*90480*/  STSM.16.M88.4 [R2], R20 ;  /* 0x0000001402007844 */ /* 0x0001e20000000200 */
[----:B------:R-:W-:Y:S01]  /*90490*/  BAR.SYNC.DEFER_BLOCKING 0x0 ;  /* 0x0000000000007b1d */ /* 0x000fe20000010000 */
[----:B0-----:R-:W-:Y:S02]  /*904a0*/  IMAD R2, R4, 0x40, R3 ;  /* 0x0000004004027824 */ /* 0x001fe400078e0203 */
[----:B------:R-:W-:-:S03]  /*904b0*/  IMAD R3, R27, UR11, RZ ;  /* 0x0000000b1b037c24 */ /* 0x000fc6000f8e02ff */
[----:B------:R0:W-:Y:S01]  /*904c0*/  STL [R1+0x2fe0], R0 ;  /* 0x002fe00001007387 */ /* 0x0001e20000100800 */
[----:B------:R-:W-:Y:S01]  /*904d0*/  ISETP.GE.AND P2, PT, R27, UR15, PT ;  /* 0x0000000f1b007c0c */ /* 0x000fe2000bf46270 */
[----:B------:R-:W0:Y:S01]  /*904e0*/  LDCU.64 UR14, c[0x0][0x390] ;  /* 0x00007200ff0e77ac */ /* 0x000e220008000a00 */
[C---:B------:R-:W-:Y:S01]  /*904f0*/  LEA R22, P4, R2.reuse, UR6, 0x1 ;  /* 0x0000000602167c11 */ /* 0x040fe2000f8808ff */
[----:B------:R-:W-:Y:S01]  /*90500*/  IMAD.WIDE R6, R3, 0x2, R24 ;  /* 0x0000000203067825 */ /* 0x000fe200078e0218 */
[----:B-1----:R-:W-:Y:S01]  /*90510*/  STL.64 [R1+0x7a0], R16 ;  /* 0x0007a01001007387 */ /* 0x002fe20000100a00 */
[----:B------:R-:W1:Y:S01]  /*90520*/  LDCU.64 UR10, c[0x0][0x390] ;  /* 0x00007200ff0a77ac */ /* 0x000e620008000a00 */
[----:B------:R-:W-:Y:S02]  /*90530*/  LEA.HI.X.SX32 R23, R2, UR7, 0x1, P4 ;  /* 0x0000000702177c11 */ /* 0x000fe4000a0f0eff */
[----:B------:R-:W-:Y:S04]  /*90540*/  STL.64 [R1+0x7a8], R18 ;  /* 0x0007a81201007387 */ /* 0x000fe80000100a00 */
[----:B----4-:R4:W-:Y:S01]  /*90550*/  @P3 STG.E.U16 desc[UR66][R6.64], R26 ;  /* 0x0000001a06003986 */ /* 0x0109e2000c101542 */
[----:B------:R-:W-:Y:S01]  /*90560*/  PRMT R8, R26, 0x7632, R8 ;  /* 0x000076321a087816 */ /* 0x000fe20000000008 */
[----:B--2---:R-:W-:Y:S01]  /*90570*/  IMAD R2, R10, 0x40, R2 ;  /* 0x000000400a027824 */ /* 0x004fe200078e0202 */
[----:B------:R-:W2:Y:S01]  /*90580*/  LDCU.64 UR6, c[0x0][0x390] ;  /* 0x00007200ff0677ac */ /* 0x000ea20008000a00 */
[----:B------:R-:W2:Y:S04]  /*90590*/  LDL R29, [R1+0x1bf0] ;  /* 0x001bf000011d7983 */ /* 0x000ea80000100800 */
[----:B0-----:R-:W2:Y:S04]  /*905a0*/  LDL R0, [R1+0x1bf4] ;  /* 0x001bf40001007983 */ /* 0x001ea80000100800 */
[----:B------:R-:W2:Y:S04]  /*905b0*/  LDL.LU R27, [R1+0x250] ;  /* 0x00025000011b7983 */ /* 0x000ea80000300800 */
[----:B------:R0:W-:Y:S04]  /*905c0*/  STL [R1+0x34dc], R23 ;  /* 0x0034dc1701007387 */ /* 0x0001e80000100800 */
[----:B----4-:R-:W4:Y:S01]  /*905d0*/  LDL R7, [R1+0x1be0] ;  /* 0x001be00001077983 */ /* 0x010f220000100800 */
[----:B------:R-:W-:Y:S01]  /*905e0*/  ISETP.LT.AND P4, PT, R5, UR4, !P2 ;  /* 0x0000000405007c0c */ /* 0x000fe2000d781270 */
[----:B------:R-:W-:-:S02]  /*905f0*/  IMAD.WIDE R4, R3, 0x2, R22 ;  /* 0x0000000203047825 */ /* 0x000fc400078e0216 */
[----:B------:R-:W2:Y:S04]  /*90600*/  LDL R26, [R1+0x1be4] ;  /* 0x001be400011a7983 */ /* 0x000ea80000100800 */
[----:B0-----:R-:W2:Y:S01]  /*90610*/  LDL R23, [R1+0x1be8] ;  /* 0x001be80001177983 */ /* 0x001ea20000100800 */
[----:B------:R-:W-:-:S05]  /*90620*/  LEA R20, P3, R2, UR12, 0x1 ;  /* 0x0000000c02147c11 */ /* 0x000fca000f8608ff */
[----:B------:R0:W-:Y:S01]  /*90630*/  @P4 STG.E.U16 desc[UR66][R4.64], R8 ;  /* 0x0000000804004986 */ /* 0x0001e2000c101542 */
[----:B------:R-:W-:Y:S01]  /*90640*/  LEA.HI.X.SX32 R21, R2, UR13, 0x1, P3 ;  /* 0x0000000d02157c11 */ /* 0x000fe200098f0eff */
[----:B------:R-:W1:Y:S01]  /*90650*/  LDCU.64 UR12, c[0x0][0x390] ;  /* 0x00007200ff0c77ac */ /* 0x000e620008000a00 */
[----:B0-----:R-:W-:-:S04]  /*90660*/  IMAD R5, R9, 0x40, R2 ;  /* 0x0000004009057824 */ /* 0x001fc800078e0202 */
[----:B---3--:R-:W-:Y:S01]  /*90670*/  IMAD R4, R11, 0x40, R5 ;  /* 0x000000400b047824 */ /* 0x008fe200078e0205 */
[----:B------:R-:W-:-:S04]  /*90680*/  LEA R18, P4, R5, UR14, 0x1 ;  /* 0x0000000e05127c11 */ /* 0x000fc8000f8808ff */
[----:B-1----:R-:W-:Y:S01]  /*90690*/  LEA R16, P3, R4, UR10, 0x1 ;  /* 0x0000000a04107c11 */ /* 0x002fe2000f8608ff */
[----:B------:R-:W-:Y:S01]  /*906a0*/  IMAD R2, R14, 0x40, R4 ;  /* 0x000000400e027824 */ /* 0x000fe200078e0204 */
[----:B------:R-:W-:Y:S01]  /*906b0*/  LEA.HI.X.SX32 R19, R5, UR15, 0x1, P4 ;  /* 0x0000000f05137c11 */ /* 0x000fe2000a0f0eff */
[----:B------:R-:W3:Y:S01]  /*906c0*/  LDL R14, [R1+0x1bec] ;  /* 0x001bec00010e7983 */ /* 0x000ee20000100800 */
[----:B------:R-:W-:Y:S01]  /*906d0*/  LEA.HI.X.SX32 R17, R4, UR11, 0x1, P3 ;  /* 0x0000000b04117c11 */ /* 0x000fe200098f0eff */
[----:B------:R-:W-:Y:S01]  /*906e0*/  IMAD.WIDE R4, R3, 0x2, R20 ;  /* 0x0000000203047825 */ /* 0x000fe200078e0214 */
[----:B------:R-:W-:Y:S01]  /*906f0*/  PRMT R10, R28, 0x7632, R10 ;  /* 0x000076321c0a7816 */ /* 0x000fe2000000000a */
[----:B------:R-:W0:Y:S01]  /*90700*/  LDCU.64 UR10, c[0x0][0x398] ;  /* 0x00007300ff0a77ac */ /* 0x000e220008000a00 */
[----:B------:R-:W1:Y:S01]  /*90710*/  LDCU.64 UR14, c[0x0][0x398] ;  /* 0x00007300ff0e77ac */ /* 0x000e620008000a00 */
[----:B----4-:R-:W-:Y:S02]  /*90720*/  ISETP.LT.AND P5, PT, R7, UR33, !P2 ;  /* 0x0000002107007c0c */ /* 0x010fe4000d7a1270 */
[----:B--2---:R-:W-:-:S02]  /*90730*/  ISETP.LT.AND P3, PT, R23, UR36, !P2 ;  /* 0x0000002417007c0c */ /* 0x004fc4000d761270 */
[----:B------:R-:W-:Y:S01]  /*90740*/  ISETP.LT.AND P4, PT, R26, UR35, !P2 ;  /* 0x000000231a007c0c */ /* 0x000fe2000d781270 */
[----:B------:R-:W2:Y:S01]  /*90750*/  LDL.LU R23, [R1+0x240] ;  /* 0x0002400001177983 */ /* 0x000ea20000300800 */
[----:B------:R-:W-:-:S04]  /*90760*/  IMAD.WIDE R6, R3, 0x2, R18 ;  /* 0x0000000203067825 */ /* 0x000fc800078e0212 */
[----:B------:R-:W-:-:S03]  /*90770*/  IMAD.WIDE R8, R3, 0x2, R16 ;  /* 0x0000000203087825 */ /* 0x000fc600078e0210 */
[----:B------:R4:W-:Y:S01]  /*90780*/  @P5 STG.E.U16 desc[UR66][R4.64], R28 ;  /* 0x0000001c04005986 */ /* 0x0009e2000c101542 */
[----:B0-----:R-:W-:Y:S01]  /*90790*/  UMOV UR72, UR10 ;  /* 0x0000000a00487c82 */ /* 0x001fe20008000000 */
[----:B------:R-:W-:Y:S01]  /*907a0*/  UMOV UR73, UR62 ;  /* 0x0000003e00497c82 */ /* 0x000fe20008000000 */
[----:B------:R-:W0:Y:S01]  /*907b0*/  LDCU.64 UR62, c[0x0][0x398] ;  /* 0x00007300ff3e77ac */ /* 0x000e220008000a00 */
[----:B------:R-:W0:Y:S01]  /*907c0*/  LDCU.64 UR36, c[0x0][0x398] ;  /* 0x00007300ff2477ac */ /* 0x000e220008000a00 */
[----:B----4-:R-:W4:Y:S01]  /*907d0*/  LDL.LU R28, [R1+0x34e0] ;  /* 0x0034e000011c7983 */ /* 0x010f220000300800 */
[----:B------:R-:W-:-:S04]  /*907e0*/  IMAD R4, R13, 0x40, R2 ;  /* 0x000000400d047824 */ /* 0x000fc800078e0202 */
[----:B------:R-:W-:Y:S01]  /*907f0*/  IMAD R5, R12, 0x40, R4 ;  /* 0x000000400c057824 */ /* 0x000fe200078e0204 */
[----:B------:R0:W-:Y:S04]  /*90800*/  @P4 STG.E.U16 desc[UR66][R6.64], R10 ;  /* 0x0000000a06004986 */ /* 0x0001e8000c101542 */
[----:B------:R1:W-:Y:S01]  /*90810*/  @P3 STG.E.U16 desc[UR66][R8.64], R27 ;  /* 0x0000001b08003986 */ /* 0x0003e2000c101542 */
[----:B0-----:R-:W-:Y:S02]  /*90820*/  LEA R6, P5, R5, UR12, 0x1 ;  /* 0x0000000c05067c11 */ /* 0x001fe4000f8a08ff */
[----:B-1----:R-:W-:Y:S02]  /*90830*/  LEA R8, P4, R4, UR6, 0x1 ;  /* 0x0000000604087c11 */ /* 0x002fe4000f8808ff */
[----:B------:R-:W-:-:S02]  /*90840*/  LEA R10, P3, R2, UR8, 0x1 ;  /* 0x00000008020a7c11 */ /* 0x000fc4000f8608ff */
[----:B------:R-:W-:Y:S02]  /*90850*/  LEA.HI.X.SX32 R7, R5, UR13, 0x1, P5 ;  /* 0x0000000d05077c11 */ /* 0x000fe4000a8f0eff */
[----:B------:R-:W-:Y:S01]  /*90860*/  LEA.HI.X.SX32 R9, R4, UR7, 0x1, P4 ;  /* 0x0000000704097c11 */ /* 0x000fe2000a0f0eff */
[----:B------:R0:W-:Y:S01]  /*90870*/  STL [R1+0x34d8], R0 ;  /* 0x0034d80001007387 */ /* 0x0001e20000100800 */
[----:B---3--:R-:W-:Y:S02]  /*90880*/  ISETP.LT.AND P5, PT, R14, UR27, !P2 ;  /* 0x0000001b0e007c0c */ /* 0x008fe4000d7a1270 */
[----:B----4-:R-:W-:Y:S01]  /*90890*/  PRMT R28, R27, 0x7632, R28 ;  /* 0x000076321b1c7816 */ /* 0x010fe2000000001c */
[----:B------:R-:W-:Y:S01]  /*908a0*/  UMOV UR12, UR11 ;  /* 0x0000000b000c7c82 */ /* 0x000fe20008000000 */
[----:B------:R-:W-:Y:S02]  /*908b0*/  ISETP.LT.AND P4, PT, R0, UR26, !P2 ;  /* 0x0000001a00007c0c */ /* 0x000fe4000d781270 */
[----:B------:R-:W-:Y:S01]  /*908c0*/  LEA.HI.X.SX32 R11, R2, UR9, 0x1, P3 ;  /* 0x00000009020b7c11 */ /* 0x000fe200098f0eff */
[----:B------:R-:W-:Y:S01]  /*908d0*/  IMAD.WIDE R12, R3, 0x2, R8 ;  /* 0x00000002030c7825 */ /* 0x000fe200078e0208 */
[----:B------:R-:W-:Y:S01]  /*908e0*/  ISETP.LT.AND P2, PT, R29, UR30, !P2 ;  /* 0x0000001e1d007c0c */ /* 0x000fe2000d741270 */
[----:B0-----:R-:W3:Y:S01]  /*908f0*/  LDL.LU R0, [R1+0x220] ;  /* 0x0002200001007983 */ /* 0x001ee20000300800 */
[----:B------:R-:W-:Y:S01]  /*90900*/  ISETP.LT.AND P3, PT, R15, UR31, !P1 ;  /* 0x0000001f0f007c0c */ /* 0x000fe2000cf61270 */
[C---:B------:R-:W-:Y:S01]  /*90910*/  IMAD.WIDE R4, R3.reuse, 0x2, R10 ;  /* 0x0000000203047825 */ /* 0x040fe200078e020a */
[----:B------:R-:W0:Y:S03]  /*90920*/  LDCU.64 UR8, c[0x0][0x398] ;  /* 0x00007300ff0877ac */ /* 0x000e260008000a00 */
[C---:B------:R-:W-:Y:S01]  /*90930*/  VIADD R2, R3.reuse, UR25 ;  /* 0x0000001903027c36 */ /* 0x040fe20008000000 */
[----:B------:R-:W1:Y:S01]  /*90940*/  LDCU.64 UR6, c[0x0][0x398] ;  /* 0x00007300ff0677ac */ /* 0x000e620008000a00 */
[----:B------:R-:W-:Y:S01]  /*90950*/  IMAD.WIDE R14, R3, 0x2, R6 ;  /* 0x00000002030e7825 */ /* 0x000fe200078e0206 */
[----:B--2---:R-:W-:Y:S01]  /*90960*/  PRMT R3, R23, 0x7632, R3 ;  /* 0x0000763217037816 */ /* 0x004fe20000000003 */
[----:B------:R2:W-:Y:S01]  /*90970*/  @P5 STG.E.U16 desc[UR66][R4.64], R28 ;  /* 0x0000001c04005986 */ /* 0x0005e2000c101542 */
[----:B------:R-:W4:Y:S03]  /*90980*/  LDCU.64 UR10, c[0x0][0x398] ;  /* 0x00007300ff0a77ac */ /* 0x000f260008000a00 */
[----:B------:R0:W-:Y:S01]  /*90990*/  @P2 STG.E.U16 desc[UR66][R12.64], R23 ;  /* 0x000000170c002986 */ /* 0x0001e2000c101542 */
[----:B------:R-:W1:Y:S03]  /*909a0*/  LDCU.64 UR26, c[0x0][0x398] ;  /* 0x00007300ff1a77ac */ /* 0x000e660008000a00 */
[----:B------:R0:W-:Y:S01]  /*909b0*/  @P4 STG.E.U16 desc[UR66][R14.64], R3 ;  /* 0x000000030e004986 */ /* 0x0001e2000c101542 */
[----:B------:R-:W1:Y:S03]  /*909c0*/  LDCU.64 UR30, c[0x0][0x398] ;  /* 0x00007300ff1e77ac */ /* 0x000e660008000a00 */
[----:B--2---:R-:W2:Y:S04]  /*909d0*/  LDL R4, [R1+0x1be8] ;  /* 0x001be80001047983 */ /* 0x004ea80000100800 */
[----:B------:R-:W2:Y:S04]  /*909e0*/  LDL.LU R5, [R1+0x230] ;  /* 0x0002300001057983 */ /* 0x000ea80000300800 */
[----:B0-----:R-:W3:Y:S04]  /*909f0*/  LDL.LU R23, [R1+0x34dc] ;  /* 0x0034dc0001177983 */ /* 0x001ee80000300800 */
[----:B------:R-:W3:Y:S04]  /*90a00*/  LDL R15, [R1+0x1bdc] ;  /* 0x001bdc00010f7983 */ /* 0x000ee80000100800 */
[----:B------:R-:W4:Y:S04]  /*90a10*/  LDL R12, [R1+0x1be0] ;  /* 0x001be000010c7983 */ /* 0x000f280000100800 */
[----:B------:R-:W4:Y:S04]  /*90a20*/  LDL R13, [R1+0x1be4] ;  /* 0x001be400010d7983 */ /* 0x000f280000100800 */
[----:B------:R-:W4:Y:S01]  /*90a30*/  LDL R14, [R1+0x1b44] ;  /* 0x001b4400010e7983 */ /* 0x000f220000100800 */
[----:B------:R-:W-:-:S05]  /*90a40*/  IMAD.WIDE R26, R2, 0x2, R24 ;  /* 0x00000002021a7825 */ /* 0x000fca00078e0218 */
[----:B--2---:R0:W-:Y:S01]  /*90a50*/  @P3 STG.E.U16 desc[UR66][R26.64], R5 ;  /* 0x000000051a003986 */ /* 0x0041e2000c101542 */
[----:B------:R-:W-:Y:S01]  /*90a60*/  ISETP.LT.AND P3, PT, R4, UR8, !P1 ;  /* 0x0000000804007c0c */ /* 0x000fe2000cf61270 */
[----:B------:R-:W2:Y:S01]  /*90a70*/  LDCU UR8, c[0x0][0x398] ;  /* 0x00007300ff0877ac */ /* 0x000ea20008000800 */
[----:B---3--:R-:W-:Y:S02]  /*90a80*/  ISETP.LT.AND P6, PT, R15, UR23, !P1 ;  /* 0x000000170f007c0c */ /* 0x008fe4000cfc1270 */
[----:B----4-:R-:W-:Y:S02]  /*90a90*/  ISETP.LT.AND P5, PT, R12, UR17, !P1 ;  /* 0x000000110c007c0c */ /* 0x010fe4000cfa1270 */
[----:B------:R-:W-:Y:S01]  /*90aa0*/  PRMT R28, R5, 0x7632, R28 ;  /* 0x00007632051c7816 */ /* 0x000fe2000000001c */
[C---:B0-----:R-:W-:Y:S01]  /*90ab0*/  IMAD.WIDE R4, R2.reuse, 0x2, R22 ;  /* 0x0000000202047825 */ /* 0x041fe200078e0216 */
[----:B------:R-:W-:Y:S01]  /*90ac0*/  ISETP.LT.AND P4, PT, R13, UR16, !P1 ;  /* 0x000000100d007c0c */ /* 0x000fe2000cf81270 */
[----:B------:R0:W-:Y:S01]  /*90ad0*/  STL [R1+0x34d4], R23 ;  /* 0x0034d41701007387 */ /* 0x0001e20000100800 */
[----:B------:R-:W3:Y:S01]  /*90ae0*/  LDCU.64 UR16, c[0x0][0x398] ;  /* 0x00007300ff1077ac */ /* 0x000ee20008000a00 */
[----:B------:R-:W-:-:S04]  /*90af0*/  IMAD.WIDE R12, R2, 0x2, R20 ;  /* 0x00000002020c7825 */ /* 0x000fc800078e0214 */
[----:B------:R-:W-:Y:S01]  /*90b00*/  VIADD R3, R14, 0x3 ;  /* 0x000000030e037836 */ /* 0x000fe20000000000 */
[----:B------:R4:W-:Y:S04]  /*90b10*/  @P6 STG.E.U16 desc[UR66][R4.64], R28 ;  /* 0x0000001c04006986 */ /* 0x0009e8000c101542 */
[----:B0-----:R-:W2:Y:S01]  /*90b20*/  LDL.LU R23, [R1+0x200] ;  /* 0x0002000001177983 */ /* 0x001ea20000300800 */
[----:B------:R-:W-:Y:S01]  /*90b30*/  ISETP.GE.AND P2, PT, R3, UR12, PT ;  /* 0x0000000c03007c0c */ /* 0x000fe2000bf46270 */
[----:B------:R-:W-:Y:S01]  /*90b40*/  IMAD.WIDE R14, R2, 0x2, R18 ;  /* 0x00000002020e7825 */ /* 0x000fe200078e0212 */
[----:B------:R-:W-:Y:S01]  /*90b50*/  PRMT R3, R0, 0x7632, R3 ;  /* 0x0000763200037816 */ /* 0x000fe20000000003 */
[----:B------:R0:W-:Y:S01]  /*90b60*/  @P5 STG.E.U16 desc[UR66][R12.64], R0 ;  /* 0x000000000c005986 */ /* 0x0001e2000c101542 */
[----:B------:R-:W1:Y:S03]  /*90b70*/  LDCU.64 UR12, c[0x0][0x398] ;  /* 0x00007300ff0c77ac */ /* 0x000e660008000a00 */
[----:B----4-:R-:W4:Y:S04]  /*90b80*/  LDL R4, [R1+0x1bd8] ;  /* 0x001bd80001047983 */ /* 0x010f280000100800 */
[----:B------:R-:W2:Y:S04]  /*90b90*/  LDL.LU R5, [R1+0x210] ;  /* 0x0002100001057983 */ /* 0x000ea80000300800 */
[----:B0-----:R-:W3:Y:S04]  /*90ba0*/  LDL.LU R0, [R1+0x34d8] ;  /* 0x0034d80001007983 */ /* 0x001ee80000300800 */
[----:B------:R-:W3:Y:S01]  /*90bb0*/  LDL R13, [R1+0x1bec] ;  /* 0x001bec00010d7983 */ /* 0x000ee20000100800 */
[----:B------:R-:W-:-:S03]  /*90bc0*/  IMAD.WIDE R26, R2, 0x2, R16 ;  /* 0x00000002021a7825 */ /* 0x000fc600078e0210 */
[----:B------:R0:W-:Y:S04]  /*90bd0*/  @P4 STG.E.U16 desc[UR66][R14.64], R3 ;  /* 0x000000030e004986 */ /* 0x0001e8000c101542 */
[----:B------:R-:W-:Y:S01]  /*90be0*/  STL [R1+0x34d0], R25 ;  /* 0x0034d01901007387 */ /* 0x000fe20000100800 */
[C---:B0-----:R-:W-:Y:S01]  /*90bf0*/  VIADD R3, R2.reuse, UR19 ;  /* 0x0000001302037c36 */ /* 0x041fe20008000000 */
[----:B--2---:R-:W-:Y:S02]  /*90c00*/  PRMT R28, R5, 0x7632, R28 ;  /* 0x00007632051c7816 */ /* 0x004fe4000000001c */
[----:B---3--:R-:W-:Y:S01]  /*90c10*/  ISETP.LT.AND P5, PT, R13, UR21, !P1 ;  /* 0x000000150d007c0c */ /* 0x008fe2000cfa1270 */
[----:B------:R-:W-:Y:S01]  /*90c20*/  IMAD.WIDE R12, R2, 0x2, R10 ;  /* 0x00000002020c7825 */ /* 0x000fe200078e020a */
[----:B------:R0:W-:Y:S11]  /*90c30*/  @P3 STG.E.U16 desc[UR66][R26.64], R5 ;  /* 0x000000051a003986 */ /* 0x0001f6000c101542 */
[----:B------:R2:W-:Y:S01]  /*90c40*/  @P5 STG.E.U16 desc[UR66][R12.64], R28 ;  /* 0x0000001c0c005986 */ /* 0x0005e2000c101542 */
[----:B0-----:R-:W-:-:S03]  /*90c50*/  IMAD.WIDE R26, R3, 0x2, R24 ;  /* 0x00000002031a7825 */ /* 0x001fc600078e0218 */
[----:B------:R-:W3:Y:S04]  /*90c60*/  LDL R25, [R1+0x1be8] ;  /* 0x001be80001197983 */ /* 0x000ee80000100800 */
[----:B--2---:R-:W2:Y:S04]  /*90c70*/  LDL R12, [R1+0x1be4] ;  /* 0x001be400010c7983 */ /* 0x004ea80000100800 */
[----:B------:R-:W2:Y:S01]  /*90c80*/  LDL.LU R13, [R1+0x274] ;  /* 0x00027400010d7983 */ /* 0x000ea20000300800 */
[----:B-1----:R-:W-:Y:S02]  /*90c90*/  ISETP.LT.AND P4, PT, R29, UR6, !P1 ;  /* 0x000000061d007c0c */ /* 0x002fe4000cf81270 */
[----:B----4-:R-:W-:Y:S01]  /*90ca0*/  ISETP.LT.AND P3, PT, R4, UR10, !P0 ;  /* 0x0000000a04007c0c */ /* 0x010fe2000c761270 */
[----:B------:R-:W-:Y:S01]  /*90cb0*/  IMAD.WIDE R4, R2, 0x2, R8 ;  /* 0x0000000202047825 */ /* 0x000fe200078e0208 */
[----:B------:R-:W-:-:S03]  /*90cc0*/  ISETP.LT.AND P1, PT, R0, UR20, !P1 ;  /* 0x0000001400007c0c */ /* 0x000fc6000cf21270 */
[----:B------:R-:W-:Y:S01]  /*90cd0*/  IMAD.WIDE R14, R2, 0x2, R6 ;  /* 0x00000002020e7825 */ /* 0x000fe200078e0206 */
[----:B------:R-:W-:Y:S02]  /*90ce0*/  PRMT R2, R23, 0x7632, R2 ;  /* 0x0000763217027816 */ /* 0x000fe40000000002 */
[----:B--2---:R-:W-:-:S03]  /*90cf0*/  PRMT R28, R13, 0x7632, R28 ;  /* 0x000076320d1c7816 */ /* 0x004fc6000000001c */
[----:B------:R0:W-:Y:S01]  /*90d00*/  @P4 STG.E.U16 desc[UR66][R4.64], R23 ;  /* 0x0000001704004986 */ /* 0x0001e2000c101542 */
[----:B------:R-:W-:Y:S01]  /*90d10*/  UMOV UR10, UR27 ;  /* 0x0000001b000a7c82 */ /* 0x000fe20008000000 */
[----:B------:R-:W1:Y:S02]  /*90d20*/  LDCU.64 UR20, c[0x0][0x398] ;  /* 0x00007300ff1477ac */ /* 0x000e640008000a00 */
[----:B0-----:R-:W2:Y:S04]  /*90d30*/  LDL.LU R23, [R1+0x34d4] ;  /* 0x0034d40001177983 */ /* 0x001ea80000300800 */
[----:B------:R-:W4:Y:S04]  /*90d40*/  LDL R4, [R1+0x1bdc] ;  /* 0x001bdc0001047983 */ /* 0x000f280000100800 */
[----:B------:R-:W2:Y:S01]  /*90d50*/  LDL R5, [R1+0x1be0] ;  /* 0x001be00001057983 */ /* 0x000ea20000100800 */
[----:B------:R-:W-:-:S03]  /*90d60*/  ISETP.LT.AND P4, PT, R12, UR14, !P0 ;  /* 0x0000000e0c007c0c */ /* 0x000fc6000c781270 */
[----:B------:R0:W-:Y:S04]  /*90d70*/  @P1 STG.E.U16 desc[UR66][R14.64], R2 ;  /* 0x000000020e001986 */ /* 0x0001e8000c101542 */
[----:B------:R1:W-:Y:S01]  /*90d80*/  @P3 STG.E.U16 desc[UR66][R26.64], R13 ;  /* 0x0000000d1a003986 */ /* 0x0003e2000c101542 */
[----:B---3--:R-:W-:-:S03]  /*90d90*/  ISETP.LT.AND P3, PT, R25, UR16, !P0 ;  /* 0x0000001019007c0c */ /* 0x008fc6000c761270 */
[----:B------:R-:W3:Y:S04]  /*90da0*/  LDL R25, [R1+0x244] ;  /* 0x0002440001197983 */ /* 0x000ee80000100800 */
[----:B0-----:R-:W3:Y:S01]  /*90db0*/  LDL R15, [R1+0x1b44] ;  /* 0x001b4400010f7983 */ /* 0x001ee20000100800 */
[----:B-1----:R-:W-:-:S03]  /*90dc0*/  IMAD.WIDE R12, R3, 0x2, R20 ;  /* 0x00000002030c7825 */ /* 0x002fc600078e0214 */
[----:B------:R0:W-:Y:S04]  /*90dd0*/  STL [R1+0x34cc], R21 ;  /* 0x0034cc1501007387 */ /* 0x0001e80000100800 */
[----:B0-----:R-:W3:Y:S01]  /*90de0*/  LDL.LU R21, [R1+0x264] ;  /* 0x0002640001157983 */ /* 0x001ee20000300800 */
[----:B----4-:R-:W-:Y:S02]  /*90df0*/  ISETP.LT.AND P6, PT, R4, UR18, !P0 ;  /* 0x0000001204007c0c */ /* 0x010fe4000c7c1270 */
[----:B--2---:R-:W-:Y:S01]  /*90e00*/  ISETP.LT.AND P5, PT, R5, UR12, !P0 ;  /* 0x0000000c05007c0c */ /* 0x004fe2000c7a1270 */
[----:B------:R-:W-:Y:S01]  /*90e10*/  IMAD.WIDE R4, R3, 0x2, R22 ;  /* 0x0000000203047825 */ /* 0x000fe200078e0216 */
[----:B------:R-:W0:Y:S09]  /*90e20*/  LDCU.64 UR18, c[0x0][0x398] ;  /* 0x00007300ff1277ac */ /* 0x000e320008000a00 */
[----:B------:R1:W-:Y:S04]  /*90e30*/  @P6 STG.E.U16 desc[UR66][R4.64], R28 ;  /* 0x0000001c04006986 */ /* 0x0003e8000c101542 */
[----:B-1----:R-:W2:Y:S04]  /*90e40*/  LDL.LU R4, [R1+0x254] ;  /* 0x0002540001047983 */ /* 0x002ea80000300800 */
[----:B------:R-:W4:Y:S01]  /*90e50*/  LDL R5, [R1+0x1bdc] ;  /* 0x001bdc0001057983 */ /* 0x000f220000100800 */
[----:B---3--:R-:W-:-:S03]  /*90e60*/  VIADD R2, R15, 0x4 ;  /* 0x000000040f027836 */ /* 0x008fc60000000000 */
[----:B------:R1:W-:Y:S01]  /*90e70*/  @P5 STG.E.U16 desc[UR66][R12.64], R21 ;  /* 0x000000150c005986 */ /* 0x0003e2000c101542 */
[----:B------:R-:W-:-:S03]  /*90e80*/  IMAD.WIDE R26, R3, 0x2, R16 ;  /* 0x00000002031a7825 */ /* 0x000fc600078e0210 */
[----:B------:R-:W3:Y:S04]  /*90e90*/  LDL R28, [R1+0x1bd8] ;  /* 0x001bd800011c7983 */ /* 0x000ee80000100800 */
[----:B-1----:R-:W3:Y:S01]  /*90ea0*/  LDL R13, [R1+0x1bec] ;  /* 0x001bec00010d7983 */ /* 0x002ee20000100800 */
[----:B------:R-:W-:Y:S01]  /*90eb0*/  ISETP.GE.AND P1, PT, R2, UR10, PT ;  /* 0x0000000a02007c0c */ /* 0x000fe2000bf26270 */
[----:B------:R-:W-:Y:S01]  /*90ec0*/  IMAD.WIDE R14, R3, 0x2, R18 ;  /* 0x00000002030e7825 */ /* 0x000fe200078e0212 */
[----:B------:R-:W-:Y:S02]  /*90ed0*/  PRMT R2, R21, 0x7632, R2 ;  /* 0x0000763215027816 */ /* 0x000fe40000000002 */
[----:B------:R-:W3:Y:S04]  /*90ee0*/  LDL.LU R21, [R1+0x234] ;  /* 0x0002340001157983 */ /* 0x000ee80000300800 */
[----:B------:R1:W-:Y:S04]  /*90ef0*/  @P4 STG.E.U16 desc[UR66][R14.64], R2 ;  /* 0x000000020e004986 */ /* 0x0003e8000c101542 */
[----:B------:R-:W-:Y:S04]  /*90f00*/  STL [R1+0x34b4], R27 ;  /* 0x0034b41b01007387 */ /* 0x000fe80000100800 */
[----:B--2---:R2:W-:Y:S01]  /*90f10*/  @P3 STG.E.U16 desc[UR66][R26.64], R4 ;  /* 0x000000041a003986 */ /* 0x0045e2000c101542 */
[----:B-1----:R-:W-:-:S02]  /*90f20*/  PRMT R15, R4, 0x7632, R15 ;  /* 0x00007632040f7816 */ /* 0x002fc4000000000f */
[----:B----4-:R-:W-:Y:S01]  /*90f30*/  ISETP.LT.AND P3, PT, R5, UR29, !P2 ;  /* 0x0000001d05007c0c */ /* 0x010fe2000d761270 */
[----:B--2---:R-:W-:Y:S01]  /*90f40*/  IMAD.WIDE R4, R3, 0x2, R10 ;  /* 0x0000000203047825 */ /* 0x004fe200078e020a */
[----:B------:R-:W2:Y:S01]  /*90f50*/  LDL R27, [R1+0x1be0] ;  /* 0x001be000011b7983 */ /* 0x000ea20000100800 */
[----:B---3--:R-:W-:Y:S02]  /*90f60*/  ISETP.LT.AND P5, PT, R13, UR22, !P0 ;  /* 0x000000160d007c0c */ /* 0x008fe4000c7a1270 */
[----:B------:R-:W-:Y:S02]  /*90f70*/  PRMT R26, R25, 0x7632, R26 ;  /* 0x00007632191a7816 */ /* 0x000fe4000000001a */
[----:B0-----:R-:W-:Y:S01]  /*90f80*/  ISETP.LT.AND P4, PT, R29, UR18, !P0 ;  /* 0x000000121d007c0c */ /* 0x001fe2000c781270 */
[----:B------:R-:W3:Y:S01]  /*90f90*/  LDL.LU R25, [R1+0x34d0] ;  /* 0x0034d00001197983 */ /* 0x000ee20000300800 */
[----:B------:R-:W-:Y:S01]  /*90fa0*/  ISETP.LT.AND P6, PT, R28, UR20, !P2 ;  /* 0x000000141c007c0c */ /* 0x000fe2000d7c1270 */
[C---:B------:R-:W-:Y:S01]  /*90fb0*/  IMAD.WIDE R12, R3.reuse, 0x2, R8 ;  /* 0x00000002030c7825 */ /* 0x040fe200078e0208 */
[----:B------:R-:W-:Y:S01]  /*90fc0*/  UMOV UR6, UR26 ;  /* 0x0000001a00067c82 */ /* 0x000fe20008000000 */
[----:B------:R-:W2:Y:S04]  /*90fd0*/  LDCU.64 UR22, c[0x0][0x398] ;  /* 0x00007300ff1677ac */ /* 0x000ea80008000a00 */
[----:B------:R0:W-:Y:S01]  /*90fe0*/  @P5 STG.E.U16 desc[UR66][R4.64], R15 ;  /* 0x0000000f04005986 */ /* 0x0001e2000c101542 */
[----:B------:R-:W-:Y:S01]  /*90ff0*/  ISETP.LT.AND P0, PT, R0, UR24, !P0 ;  /* 0x0000001800007c0c */ /* 0x000fe2000c701270 */
[C---:B------:R-:W-:Y:S01]  /*91000*/  VIADD R14, R3.reuse, UR28 ;  /* 0x0000001c030e7c36 */ /* 0x040fe20008000000 */
[----:B------:R-:W1:Y:S01]  /*91010*/  LDCU.64 UR24, c[0x0][0x398] ;  /* 0x00007300ff1877ac */ /* 0x000e620008000a00 */
[----:B------:R-:W4:Y:S01]  /*91020*/  LDCU.64 UR26, c[0x0][0x398] ;  /* 0x00007300ff1a77ac */ /* 0x000f220008000a00 */
[----:B------:R-:W-:Y:S01]  /*91030*/  UMOV UR10, UR31 ;  /* 0x0000001f000a7c82 */ /* 0x000fe20008000000 */
[----:B0-----:R-:W2:Y:S01]  /*91040*/  LDL.LU R5, [R1+0x244] ;  /* 0x0002440001057983 */ /* 0x001ea20000300800 */
[----:B------:R-:W-:Y:S01]  /*91050*/  IMAD.WIDE R2, R3, 0x2, R6 ;  /* 0x0000000203027825 */ /* 0x000fe200078e0206 */
[----:B------:R-:W0:Y:S02]  /*91060*/  LDCU.64 UR28, c[0x0][0x398] ;  /* 0x00007300ff1c77ac */ /* 0x000e240008000a00 */
[----:B------:R-:W1:Y:S01]  /*91070*/  LDL R15, [R1+0x1be4] ;  /* 0x001be400010f7983 */ /* 0x000e620000100800 */
[----:B------:R-:W-:Y:S01]  /*91080*/  UMOV UR12, UR30 ;  /* 0x0000001e000c7c82 */ /* 0x000fe20008000000 */
[----:B------:R-:W0:Y:S01]  /*91090*/  LDCU.64 UR30, c[0x0][0x398] ;  /* 0x00007300ff1e77ac */ /* 0x000e220008000a00 */
[----:B------:R-:W-:Y:S01]  /*910a0*/  UMOV UR16, UR63 ;  /* 0x0000003f00107c82 */ /* 0x000fe20008000000 */
[----:B------:R-:W-:Y:S01]  /*910b0*/  UMOV UR14, UR62 ;  /* 0x0000003e000e7c82 */ /* 0x000fe20008000000 */
[----:B------:R-:W0:Y:S01]  /*910c0*/  LDCU UR62, c[0x0][0x398] ;  /* 0x00007300ff3e77ac */ /* 0x000e220008000800 */
[----:B------:R-:W0:Y:S01]  /*910d0*/  LDCU UR63, c[0x0][0x398] ;  /* 0x00007300ff3f77ac */ /* 0x000e220008000800 */
[----:B------:R-:W0:Y:S01]  /*910e0*/  LDCU UR20, c[0x0][0x398] ;  /* 0x00007300ff1477ac */ /* 0x000e220008000800 */
[----:B---3--:R-:W-:Y:S04]  /*910f0*/  STL [R1+0x34c8], R25 ;  /* 0x0034c81901007387 */ /* 0x008fe80000100800 */
[----:B--2---:R2:W-:Y:S04]  /*91100*/  @P4 STG.E.U16 desc[UR66][R12.64], R5 ;  /* 0x000000050c004986 */ /* 0x0045e8000c101542 */
[----:B------:R-:W-:Y:S01]  /*91110*/  @P0 STG.E.U16 desc[UR66][R2.64], R26 ;  /* 0x0000001a02000986 */ /* 0x000fe2000c101542 */
[----:B--2---:R-:W-:-:S03]  /*91120*/  IMAD.WIDE R4, R14, 0x2, R24 ;  /* 0x000000020e047825 */ /* 0x004fc600078e0218 */
[----:B------:R-:W4:Y:S01]  /*91130*/  LDL R25, [R1+0x1be8] ;  /* 0x001be80001197983 */ /* 0x000f220000100800 */
[----:B------:R-:W-:-:S03]  /*91140*/  PRMT R12, R21, 0x7632, R12 ;  /* 0x00007632150c7816 */ /* 0x000fc6000000000c */
[----:B------:R2:W-:Y:S04]  /*91150*/  STL [R1+0x34c0], R26 ;  /* 0x0034c01a01007387 */ /* 0x0005e80000100800 */
[----:B------:R3:W-:Y:S04]  /*91160*/  @P6 STG.E.U16 desc[UR66][R4.64], R21 ;  /* 0x0000001504006986 */ /* 0x0007e8000c101542 */
[----:B--2---:R-:W2:Y:S04]  /*91170*/  LDL.LU R26, [R1+0x214] ;  /* 0x00021400011a7983 */ /* 0x004ea80000300800 */
[----:B---3--:R-:W3:Y:S04]  /*91180*/  LDL.LU R21, [R1+0x34cc] ;  /* 0x0034cc0001157983 */ /* 0x008ee80000300800 */
[----:B------:R-:W2:Y:S04]  /*91190*/  LDL R4, [R1+0x1b44] ;  /* 0x001b440001047983 */ /* 0x000ea80000100800 */
[----:B------:R-:W2:Y:S01]  /*911a0*/  LDL R5, [R1+0x1bec] ;  /* 0x001bec0001057983 */ /* 0x000ea20000100800 */
[----:B------:R-:W-:Y:S01]  /*911b0*/  IMAD.WIDE R2, R14, 0x2, R22 ;  /* 0x000000020e027825 */ /* 0x000fe200078e0216 */
[----:B-1----:R-:W-:-:S02]  /*911c0*/  ISETP.LT.AND P0, PT, R15, UR24, !P2 ;  /* 0x000000180f007c0c */ /* 0x002fc4000d701270 */
[----:B------:R-:W2:Y:S04]  /*911d0*/  LDL.LU R15, [R1+0x204] ;  /* 0x00020400010f7983 */ /* 0x000ea80000300800 */
[----:B------:R2:W-:Y:S01]  /*911e0*/  @P3 STG.E.U16 desc[UR66][R2.64], R12 ;  /* 0x0000000c02003986 */ /* 0x0005e2000c101542 */
[----:B----4-:R-:W-:-:S03]  /*911f0*/  ISETP.LT.AND P6, PT, R25, UR26, !P2 ;  /* 0x0000001a19007c0c */ /* 0x010fc6000d7c1270 */
[----:B------:R-:W4:Y:S04]  /*91200*/  LDL R25, [R1+0x1bdc] ;  /* 0x001bdc0001197983 */ /* 0x000f280000100800 */
[----:B---3--:R1:W-:Y:S01]  /*91210*/  STL [R1+0x34c4], R21 ;  /* 0x0034c41501007387 */ /* 0x0083e20000100800 */
[----:B--2---:R-:W-:Y:S01]  /*91220*/  VIADD R12, R4, 0x5 ;  /* 0x00000005040c7836 */ /* 0x004fe20000000000 */
[----:B------:R-:W-:Y:S01]  /*91230*/  ISETP.LT.AND P5, PT, R5, UR32, !P2 ;  /* 0x0000002005007c0c */ /* 0x000fe2000d7a1270 */
[C---:B------:R-:W-:Y:S01]  /*91240*/  IMAD.WIDE R4, R14.reuse, 0x2, R20 ;  /* 0x000000020e047825 */ /* 0x040fe200078e0214 */
[----:B------:R-:W-:Y:S01]  /*91250*/  ISETP.LT.AND P4, PT, R27, UR22, !P2 ;  /* 0x000000161b007c0c */ /* 0x000fe2000d781270 */
[----:B-1----:R-:W2:Y:S02]  /*91260*/  LDL.LU R21, [R1+0x224] ;  /* 0x0002240001157983 */ /* 0x002ea40000300800 */
[----:B------:R-:W-:Y:S01]  /*91270*/  IMAD.WIDE R2, R14, 0x2, R18 ;  /* 0x000000020e027825 */ /* 0x000fe200078e0212 */
[----:B------:R-:W-:Y:S01]  /*91280*/  ISETP.GE.AND P3, PT, R12, UR10, PT ;  /* 0x0000000a0c007c0c */ /* 0x000fe2000bf66270 */
[----:B------:R-:W1:Y:S01]  /*91290*/  LDCU.64 UR32, c[0x0][0x398] ;  /* 0x00007300ff2077ac */ /* 0x000e620008000a00 */
[----:B------:R-:W-:-:S02]  /*912a0*/  PRMT R12, R26, 0x7632, R12 ;  /* 0x000076321a0c7816 */ /* 0x000fc4000000000c */
[----:B--2---:R-:W-:-:S05]  /*912b0*/  PRMT R13, R21, 0x7632, R13 ;  /* 0x00007632150d7816 */ /* 0x004fca000000000d */
[----:B------:R2:W-:Y:S04]  /*912c0*/  @P4 STG.E.U16 desc[UR66][R4.64], R21 ;  /* 0x0000001504004986 */ /* 0x0005e8000c101542 */
[----:B------:R3:W-:Y:S01]  /*912d0*/  @P0 STG.E.U16 desc[UR66][R2.64], R13 ;  /* 0x0000000d02000986 */ /* 0x0007e2000c101542 */
[----:B--2---:R-:W-:-:S03]  /*912e0*/  IMAD.WIDE R4, R14, 0x2, R16 ;  /* 0x000000020e047825 */ /* 0x004fc600078e0210 */
[----:B------:R-:W2:Y:S04]  /*912f0*/  LDL R21, [R1+0x1be4] ;  /* 0x001be40001157983 */ /* 0x000ea80000100800 */
[----:B------:R0:W-:Y:S01]  /*91300*/  @P6 STG.E.U16 desc[UR66][R4.64], R26 ;  /* 0x0000001a04006986 */ /* 0x0001e2000c101542 */
[----:B---3--:R-:W-:-:S05]  /*91310*/  IMAD.WIDE R2, R14, 0x2, R10 ;  /* 0x000000020e027825 */ /* 0x008fca00078e020a */
[----:B------:R3:W-:Y:S04]  /*91320*/  @P5 STG.E.U16 desc[UR66][R2.64], R12 ;  /* 0x0000000c02005986 */ /* 0x0007e8000c101542 */
[----:B0-----:R-:W2:Y:S01]  /*91330*/  LDL R5, [R1+0x1b44] ;  /* 0x001b440001057983 */ /* 0x001ea20000100800 */
[----:B----4-:R-:W-:-:S03]  /*91340*/  ISETP.LT.AND P5, PT, R25, UR41, !P1 ;  /* 0x0000002919007c0c */ /* 0x010fc6000cfa1270 */
[----:B------:R-:W4:Y:S04]  /*91350*/  LDL.LU R26, [R1+0x268] ;  /* 0x00026800011a7983 */ /* 0x000f280000300800 */
[----:B------:R-:W4:Y:S01]  /*91360*/  LDL.LU R25, [R1+0x34c8] ;  /* 0x0034c80001197983 */ /* 0x000f220000300800 */
[----:B------:R-:W-:Y:S02]  /*91370*/  ISETP.LT.AND P4, PT, R29, UR28, !P2 ;  /* 0x0000001c1d007c0c */ /* 0x000fe4000d781270 */
[----:B------:R-:W-:Y:S01]  /*91380*/  ISETP.LT.AND P0, PT, R0, UR34, !P2 ;  /* 0x0000002200007c0c */ /* 0x000fe2000d701270 */
[----:B---3--:R-:W-:Y:S01]  /*91390*/  IMAD.WIDE R2, R14, 0x2, R6 ;  /* 0x000000020e027825 */ /* 0x008fe200078e0206 */
[----:B------:R-:W-:Y:S01]  /*913a0*/  PRMT R13, R15, 0x7632, R13 ;  /* 0x000076320f0d7816 */ /* 0x000fe2000000000d */
[----:B------:R-:W0:Y:S02]  /*913b0*/  LDCU.64 UR34, c[0x0][0x398] ;  /* 0x00007300ff2277ac */ /* 0x000e240008000a00 */
[----:B--2---:R-:W-:-:S02]  /*913c0*/  VIADD R12, R5, 0x6 ;  /* 0x00000006050c7836 */ /* 0x004fc40000000000 */
[----:B------:R-:W-:-:S04]  /*913d0*/  IMAD.WIDE R4, R14, 0x2, R8 ;  /* 0x000000020e047825 */ /* 0x000fc800078e0208 */
[----:B------:R-:W-:Y:S01]  /*913e0*/  VIADD R14, R14, UR5 ;  /* 0x000000050e0e7c36 */ /* 0x000fe20008000000 */
[----:B------:R2:W-:Y:S01]  /*913f0*/  @P4 STG.E.U16 desc[UR66][R4.64], R15 ;  /* 0x0000000f04004986 */ /* 0x0005e2000c101542 */
[----:B------:R-:W-:Y:S01]  /*91400*/  ISETP.LT.AND P6, PT, R28, UR30, !P1 ;  /* 0x0000001e1c007c0c */ /* 0x000fe2000cfc1270 */
[----:B-1----:R-:W-:Y:S01]  /*91410*/  UMOV UR18, UR33 ;  /* 0x0000002100127c82 */ /* 0x002fe20008000000 */
[----:B------:R-:W-:Y:S01]  /*91420*/  UMOV UR10, UR32 ;  /* 0x00000020000a7c82 */ /* 0x000fe20008000000 */
[----:B------:R4:W-:Y:S01]  /*91430*/  @P0 STG.E.U16 desc[UR66][R2.64], R13 ;  /* 0x0000000d02000986 */ /* 0x0009e2000c101542 */
[----:B------:R-:W-:Y:S01]  /*91440*/  UMOV UR22, UR6 ;  /* 0x0000000600167c82 */ /* 0x000fe20008000000 */
[----:B------:R-:W1:Y:S02]  /*91450*/  LDCU UR5, c[0x0][0x398] ;  /* 0x00007300ff0577ac */ /* 0x000e640008000800 */
[----:B--2---:R-:W2:Y:S01]  /*91460*/  LDL.LU R15, [R1+0x258] ;  /* 0x00025800010f7983 */ /* 0x004ea20000300800 */
[----:B------:R-:W-:Y:S01]  /*91470*/  ISETP.GE.AND P2, PT, R12, UR18, PT ;  /* 0x000000120c007c0c */ /* 0x000fe2000bf46270 */
[----:B------:R-:W3:Y:S01]  /*91480*/  LDCU.64 UR32, c[0x0][0x398] ;  /* 0x00007300ff2077ac */ /* 0x000ee20008000a00 */
[C---:B----4-:R-:W-:Y:S01]  /*91490*/  IMAD.WIDE R2, R14.reuse, 0x2, R24 ;  /* 0x000000020e027825 */ /* 0x050fe200078e0218 */
[----:B------:R4:W-:Y:S03]  /*914a0*/  STL [R1+0x34bc], R25 ;  /* 0x0034bc1901007387 */ /* 0x0009e60000100800 */
[----:B------:R-:W-:Y:S01]  /*914b0*/  IMAD.WIDE R4, R14, 0x2, R22 ;  /* 0x000000020e047825 */ /* 0x000fe200078e0216 */
[----:B------:R-:W-:Y:S01]  /*914c0*/  PRMT R13, R26, 0x7632, R13 ;  /* 0x000076321a0d7816 */ /* 0x000fe2000000000d */
[----:B------:R-:W0:Y:S01]  /*914d0*/  LDCU UR18, c[0x0][0x398] ;  /* 0x00007300ff1277ac */ /* 0x000e220008000800 */
[----:B------:R-:W0:Y:S01]  /*914e0*/  LDCU UR6, c[0x0][0x398] ;  /* 0x00007300ff0677ac */ /* 0x000e220008000800 */
[----:B----4-:R-:W4:Y:S01]  /*914f0*/  LDL.LU R25, [R1+0x278] ;  /* 0x0002780001197983 */ /* 0x010f220000300800 */
[----:B------:R-:W0:Y:S03]  /*91500*/  LDCU UR30, c[0x0][0x398] ;  /* 0x00007300ff1e77ac */ /* 0x000e260008000800 */
[----:B----4-:R4:W-:Y:S01]  /*91510*/  @P6 STG.E.U16 desc[UR66][R2.64], R25 ;  /* 0x0000001902006986 */ /* 0x0109e2000c101542 */
[----:B------:R-:W-:-:S03]  /*91520*/  PRMT R12, R25, 0x7632, R12 ;  /* 0x00007632190c7816 */ /* 0x000fc6000000000c */
[----:B----4-:R-:W4:Y:S01]  /*91530*/  LDL R2, [R1+0x1b44] ;  /* 0x001b440001027983 */ /* 0x010f220000100800 */
[----:B0-----:R-:W-:Y:S01]  /*91540*/  ISETP.LT.AND P6, PT, R21, UR34, !P1 ;  /* 0x0000002215007c0c */ /* 0x001fe2000cfc1270 */
[----:B------:R-:W-:Y:S01]  /*91550*/  UMOV UR26, UR12 ;  /* 0x0000000c001a7c82 */ /* 0x000fe20008000000 */
[----:B---3--:R-:W-:Y:S01]  /*91560*/  ISETP.LT.AND P4, PT, R27, UR32, !P1 ;  /* 0x000000201b007c0c */ /* 0x008fe2000cf81270 */
[----:B------:R-:W3:Y:S01]  /*91570*/  LDL R3, [R1+0x1be8] ;  /* 0x001be80001037983 */ /* 0x000ee20000100800 */
[----:B------:R-:W0:Y:S03]  /*91580*/  LDCU UR34, c[0x0][0x3b8] ;  /* 0x00007700ff2277ac */ /* 0x000e260008000800 */
[----:B------:R-:W2:Y:S01]  /*91590*/  LDL R25, [R1+0x248] ;  /* 0x0002480001197983 */ /* 0x000ea20000100800 */
[----:B------:R-:W0:Y:S03]  /*915a0*/  LDCU UR12, c[0x0][0x398] ;  /* 0x00007300ff0c77ac */ /* 0x000e260008000800 */
[----:B------:R-:W2:Y:S04]  /*915b0*/  LDL.LU R21, [R1+0x34c4] ;  /* 0x0034c40001157983 */ /* 0x000ea80000300800 */
[----:B------:R4:W-:Y:S02]  /*915c0*/  @P5 STG.E.U16 desc[UR66][R4.64], R12 ;  /* 0x0000000c04005986 */ /* 0x0009e4000c101542 */
[----:B----4-:R-:W-:-:S05]  /*915d0*/  VIADD R12, R2, 0x7 ;  /* 0x00000007020c7836 */ /* 0x010fca0000000000 */
[----:B------:R-:W-:Y:S02]  /*915e0*/  ISETP.GE.AND P0, PT, R12, UR16, PT ;  /* 0x000000100c007c0c */ /* 0x000fe4000bf06270 */
[----:B------:R-:W4:Y:S01]  /*915f0*/  LDL R12, [R1+0x1bec] ;  /* 0x001bec00010c7983 */ /* 0x000f220000100800 */
[----:B--2---:R-:W-:-:S05]  /*91600*/  IMAD.WIDE R4, R14, 0x2, R20 ;  /* 0x000000020e047825 */ /* 0x004fca00078e0214 */
[----:B------:R2:W-:Y:S04]  /*91610*/  @P4 STG.E.U16 desc[UR66][R4.64], R26 ;  /* 0x0000001a04004986 */ /* 0x0005e8000c101542 */
[----:B--2---:R-:W2:Y:S01]  /*91620*/  LDL.LU R26, [R1+0x34c0] ;  /* 0x0034c000011a7983 */ /* 0x004ea20000300800 */
[----:B---3--:R-:W-:Y:S01]  /*91630*/  ISETP.LT.AND P5, PT, R3, UR36, !P1 ;  /* 0x0000002403007c0c */ /* 0x008fe2000cfa1270 */
[----:B------:R-:W-:Y:S01]  /*91640*/  IMAD.WIDE R2, R14, 0x2, R18 ;  /* 0x000000020e027825 */ /* 0x000fe200078e0212 */
[----:B------:R-:W-:-:S03]  /*91650*/  UMOV UR16, UR75 ;  /* 0x0000004b00107c82 */ /* 0x000fc60008000000 */
[----:B------:R-:W-:Y:S01]  /*91660*/  IMAD.WIDE R4, R14, 0x2, R16 ;  /* 0x000000020e047825 */ /* 0x000fe200078e0210 */
[----:B------:R3:W-:Y:S01]  /*91670*/  @P6 STG.E.U16 desc[UR66][R2.64], R13 ;  /* 0x0000000d02006986 */ /* 0x0007e2000c101542 */
[----:B------:R-:W0:Y:S03]  /*91680*/  LDCU UR36, c[0x0][0x3b8] ;  /* 0x00007700ff2477ac */ /* 0x000e260008000800 */
[----:B------:R1:W-:Y:S01]  /*91690*/  STL [R1+0x34b8], R17 ;  /* 0x0034b81101007387 */ /* 0x0003e20000100800 */
[----:B------:R-:W0:Y:S03]  /*916a0*/  LDCU UR75, c[0x0][0x398] ;  /* 0x00007300ff4b77ac */ /* 0x000e260008000800 */
[----:B------:R0:W-:Y:S01]  /*916b0*/  @P5 STG.E.U16 desc[UR66][R4.64], R15 ;  /* 0x0000000f04005986 */ /* 0x0001e2000c101542 */
[----:B---3--:R-:W-:-:S03]  /*916c0*/  PRMT R3, R15, 0x7632, R3 ;  /* 0x000076320f037816 */ /* 0x008fc60000000003 */
[----:B-1----:R-:W3:Y:S01]  /*916d0*/  LDL R17, [R1+0x228] ;  /* 0x0002280001117983 */ /* 0x002ee20000100800 */
[----:B0-----:R-:W-:Y:S01]  /*916e0*/  IMAD.WIDE R4, R14, 0x2, R10 ;  /* 0x000000020e047825 */ /* 0x001fe200078e020a */
[----:B----4-:R-:W-:-:S13]  /*916f0*/  ISETP.LT.AND P4, PT, R12, UR38, !P1 ;  /* 0x000000260c007c0c */ /* 0x010fda000cf81270 */
[----:B------:R0:W-:Y:S01]  /*91700*/  @P4 STG.E.U16 desc[UR66][R4.64], R3 ;  /* 0x0000000304004986 */ /* 0x0001e2000c101542 */
[----:B--2---:R-:W-:-:S03]  /*91710*/  PRMT R26, R25, 0x7632, R26 ;  /* 0x00007632191a7816 */ /* 0x004fc6000000001a */
[----:B------:R-:W2:Y:S04]  /*91720*/  LDL.LU R25, [R1+0x34bc] ;  /* 0x0034bc0001197983 */ /* 0x000ea80000300800 */
[----:B0-----:R-:W4:Y:S01]  /*91730*/  LDL.LU R5, [R1+0x248] ;  /* 0x0002480001057983 */ /* 0x001f220000300800 */
[----:B------:R-:W-:Y:S01]  /*91740*/  ISETP.LT.AND P6, PT, R29, UR39, !P1 ;  /* 0x000000271d007c0c */ /* 0x000fe2000cfc1270 */
[----:B------:R-:W-:Y:S01]  /*91750*/  IMAD.WIDE R12, R14, 0x2, R8 ;  /* 0x000000020e0c7825 */ /* 0x000fe200078e0208 */
[----:B------:R-:W-:Y:S01]  /*91760*/  ISETP.LT.AND P1, PT, R0, UR40, !P1 ;  /* 0x0000002800007c0c */ /* 0x000fe2000cf21270 */
[----:B------:R-:W0:Y:S02]  /*91770*/  LDCU.64 UR40, c[0x0][0x398] ;  /* 0x00007300ff2877ac */ /* 0x000e240008000a00 */
[----:B------:R-:W-:-:S02]  /*91780*/  VIADD R2, R14, UR59 ;  /* 0x0000003b0e027c36 */ /* 0x000fc40008000000 */
[----:B------:R-:W-:Y:S01]  /*91790*/  IMAD.WIDE R14, R14, 0x2, R6 ;  /* 0x000000020e0e7825 */ /* 0x000fe200078e0206 */
[----:B------:R-:W-:Y:S01]  /*917a0*/  ISETP.LT.AND P5, PT, R28, UR60, !P3 ;  /* 0x0000003c1c007c0c */ /* 0x000fe2000dfa1270 */
[----:B------:R-:W1:Y:S04]  /*917b0*/  LDCU.64 UR38, c[0x0][0x398] ;  /* 0x00007300ff2677ac */ /* 0x000e680008000a00 */
[----:B----4-:R4:W-:Y:S04]  /*917c0*/  @P6 STG.E.U16 desc[UR66][R12.64], R5 ;  /* 0x000000050c006986 */ /* 0x0109e8000c101542 */
[----:B------:R0:W-:Y:S04]  /*917d0*/  @P1 STG.E.U16 desc[UR66][R14.64], R26 ;  /* 0x0000001a0e001986 */ /* 0x0001e8000c101542 */
[----:B----4-:R-:W4:Y:S04]  /*917e0*/  LDL.LU R12, [R1+0x238] ;  /* 0x00023800010c7983 */ /* 0x010f280000300800 */
[----:B0-----:R-:W4:Y:S01]  /*917f0*/  LDL R14, [R1+0x1bdc] ;  /* 0x001bdc00010e7983 */ /* 0x001f220000100800 */
[----:B--2---:R-:W-:-:S03]  /*91800*/  IMAD.WIDE R4, R2, 0x2, R24 ;  /* 0x0000000202047825 */ /* 0x004fc600078e0218 */
[----:B------:R-:W2:Y:S01]  /*91810*/  LDL R13, [R1+0x1be8] ;  /* 0x001be800010d7983 */ /* 0x000ea20000100800 */
[----:B------:R-:W-:Y:S02]  /*91820*/  ISETP.LT.AND P6, PT, R27, UR43, !P3 ;  /* 0x0000002b1b007c0c */ /* 0x000fe4000dfc1270 */
[----:B---3--:R-:W-:Y:S01]  /*91830*/  PRMT R26, R17, 0x7632, R26 ;  /* 0x00007632111a7816 */ /* 0x008fe2000000001a */
[----:B------:R-:W1:Y:S04]  /*91840*/  LDL R15, [R1+0x1be4] ;  /* 0x001be400010f7983 */ /* 0x000e680000100800 */
[----:B------:R-:W3:Y:S04]  /*91850*/  LDL R27, [R1+0x208] ;  /* 0x00020800011b7983 */ /* 0x000ee80000100800 */
[----:B------:R-:W2:Y:S01]  /*91860*/  LDL.LU R17, [R1+0x34b8] ;  /* 0x0034b80001117983 */ /* 0x000ea20000300800 */
[----:B----4-:R-:W-:-:S03]  /*91870*/  ISETP.LT.AND P4, PT, R14, UR58, !P3 ;  /* 0x0000003a0e007c0c */ /* 0x010fc6000df81270 */
[----:B------:R0:W-:Y:S01]  /*91880*/  @P5 STG.E.U16 desc[UR66][R4.64], R12 ;  /* 0x0000000c04005986 */ /* 0x0001e2000c101542 */
[----:B------:R-:W-:Y:S01]  /*91890*/  PRMT R3, R12, 0x7632, R3 ;  /* 0x000076320c037816 */ /* 0x000fe20000000003 */
[----:B------:R-:W4:Y:S01]  /*918a0*/  LDCU.64 UR58, c[0x0][0x398] ;  /* 0x00007300ff3a77ac */ /* 0x000f220008000a00 */
[----:B0-----:R-:W-:-:S07]  /*918b0*/  IMAD.WIDE R4, R2, 0x2, R22 ;  /* 0x0000000202047825 */ /* 0x001fce00078e0216 */
[----:B------:R0:W-:Y:S04]  /*918c0*/  @P4 STG.E.U16 desc[UR66][R4.64], R3 ;  /* 0x0000000304004986 */ /* 0x0001e8000c101542 */
[----:B0-----:R-:W3:Y:S01]  /*918d0*/  LDL.LU R5, [R1+0x228] ;  /* 0x0002280001057983 */ /* 0x001ee20000300800 */
[----:B--2---:R-:W-:Y:S01]  /*918e0*/  ISETP.LT.AND P1, PT, R13, UR40, !P3 ;  /* 0x000000280d007c0c */ /* 0x004fe2000df21270 */
[----:B------:R-:W-:Y:S01]  /*918f0*/  IMAD.WIDE R12, R2, 0x2, R20 ;  /* 0x00000002020c7825 */ /* 0x000fe200078e0214 */
[----:B-1----:R-:W-:Y:S01]  /*91900*/  ISETP.LT.AND P5, PT, R15, UR38, !P3 ;  /* 0x000000260f007c0c */ /* 0x002fe2000dfa1270 */
[----:B----4-:R-:W-:-:S03]  /*91910*/  UMOV UR24, UR59 ;  /* 0x0000003b00187c82 */ /* 0x010fc60008000000 */
[----:B---3--:R0:W-:Y:S01]  /*91920*/  @P6 STG.E.U16 desc[UR66][R12.64], R5 ;  /* 0x000000050c006986 */ /* 0x0081e2000c101542 */
[C---:B------:R-:W-:Y:S01]  /*91930*/  IMAD.WIDE R14, R2.reuse, 0x2, R18 ;  /* 0x00000002020e7825 */ /* 0x040fe200078e0212 */
[----:B------:R-:W-:Y:S01]  /*91940*/  UMOV UR40, UR16 ;  /* 0x0000001000287c82 */ /* 0x000fe20008000000 */
[----:B------:R-:W-:Y:S01]  /*91950*/  UMOV UR60, UR72 ;  /* 0x00000048003c7c82 */ /* 0x000fe20008000000 */
[----:B------:R-:W-:Y:S01]  /*91960*/  UMOV UR28, UR58 ;  /* 0x0000003a001c7c82 */ /* 0x000fe20008000000 */
[----:B------:R-:W1:Y:S01]  /*91970*/  LDCU UR38, c[0x0][0x398] ;  /* 0x00007300ff2677ac */ /* 0x000e620008000800 */
[----:B0-----:R-:W2:Y:S04]  /*91980*/  LDL R12, [R1+0x1bec] ;  /* 0x001bec00010c7983 */ /* 0x001ea80000100800 */
[----:B------:R-:W3:Y:S01]  /*91990*/  LDL.LU R13, [R1+0x218] ;  /* 0x00021800010d7983 */ /* 0x000ee20000300800 */
[----:B------:R-:W-:-:S03]  /*919a0*/  IMAD.WIDE R4, R2, 0x2, R16 ;  /* 0x0000000202047825 */ /* 0x000fc600078e0210 */
[----:B------:R0:W-:Y:S02]  /*919b0*/  @P5 STG.E.U16 desc[UR66][R14.64], R26 ;  /* 0x0000001a0e005986 */ /* 0x0001e4000c101542 */
[----:B0-----:R-:W-:Y:S02]  /*919c0*/  PRMT R26, R27, 0x7632, R26 ;  /* 0x000076321b1a7816 */ /* 0x001fe4000000001a */
[----:B------:R-:W4:Y:S01]  /*919d0*/  LDL.LU R27, [R1+0x34b4] ;  /* 0x0034b400011b7983 */ /* 0x000f220000300800 */
[----:B--2---:R-:W-:Y:S02]  /*919e0*/  ISETP.LT.AND P4, PT, R12, UR42, !P3 ;  /* 0x0000002a0c007c0c */ /* 0x004fe4000df81270 */
[----:B---3--:R-:W-:Y:S01]  /*919f0*/  PRMT R3, R13, 0x7632, R3 ;  /* 0x000076320d037816 */ /* 0x008fe20000000003 */
[----:B------:R0:W-:Y:S01]  /*91a00*/  @P1 STG.E.U16 desc[UR66][R4.64], R13 ;  /* 0x0000000d04001986 */ /* 0x0001e2000c101542 */
[----:B------:R-:W-:Y:S01]  /*91a10*/  ISETP.LT.AND P5, PT, R29, UR45, !P3 ;  /* 0x0000002d1d007c0c */ /* 0x000fe2000dfa1270 */
[C---:B------:R-:W-:Y:S01]  /*91a20*/  IMAD.WIDE R14, R2.reuse, 0x2, R6 ;  /* 0x00000002020e7825 */ /* 0x040fe200078e0206 */
[----:B------:R-:W2:Y:S03]  /*91a30*/  LDCU.64 UR42, c[0x0][0x398] ;  /* 0x00007300ff2a77ac */ /* 0x000ea60008000a00 */
[----:B0-----:R-:W-:-:S05]  /*91a40*/  IMAD.WIDE R4, R2, 0x2, R10 ;  /* 0x0000000202047825 */ /* 0x001fca00078e020a */
[----:B------:R0:W-:Y:S04]  /*91a50*/  @P4 STG.E.U16 desc[UR66][R4.64], R3 ;  /* 0x0000000304004986 */ /* 0x0001e8000c101542 */
[----:B0-----:R-:W3:Y:S01]  /*91a60*/  LDL.LU R4, [R1+0x208] ;  /* 0x0002080001047983 */ /* 0x001ee20000300800 */
[----:B------:R-:W-:-:S03]  /*91a70*/  IMAD.WIDE R12, R2, 0x2, R8 ;  /* 0x00000002020c7825 */ /* 0x000fc600078e0208 */
[----:B------:R-:W2:Y:S04]  /*91a80*/  LDL R5, [R1+0x1bdc] ;  /* 0x001bdc0001057983 */ /* 0x000ea80000100800 */
[----:B------:R-:W2:Y:S01]  /*91a90*/  LDL R3, [R1+0x1b44] ;  /* 0x001b440001037983 */ /* 0x000ea20000100800 */
[----:B------:R-:W-:Y:S01]  /*91aa0*/  ISETP.LT.AND P3, PT, R0, UR44, !P3 ;  /* 0x0000002c00007c0c */ /* 0x000fe2000df61270 */
[----:B------:R-:W0:Y:S01]  /*91ab0*/  LDCU.64 UR44, c[0x0][0x398] ;  /* 0x00007300ff2c77ac */ /* 0x000e220008000a00 */
[----:B------:R-:W-:Y:S01]  /*91ac0*/  ISETP.LT.AND P1, PT, R28, UR57, !P2 ;  /* 0x000000391c007c0c */ /* 0x000fe2000d721270 */
[----:B---3--:R3:W-:Y:S04]  /*91ad0*/  @P5 STG.E.U16 desc[UR66][R12.64], R4 ;  /* 0x000000040c005986 */ /* 0x0087e8000c101542 */
[----:B---3--:R-:W4:Y:S04]  /*91ae0*/  LDL.LU R12, [R1+0x27c] ;  /* 0x00027c00010c7983 */ /* 0x008f280000300800 */
[----:B------:R-:W0:Y:S01]  /*91af0*/  LDL R13, [R1+0x1be8] ;  /* 0x001be800010d7983 */ /* 0x000e220000100800 */
[----:B------:R-:W-:Y:S01]  /*91b00*/  VIADD R2, R2, UR49 ;  /* 0x0000003102027c36 */ /* 0x000fe20008000000 */
[----:B--2---:R-:W-:Y:S01]  /*91b10*/  ISETP.LT.AND P4, PT, R5, UR48, !P2 ;  /* 0x0000003005007c0c */ /* 0x004fe2000d781270 */
[----:B------:R-:W-:Y:S01]  /*91b20*/  VIADD R3, R3, 0x8 ;  /* 0x0000000803037836 */ /* 0x000fe20000000000 */
[----:B------:R2:W-:Y:S01]  /*91b30*/  @P3 STG.E.U16 desc[UR66][R14.64], R26 ;  /* 0x0000001a0e003986 */ /* 0x0005e2000c101542 */
[----:B------:R-:W-:Y:S01]  /*91b40*/  IMAD.WIDE R4, R2, 0x2, R24 ;  /* 0x0000000202047825 */ /* 0x000fe200078e0218 */
[----:B------:R-:W3:Y:S02]  /*91b50*/  LDCU.64 UR48, c[0x0][0x398] ;  /* 0x00007300ff3077ac */ /* 0x000ee40008000a00 */
[----:B--2---:R-:W2:Y:S04]  /*91b60*/  LDL R14, [R1+0x1be0] ;  /* 0x001be000010e7983 */ /* 0x004ea80000100800 */
[----:B------:R-:W3:Y:S04]  /*91b70*/  LDL R15, [R1+0x1be4] ;  /* 0x001be400010f7983 */ /* 0x000ee80000100800 */
[----:B------:R1:W-:Y:S04]  /*91b80*/  STL [R1+0x34b0], R25 ;  /* 0x0034b01901007387 */ /* 0x0003e80000100800 */
[----:B-1----:R-:W3:Y:S01]  /*91b90*/  LDL R25, [R1+0x24c] ;  /* 0x00024c0001197983 */ /* 0x002ee20000100800 */
[----:B----4-:R-:W-:-:S03]  /*91ba0*/  PRMT R27, R12, 0x7632, R27 ;  /* 0x000076320c1b7816 */ /* 0x010fc6000000001b */
[----:B------:R1:W-:Y:S01]  /*91bb0*/  @P1 STG.E.U16 desc[UR66][R4.64], R12 ;  /* 0x0000000c04001986 */ /* 0x0003e2000c101542 */
[----:B0-----:R-:W-:Y:S02]  /*91bc0*/  ISETP.LT.AND P3, PT, R13, UR44, !P2 ;  /* 0x0000002c0d007c0c */ /* 0x001fe4000d761270 */
[----:B-1----:R-:W-:Y:S01]  /*91bd0*/  MOV.SPILL R12, UR45 ;  /* 0x0000002d000c7c02 */ /* 0x002fe20009000f00 */
[----:B------:R-:W-:Y:S01]  /*91be0*/  IMAD.WIDE R4, R2, 0x2, R22 ;  /* 0x0000000202047825 */ /* 0x000fe200078e0216 */
[----:B--2---:R-:W-:-:S03]  /*91bf0*/  ISETP.LT.AND P5, PT, R14, UR47, !P2 ;  /* 0x0000002f0e007c0c */ /* 0x004fc6000d7a1270 */
[----:B------:R0:W-:Y:S01]  /*91c00*/  STL [R1+0x204], R12 ;  /* 0x0002040c01007387 */ /* 0x0001e20000100800 */
[----:B---3--:R-:W-:-:S03]  /*91c10*/  ISETP.LT.AND P6, PT, R15, UR42, !P2 ;  /* 0x0000002a0f007c0c */ /* 0x008fc6000d7c1270 */
[----:B------:R1:W-:Y:S01]  /*91c20*/  STL [R1+0x34ac], R20 ;  /* 0x0034ac1401007387 */ /* 0x0003e20000100800 */
[----:B------:R-:W-:Y:S01]  /*91c30*/  ISETP.GE.AND P1, PT, R3, UR24, PT ;  /* 0x0000001803007c0c */ /* 0x000fe2000bf26270 */
[----:B------:R-:W2:Y:S01]  /*91c40*/  LDCU.64 UR44, c[0x0][0x398] ;  /* 0x00007300ff2c77ac */ /* 0x000ea20008000a00 */
[C---:B0-----:R-:W-:Y:S01]  /*91c50*/  IMAD.WIDE R12, R2.reuse, 0x2, R20 ;  /* 0x00000002020c7825 */ /* 0x041fe200078e0214 */
[----:B------:R-:W-:Y:S01]  /*91c60*/  @P4 STG.E.U16 desc[UR66][R4.64], R27 ;  /* 0x0000001b04004986 */ /* 0x000fe2000c101542 */
[----:B------:R-:W0:Y:S03]  /*91c70*/  LDCU UR42, c[0x0][0x398] ;  /* 0x00007300ff2a77ac */ /* 0x000e260008000800 */
[----:B-1----:R-:W3:Y:S04]  /*91c80*/  LDL.LU R20, [R1+0x26c] ;  /* 0x00026c0001147983 */ /* 0x002ee80000300800 */
[----:B------:R1:W-:Y:S04]  /*91c90*/  STL [R1+0x34a8], R21 ;  /* 0x0034a81501007387 */ /* 0x0003e80000100800 */
[----:B-1----:R-:W4:Y:S04]  /*91ca0*/  LDL.LU R21, [R1+0x23c] ;  /* 0x00023c0001157983 */ /* 0x002f280000300800 */
[----:B------:R-:W2:Y:S04]  /*91cb0*/  LDL R5, [R1+0x1bec] ;  /* 0x001bec0001057983 */ /* 0x000ea80000100800 */
[----:B------:R1:W-:Y:S04]  /*91cc0*/  STL [R1+0x3490], R27 ;  /* 0x0034901b01007387 */ /* 0x0003e80000100800 */
[----:B-1----:R-:W4:Y:S04]  /*91cd0*/  LDL R27, [R1+0x1bdc] ;  /* 0x001bdc00011b7983 */ /* 0x002f280000100800 */
[----:B---3--:R1:W-:Y:S04]  /*91ce0*/  @P5 STG.E.U16 desc[UR66][R12.64], R20 ;  /* 0x000000140c005986 */ /* 0x0083e8000c101542 */
[----:B-1----:R-:W3:Y:S01]  /*91cf0*/  LDL.LU R13, [R1+0x25c] ;  /* 0x00025c00010d7983 */ /* 0x002ee20000300800 */
[----:B------:R-:W-:Y:S01]  /*91d00*/  IMAD.WIDE R14, R2, 0x2, R18 ;  /* 0x00000002020e7825 */ /* 0x000fe200078e0212 */
[----:B------:R-:W-:-:S02]  /*91d10*/  PRMT R26, R20, 0x7632, R26 ;  /* 0x00007632141a7816 */ /* 0x000fc4000000001a */
[----:B------:R-:W4:Y:S01]  /*91d20*/  LDL R20, [R1+0x1be0] ;  /* 0x001be00001147983 */ /* 0x000f220000100800 */
[----:B--2---:R-:W-:Y:S01]  /*91d30*/  ISETP.LT.AND P5, PT, R5, UR46, !P2 ;  /* 0x0000002e05007c0c */ /* 0x004fe2000d7a1270 */
[C---:B------:R-:W-:Y:S02]  /*91d40*/  IMAD.WIDE R4, R2.reuse, 0x2, R16 ;  /* 0x0000000202047825 */ /* 0x040fe400078e0210 */
[----:B------:R1:W-:Y:S01]  /*91d50*/  @P6 STG.E.U16 desc[UR66][R14.64], R26 ;  /* 0x0000001a0e006986 */ /* 0x0003e2000c101542 */
[----:B------:R-:W-:Y:S01]  /*91d60*/  PRMT R3, R25, 0x7632, R3 ;  /* 0x0000763219037816 */ /* 0x000fe20000000003 */
[----:B------:R-:W2:Y:S02]  /*91d70*/  LDCU.64 UR46, c[0x0][0x398] ;  /* 0x00007300ff2e77ac */ /* 0x000ea40008000a00 */
[----:B------:R-:W2:Y:S04]  /*91d80*/  LDL.LU R25, [R1+0x34b0] ;  /* 0x0034b00001197983 */ /* 0x000ea80000300800 */
[----:B---3--:R3:W-:Y:S01]  /*91d90*/  @P3 STG.E.U16 desc[UR66][R4.64], R13 ;  /* 0x0000000d04003986 */ /* 0x0087e2000c101542 */
[----:B-1----:R-:W-:Y:S01]  /*91da0*/  PRMT R26, R13, 0x7632, R26 ;  /* 0x000076320d1a7816 */ /* 0x002fe2000000001a */
[----:B---3--:R-:W-:-:S05]  /*91db0*/  IMAD.WIDE R4, R2, 0x2, R10 ;  /* 0x0000000202047825 */ /* 0x008fca00078e020a */
[----:B------:R1:W-:Y:S04]  /*91dc0*/  @P5 STG.E.U16 desc[UR66][R4.64], R26 ;  /* 0x0000001a04005986 */ /* 0x0003e8000c101542 */
[----:B-1----:R-:W3:Y:S04]  /*91dd0*/  LDL.LU R5, [R1+0x24c] ;  /* 0x00024c0001057983 */ /* 0x002ee80000300800 */
[----:B------:R1:W-:Y:S04]  /*91de0*/  STL [R1+0x349c], R26 ;  /* 0x00349c1a01007387 */ /* 0x0003e80000100800 */
[----:B-1----:R-:W3:Y:S01]  /*91df0*/  LDL R26, [R1+0x1be4] ;  /* 0x001be400011a7983 */ /* 0x002ee20000100800 */
[----:B------:R-:W-:-:S02]  /*91e00*/  ISETP.LT.AND P4, PT, R29, UR56, !P2 ;  /* 0x000000381d007c0c */ /* 0x000fc4000d781270 */
[----:B------:R-:W-:Y:S02]  /*91e10*/  ISETP.LT.AND P2, PT, R0, UR55, !P2 ;  /* 0x0000003700007c0c */ /* 0x000fe4000d741270 */
[----:B------:R-:W-:Y:S01]  /*91e20*/  ISETP.LT.AND P6, PT, R28, UR54, !P0 ;  /* 0x000000361c007c0c */ /* 0x000fe2000c7c1270 */
[----:B------:R-:W-:-:S04]  /*91e30*/  IMAD.WIDE R12, R2, 0x2, R8 ;  /* 0x00000002020c7825 */ /* 0x000fc800078e0208 */
[C---:B------:R-:W-:Y:S01]  /*91e40*/  IMAD.WIDE R14, R2.reuse, 0x2, R6 ;  /* 0x00000002020e7825 */ /* 0x040fe200078e0206 */
[----:B--2---:R-:W-:Y:S01]  /*91e50*/  STL [R1+0x34a4], R25 ;  /* 0x0034a41901007387 */ /* 0x004fe20000100800 */
[----:B----4-:R-:W-:Y:S01]  /*91e60*/  ISETP.LT.AND P3, PT, R27, UR53, !P0 ;  /* 0x000000351b007c0c */ /* 0x010fe2000c761270 */
[----:B------:R-:W-:Y:S01]  /*91e70*/  UMOV UR32, UR45 ;  /* 0x0000002d00207c82 */ /* 0x000fe20008000000 */
[----:B------:R-:W-:Y:S01]  /*91e80*/  VIADD R2, R2, UR51 ;  /* 0x0000003302027c36 */ /* 0x000fe20008000000 */
[----:B------:R-:W-:Y:S01]  /*91e90*/  UMOV UR57, UR22 ;  /* 0x0000001600397c82 */ /* 0x000fe20008000000 */
[----:B------:R-:W-:Y:S01]  /*91ea0*/  UMOV UR24, UR74 ;  /* 0x0000004a00187c82 */ /* 0x000fe20008000000 */
[----:B------:R-:W-:Y:S01]  /*91eb0*/  UMOV UR59, UR73 ;  /* 0x00000049003b7c82 */ /* 0x000fe20008000000 */
[----:B------:R-:W1:Y:S01]  /*91ec0*/  LDCU.64 UR72, c[0x0][0x398] ;  /* 0x00007300ff4877ac */ /* 0x000e620008000a00 */
[----:B------:R-:W2:Y:S01]  /*91ed0*/  LDCU UR54, c[0x0][0x398] ;  /* 0x00007300ff3677ac */ /* 0x000ea20008000800 */
[----:B------:R-:W4:Y:S01]  /*91ee0*/  LDCU UR55, c[0x0][0x398] ;  /* 0x00007300ff3777ac */ /* 0x000f220008000800 */
[----:B------:R-:W-:Y:S01]  /*91ef0*/  UMOV UR58, UR14 ;  /* 0x0000000e003a7c82 */ /* 0x000fe20008000000 */
[----:B------:R-:W0:Y:S01]  /*91f00*/  LDCU UR14, c[0x0][0x398] ;  /* 0x00007300ff0e77ac */ /* 0x000e220008000800 */
[----:B------:R-:W0:Y:S01]  /*91f10*/  LDCU UR74, c[0x0][0x398] ;  /* 0x00007300ff4a77ac */ /* 0x000e220008000800 */
[----:B---3--:R3:W-:Y:S01]  /*91f20*/  @P4 STG.E.U16 desc[UR66][R12.64], R5 ;  /* 0x000000050c004986 */ /* 0x0087e2000c101542 */
[----:B------:R-:W-:Y:S01]  /*91f30*/  ISETP.LT.AND P4, PT, R20, UR52, !P0 ;  /* 0x0000003414007c0c */ /* 0x000fe2000c781270 */
[----:B------:R-:W0:Y:S02]  /*91f40*/  LDCU.64 UR52, c[0x0][0x398] ;  /* 0x00007300ff3477ac */ /* 0x000e240008000a00 */
[----:B------:R1:W-:Y:S01]  /*91f50*/  @P2 STG.E.U16 desc[UR66][R14.64], R3 ;  /* 0x000000030e002986 */ /* 0x0003e2000c101542 */
[----:B---3--:R-:W-:-:S03]  /*91f60*/  IMAD.WIDE R4, R2, 0x2, R24 ;  /* 0x0000000202047825 */ /* 0x008fc600078e0218 */
[----:B------:R-:W3:Y:S01]  /*91f70*/  LDL R25, [R1+0x1bec] ;  /* 0x001bec0001197983 */ /* 0x000ee20000100800 */
[----:B-1----:R-:W-:-:S03]  /*91f80*/  PRMT R3, R21, 0x7632, R3 ;  /* 0x0000763215037816 */ /* 0x002fc60000000003 */
[----:B------:R-:W2:Y:S01]  /*91f90*/  LDL.LU R20, [R1+0x34ac] ;  /* 0x0034ac0001147983 */ /* 0x000ea20000300800 */
[----:B------:R-:W-:-:S03]  /*91fa0*/  ISETP.LT.AND P5, PT, R26, UR46, !P0 ;  /* 0x0000002e1a007c0c */ /* 0x000fc6000c7a1270 */
[----:B------:R1:W-:Y:S04]  /*91fb0*/  @P6 STG.E.U16 desc[UR66][R4.64], R21 ;  /* 0x0000001504006986 */ /* 0x0003e8000c101542 */
[----:B-1----:R-:W2:Y:S04]  /*91fc0*/  LDL.LU R21, [R1+0x34a8] ;  /* 0x0034a80001157983 */ /* 0x002ea80000300800 */
[----:B------:R-:W2:Y:S04]  /*91fd0*/  LDL R4, [R1+0x1b44] ;  /* 0x001b440001047983 */ /* 0x000ea80000100800 */
[----:B------:R-:W4:Y:S04]  /*91fe0*/  LDL R5, [R1+0x1be8] ;  /* 0x001be80001057983 */ /* 0x000f280000100800 */
[----:B------:R1:W-:Y:S04]  /*91ff0*/  STL [R1+0x34a0], R26 ;  /* 0x0034a01a01007387 */ /* 0x0003e80000100800 */
[----:B-1----:R-:W4:Y:S01]  /*92000*/  LDL.LU R26, [R1+0x22c] ;  /* 0x00022c00011a7983 */ /* 0x002f220000300800 */
[----:B------:R-:W-:-:S05]  /*92010*/  IMAD.WIDE R12, R2, 0x2, R22 ;  /* 0x00000002020c7825 */ /* 0x000fca00078e0216 */
[----:B------:R1:W-:Y:S02]  /*92020*/  @P3 STG.E.U16 desc[UR66][R12.64], R3 ;  /* 0x000000030c003986 */ /* 0x0003e4000c101542 */
[----:B-1----:R-:W-:Y:S01]  /*92030*/  IMAD.WIDE R12, R2, 0x2, R18 ;  /* 0x00000002020c7825 */ /* 0x002fe200078e0212 */
[----:B---3--:R-:W-:Y:S01]  /*92040*/  ISETP.LT.AND P3, PT, R25, UR50, !P0 ;  /* 0x0000003219007c0c */ /* 0x008fe2000c761270 */
[----:B------:R-:W1:Y:S01]  /*92050*/  LDCU.64 UR50, c[0x0][0x398] ;  /* 0x00007300ff3277ac */ /* 0x000e620008000a00 */
[----:B------:R-:W3:Y:S01]  /*92060*/  LDL.LU R25, [R1+0x20c] ;  /* 0x00020c0001197983 */ /* 0x000ee20000300800 */
[----:B--2---:R-:W-:Y:S01]  /*92070*/  VIADD R3, R4, 0x9 ;  /* 0x0000000904037836 */ /* 0x004fe20000000000 */
[----:B----4-:R-:W-:Y:S01]  /*92080*/  ISETP.LT.AND P6, PT, R5, UR48, !P0 ;  /* 0x0000003005007c0c */ /* 0x010fe2000c7c1270 */
[----:B------:R-:W-:Y:S01]  /*92090*/  IMAD.WIDE R4, R2, 0x2, R20 ;  /* 0x0000000202047825 */ /* 0x000fe200078e0214 */
[----:B------:R-:W-:-:S04]  /*920a0*/  PRMT R14, R26, 0x7632, R14 ;  /* 0x000076321a0e7816 */ /* 0x000fc8000000000e */
[----:B------:R2:W-:Y:S01]  /*920b0*/  @P4 STG.E.U16 desc[UR66][R4.64], R26 ;  /* 0x0000001a04004986 */ /* 0x0005e2000c101542 */
[----:B------:R-:W-:Y:S01]  /*920c0*/  ISETP.GE.AND P2, PT, R3, UR32, PT ;  /* 0x0000002003007c0c */ /* 0x000fe2000bf46270 */
[----:B-1----:R-:W-:Y:S01]  /*920d0*/  UMOV UR22, UR51 ;  /* 0x0000003300167c82 */ /* 0x002fe20008000000 */
[----:B------:R-:W-:Y:S01]  /*920e0*/  UMOV UR16, UR50 ;  /* 0x0000003200107c82 */ /* 0x000fe20008000000 */
[----:B------:R1:W-:Y:S01]  /*920f0*/  @P5 STG.E.U16 desc[UR66][R12.64], R14 ;  /* 0x0000000e0c005986 */ /* 0x0003e2000c101542 */
[----:B------:R-:W4:Y:S03]  /*92100*/  LDCU UR48, c[0x0][0x398] ;  /* 0x00007300ff3077ac */ /* 0x000f260008000800 */
[----:B--2---:R-:W0:Y:S01]  /*92110*/  LDL R26, [R1+0x1be0] ;  /* 0x001be000011a7983 */ /* 0x004e220000100800 */
[----:B------:R-:W-:Y:S01]  /*92120*/  ISETP.LT.AND P4, PT, R29, UR64, !P0 ;  /* 0x000000401d007c0c */ /* 0x000fe2000c781270 */
[C---:B------:R-:W-:Y:S01]  /*92130*/  IMAD.WIDE R4, R2.reuse, 0x2, R16 ;  /* 0x0000000202047825 */ /* 0x040fe200078e0210 */
[----:B------:R-:W2:Y:S01]  /*92140*/  LDCU.64 UR50, c[0x0][0x398] ;  /* 0x00007300ff3277ac */ /* 0x000ea20008000a00 */
[----:B-1----:R-:W2:Y:S02]  /*92150*/  LDL R14, [R1+0x1b44] ;  /* 0x001b4400010e7983 */ /* 0x002ea40000100800 */
[----:B------:R-:W-:-:S02]  /*92160*/  IMAD.WIDE R12, R2, 0x2, R10 ;  /* 0x00000002020c7825 */ /* 0x000fc400078e020a */
[----:B------:R1:W-:Y:S04]  /*92170*/  STL [R1+0x3498], R11 ;  /* 0x0034980b01007387 */ /* 0x0003e80000100800 */
[----:B-1----:R-:W4:Y:S01]  /*92180*/  LDL.LU R11, [R1+0x21c] ;  /* 0x00021c00010b7983 */ /* 0x002f220000300800 */
[----:B------:R-:W-:Y:S02]  /*92190*/  ISETP.LT.AND P5, PT, R0, UR65, !P0 ;  /* 0x0000004100007c0c */ /* 0x000fe4000c7a1270 */
[----:B------:R-:W-:Y:S02]  /*921a0*/  ISETP.LT.AND P0, PT, R27, UR69, !P1 ;  /* 0x000000451b007c0c */ /* 0x000fe4000cf01270 */
[----:B---3--:R-:W-:Y:S01]  /*921b0*/  PRMT R15, R25, 0x7632, R15 ;  /* 0x00007632190f7816 */ /* 0x008fe2000000000f */
[----:B--2---:R-:W-:Y:S01]  /*921c0*/  VIADD R14, R14, 0xa ;  /* 0x0000000a0e0e7836 */ /* 0x004fe20000000000 */
[----:B----4-:R-:W-:Y:S01]  /*921d0*/  PRMT R3, R11, 0x7632, R3 ;  /* 0x000076320b037816 */ /* 0x010fe20000000003 */
[----:B------:R1:W-:Y:S04]  /*921e0*/  @P6 STG.E.U16 desc[UR66][R4.64], R11 ;  /* 0x0000000b04006986 */ /* 0x0003e8000c101542 */
[----:B------:R2:W-:Y:S01]  /*921f0*/  @P3 STG.E.U16 desc[UR66][R12.64], R3 ;  /* 0x000000030c003986 */ /* 0x0005e2000c101542 */
[----:B------:R-:W-:Y:S01]  /*92200*/  ISETP.GE.AND P3, PT, R14, UR22, PT ;  /* 0x000000160e007c0c */ /* 0x000fe2000bf66270 */
[----:B------:R-:W-:Y:S01]  /*92210*/  UMOV UR32, UR24 ;  /* 0x0000001800207c82 */ /* 0x000fe20008000000 */
[----:B------:R-:W3:Y:S01]  /*92220*/  LDCU UR24, c[0x0][0x3b8] ;  /* 0x00007700ff1877ac */ /* 0x000ee20008000800 */
[----:B-1----:R-:W-:Y:S01]  /*92230*/  IMAD.WIDE R4, R2, 0x2, R6 ;  /* 0x0000000202047825 */ /* 0x002fe200078e0206 */
[----:B------:R-:W4:Y:S01]  /*92240*/  LDL.LU R11, [R1+0x1e0] ;  /* 0x0001e000010b7983 */ /* 0x000f220000300800 */
[----:B------:R-:W-:-:S02]  /*92250*/  ISETP.LT.AND P6, PT, R28, UR68, !P1 ;  /* 0x000000441c007c0c */ /* 0x000fc4000cfc1270 */
[----:B--2---:R-:W-:Y:S01]  /*92260*/  IMAD.WIDE R12, R2, 0x2, R8 ;  /* 0x00000002020c7825 */ /* 0x004fe200078e0208 */
[----:B------:R1:W-:Y:S01]  /*92270*/  STL [R1+0x3494], R27 ;  /* 0x0034941b01007387 */ /* 0x0003e20000100800 */
[----:B------:R-:W-:Y:S01]  /*92280*/  UMOV UR45, UR32 ;  /* 0x00000020002d7c82 */ /* 0x000fe20008000000 */
[----:B------:R-:W-:Y:S01]  /*92290*/  UMOV UR46, UR57 ;  /* 0x00000039002e7c82 */ /* 0x000fe20008000000 */
[----:B------:R-:W2:Y:S01]  /*922a0*/  LDCU.64 UR68, c[0x0][0x398] ;  /* 0x00007300ff4477ac */ /* 0x000ea20008000a00 */
[----:B------:R-:W2:Y:S01]  /*922b0*/  LDL R14, [R1+0x1be8] ;  /* 0x001be800010e7983 */ /* 0x000ea20000100800 */
[----:B------:R-:W2:Y:S03]  /*922c0*/  LDCU UR22, c[0x0][0x398] ;  /* 0x00007300ff1677ac */ /* 0x000ea60008000800 */
[----:B------:R3:W-:Y:S01]  /*922d0*/  @P4 STG.E.U16 desc[UR66][R12.64], R25 ;  /* 0x000000190c004986 */ /* 0x0007e2000c101542 */
[----:B0-----:R-:W-:-:S03]  /*922e0*/  ISETP.LT.AND P4, PT, R26, UR42, !P1 ;  /* 0x0000002a1a007c0c */ /* 0x001fc6000cf81270 */
[----:B-1----:R-:W2:Y:S01]  /*922f0*/  LDL R27, [R1+0x1b44] ;  /* 0x001b4400011b7983 */ /* 0x002ea20000100800 */
[----:B------:R-:W-:Y:S01]  /*92300*/  UMOV UR32, UR10 ;  /* 0x0000000a00207c82 */ /* 0x000fe20008000000 */
[----:B------:R-:W0:Y:S02]  /*92310*/  LDCU UR10, c[0x0][0x3b8] ;  /* 0x00007700ff0a77ac */ /* 0x000e240008000800 */
[----:B------:R1:W-:Y:S01]  /*92320*/  @P5 STG.E.U16 desc[UR66][R4.64], R15 ;  /* 0x0000000f04005986 */ /* 0x0003e2000c101542 */
[----:B---3--:R-:W-:Y:S01]  /*92330*/  VIADD R3, R2, UR24 ;  /* 0x0000001802037c36 */ /* 0x008fe20008000000 */
[----:B------:R-:W3:Y:S02]  /*92340*/  LDCU.64 UR56, c[0x0][0x398] ;  /* 0x00007300ff3877ac */ /* 0x000ee40008000a00 */
[----:B------:R-:W2:Y:S01]  /*92350*/  LDL.LU R25, [R1+0x34a4] ;  /* 0x0034a40001197983 */ /* 0x000ea20000300800 */
[----:B------:R-:W-:Y:S01]  /*92360*/  UMOV UR64, UR46 ;  /* 0x0000002e00407c82 */ /* 0x000fe20008000000 */
[----:B------:R-:W-:Y:S01]  /*92370*/  UMOV UR65, UR45 ;  /* 0x0000002d00417c82 */ /* 0x000fe20008000000 */
[----:B------:R-:W-:Y:S01]  /*92380*/  UMOV UR42, UR26 ;  /* 0x0000001a002a7c82 */ /* 0x000fe20008000000 */
[----:B------:R-:W0:Y:S01]  /*92390*/  LDCU UR24, c[0x0][0x398] ;  /* 0x00007300ff1877ac */ /* 0x000e220008000800 */
[----:B-1----:R-:W3:Y:S01]  /*923a0*/  LDL.LU R15, [R1+0x1f0] ;  /* 0x0001f000010f7983 */ /* 0x002ee20000300800 */
[----:B------:R-:W-:-:S04]  /*923b0*/  IMAD.WIDE R12, R3, 0x2, R22 ;  /* 0x00000002030c7825 */ /* 0x000fc800078e0216 */
[----:B--2---:R-:W-:Y:S01]  /*923c0*/  IMAD.WIDE R4, R3, 0x2, R24 ;  /* 0x0000000203047825 */ /* 0x004fe200078e0218 */
[----:B------:R-:W2:Y:S01]  /*923d0*/  LDL.LU R26, [R1+0x34a0] ;  /* 0x0034a000011a7983 */ /* 0x000ea20000300800 */
[----:B------:R-:W-:Y:S01]  /*923e0*/  UMOV UR45, UR40 ;  /* 0x00000028002d7c82 */ /* 0x000fe20008000000 */
[----:B------:R-:W1:Y:S01]  /*923f0*/  LDCU UR26, c[0x0][0x398] ;  /* 0x00007300ff1a77ac */ /* 0x000e620008000800 */
[----:B------:R-:W1:Y:S01]  /*92400*/  LDCU UR40, c[0x0][0x398] ;  /* 0x00007300ff2877ac */ /* 0x000e620008000800 */
[----:B---3--:R-:W-:Y:S01]  /*92410*/  PRMT R2, R15, 0x7632, R2 ;  /* 0x000076320f027816 */ /* 0x008fe20000000002 */
[----:B------:R0:W-:Y:S01]  /*92420*/  @P6 STG.E.U16 desc[UR66][R4.64], R15 ;  /* 0x0000000f04006986 */ /* 0x0001e2000c101542 */
[----:B------:R-:W-:-:S03]  /*92430*/  ISETP.LT.AND P6, PT, R14, UR52, !P1 ;  /* 0x000000340e007c0c */ /* 0x000fc6000cfc1270 */
[----:B------:R3:W-:Y:S01]  /*92440*/  @P0 STG.E.U16 desc[UR66][R12.64], R2 ;  /* 0x000000020c000986 */ /* 0x0007e2000c101542 */
[----:B------:R-:W-:Y:S01]  /*92450*/  MOV.SPILL R14, UR11 ;  /* 0x0000000b000e7c02 */ /* 0x000fe20009000f00 */
[----:B------:R-:W1:Y:S01]  /*92460*/  LDCU UR11, c[0x0][0x398] ;  /* 0x00007300ff0b77ac */ /* 0x000e620008000800 */
[----:B0-----:R-:W-:Y:S01]  /*92470*/  MOV.SPILL R15, UR10 ;  /* 0x0000000a000f7c02 */ /* 0x001fe20009000f00 */
[----:B---3--:R-:W-:Y:S01]  /*92480*/  VIADD R2, R27, 0xb ;  /* 0x0000000b1b027836 */ /* 0x008fe20000000000 */
[----:B--2---:R-:W-:Y:S02]  /*92490*/  ISETP.LT.AND P5, PT, R26, UR50, !P1 ;  /* 0x000000321a007c0c */ /* 0x004fe4000cfa1270 */
[----:B------:R-:W2:Y:S02]  /*924a0*/  LDL.LU R26, [R1+0x349c] ;  /* 0x00349c00011a7983 */ /* 0x000ea40000300800 */
[----:B------:R-:W-:Y:S02]  /*924b0*/  ISETP.GE.AND P0, PT, R2, UR73, PT ;  /* 0x0000004902007c0c */ /* 0x000fe4000bf06270 */
[----:B------:R-:W3:Y:S04]  /*924c0*/  LDL.LU R2, [R1+0x1d0] ;  /* 0x0001d00001027983 */ /* 0x000ee80000300800 */
[----:B------:R-:W3:Y:S04]  /*924d0*/  LDL.LU R27, [R1+0x1c0] ;  /* 0x0001c000011b7983 */ /* 0x000ee80000300800 */
[----:B------:R-:W-:Y:S04]  /*924e0*/  STL [R1+0x200], R14 ;  /* 0x0002000e01007387 */ /* 0x000fe80000100800 */
[----:B------:R0:W-:Y:S04]  /*924f0*/  STL [R1+0x1f0], R15 ;  /* 0x0001f00f01007387 */ /* 0x0001e80000100800 */
[----:B------:R1:W-:Y:S01]  /*92500*/  STL [R1+0x348c], R17 ;  /* 0x00348c1101007387 */ /* 0x0003e20000100800 */
[----:B0-----:R-:W-:-:S03]  /*92510*/  IMAD.WIDE R14, R3, 0x2, R16 ;  /* 0x00000002030e7825 */ /* 0x001fc600078e0210 */
[----:B-1----:R-:W3:Y:S01]  /*92520*/  LDL R17, [R1+0x1bec] ;  /* 0x001bec0001117983 */ /* 0x002ee20000100800 */
[----:B------:R-:W-:-:S05]  /*92530*/  IMAD.WIDE R4, R3, 0x2, R20 ;  /* 0x0000000203047825 */ /* 0x000fca00078e0214 */
[----:B----4-:R0:W-:Y:S01]  /*92540*/  @P4 STG.E.U16 desc[UR66][R4.64], R11 ;  /* 0x0000000b04004986 */ /* 0x0101e2000c101542 */
[----:B--2---:R-:W-:-:S03]  /*92550*/  PRMT R26, R11, 0x7632, R26 ;  /* 0x000076320b1a7816 */ /* 0x004fc6000000001a */
[----:B0-----:R-:W2:Y:S01]  /*92560*/  LDL.LU R11, [R1+0x3498] ;  /* 0x00349800010b7983 */ /* 0x001ea20000300800 */
[----:B------:R-:W-:-:S05]  /*92570*/  IMAD.WIDE R12, R3, 0x2, R18 ;  /* 0x00000002030c7825 */ /* 0x000fca00078e0212 */
[----:B------:R0:W-:Y:S01]  /*92580*/  @P5 STG.E.U16 desc[UR66][R12.64], R26 ;  /* 0x0000001a0c005986 */ /* 0x0001e2000c101542 */
[----:B------:R-:W-:Y:S01]  /*92590*/  ISETP.LT.AND P5, PT, R29, UR55, !P1 ;  /* 0x000000371d007c0c */ /* 0x000fe2000cfa1270 */
[----:B------:R-:W-:Y:S01]  /*925a0*/  IMAD.WIDE R4, R3, 0x2, R8 ;  /* 0x0000000203047825 */ /* 0x000fe200078e0208 */
[----:B---3--:R-:W-:Y:S02]  /*925b0*/  ISETP.LT.AND P4, PT, R17, UR54, !P1 ;  /* 0x0000003611007c0c */ /* 0x008fe4000cf81270 */
[----:B0-----:R-:W-:Y:S01]  /*925c0*/  PRMT R26, R2, 0x7632, R26 ;  /* 0x00007632021a7816 */ /* 0x001fe2000000001a */
[----:B------:R0:W-:Y:S01]  /*925d0*/  @P6 STG.E.U16 desc[UR66][R14.64], R2 ;  /* 0x000000020e006986 */ /* 0x0001e2000c101542 */
[----:B------:R-:W-:Y:S01]  /*925e0*/  ISETP.LT.AND P1, PT, R0, UR48, !P1 ;  /* 0x0000003000007c0c */ /* 0x000fe2000cf21270 */
[----:B------:R-:W1:Y:S02]  /*925f0*/  LDCU UR48, c[0x0][0x3b8] ;  /* 0x00007700ff3077ac */ /* 0x000e640008000800 */
[----:B------:R-:W3:Y:S01]  /*92600*/  LDL R17, [R1+0x1a0] ;  /* 0x0001a00001117983 */ /* 0x000ee20000100800 */
[----:B------:R-:W-:Y:S01]  /*92610*/  UMOV UR73, UR16 ;  /* 0x0000001000497c82 */ /* 0x000fe20008000000 */
[----:B------:R-:W4:Y:S01]  /*92620*/  LDCU UR16, c[0x0][0x398] ;  /* 0x00007300ff1077ac */ /* 0x000f220008000800 */
[----:B------:R-:W2:Y:S01]  /*92630*/  LDCU.64 UR54, c[0x0][0x398] ;  /* 0x00007300ff3677ac */ /* 0x000ea20008000a00 */
[----:B0-----:R-:W-:-:S04]  /*92640*/  IMAD.WIDE R14, R3, 0x2, R6 ;  /* 0x00000002030e7825 */ /* 0x001fc800078e0206 */
[C---:B-1----:R-:W-:Y:S02]  /*92650*/  VIADD R2, R3.reuse, UR48 ;  /* 0x0000003003027c36 */ /* 0x042fe40008000000 */
[----:B--2---:R-:W-:Y:S01]  /*92660*/  IMAD.WIDE R12, R3, 0x2, R10 ;  /* 0x00000002030c7825 */ /* 0x004fe200078e020a */
[----:B------:R-:W-:-:S04]  /*92670*/  PRMT R3, R27, 0x7632, R3 ;  /* 0x000076321b037816 */ /* 0x000fc80000000003 */
[----:B------:R-:W-:Y:S04]  /*92680*/  @P4 STG.E.U16 desc[UR66][R12.64], R26 ;  /* 0x0000001a0c004986 */ /* 0x000fe8000c101542 */
[----:B------:R0:W-:Y:S04]  /*92690*/  @P5 STG.E.U16 desc[UR66][R4.64], R27 ;  /* 0x0000001b04005986 */ /* 0x0001e8000c101542 */
[----:B0-----:R-:W2:Y:S04]  /*926a0*/  LDL.LU R27, [R1+0x3494] ;  /* 0x00349400011b7983 */ /* 0x001ea80000300800 */
[----:B------:R-:W3:Y:S04]  /*926b0*/  LDL.LU R4, [R1+0x1b0] ;  /* 0x0001b00001047983 */ /* 0x000ee80000300800 */
[----:B------:R0:W-:Y:S04]  /*926c0*/  @P1 STG.E.U16 desc[UR66][R14.64], R3 ;  /* 0x000000030e001986 */ /* 0x0001e8000c101542 */
[----:B------:R-:W4:Y:S04]  /*926d0*/  LDL R5, [R1+0x1b44] ;  /* 0x001b440001057983 */ /* 0x000f280000100800 */
[----:B0-----:R-:W4:Y:S04]  /*926e0*/  LDL R3, [R1+0x1be0] ;  /* 0x001be00001037983 */ /* 0x001f280000100800 */
[----:B------:R-:W4:Y:S04]  /*926f0*/  LDL R14, [R1+0x1be4] ;  /* 0x001be400010e7983 */ /* 0x000f280000100800 */
[----:B------:R-:W4:Y:S01]  /*92700*/  LDL R15, [R1+0x1be8] ;  /* 0x001be800010f7983 */ /* 0x000f220000100800 */
[----:B--2---:R-:W-:-:S03]  /*92710*/  ISETP.LT.AND P1, PT, R27, UR61, !P2 ;  /* 0x0000003d1b007c0c */ /* 0x004fc6000d721270 */
[----:B------:R-:W2:Y:S01]  /*92720*/  LDL.LU R27, [R1+0x3490] ;  /* 0x00349000011b7983 */ /* 0x000ea20000300800 */
[----:B------:R-:W-:Y:S01]  /*92730*/  ISETP.LT.AND P6, PT, R28, UR8, !P2 ;  /* 0x000000081c007c0c */ /* 0x000fe2000d7c1270 */
[----:B------:R-:W-:Y:S01]  /*92740*/  IMAD.WIDE R12, R2, 0x2, R24 ;  /* 0x00000002020c7825 */ /* 0x000fe200078e0218 */
[----:B---3--:R-:W-:Y:S01]  /*92750*/  PRMT R26, R17, 0x7632, R26 ;  /* 0x00007632111a7816 */ /* 0x008fe2000000001a */
[----:B------:R-:W-:Y:S01]  /*92760*/  UMOV UR48, UR59 ;  /* 0x0000003b00307c82 */ /* 0x000fe20008000000 */
[----:B------:R-:W3:Y:S01]  /*92770*/  LDL.LU R17, [R1+0x348c] ;  /* 0x00348c0001117983 */ /* 0x000ee20000300800 */
[----:B------:R-:W0:Y:S01]  /*92780*/  LDCU UR59, c[0x0][0x398] ;  /* 0x00007300ff3b77ac */ /* 0x000e220008000800 */
[----:B------:R-:W-:Y:S01]  /*92790*/  UMOV UR50, UR44 ;  /* 0x0000002c00327c82 */ /* 0x000fe20008000000 */
[----:B------:R-:W-:Y:S01]  /*927a0*/  UMOV UR52, UR60 ;  /* 0x0000003c00347c82 */ /* 0x000fe20008000000 */
[----:B------:R-:W1:Y:S05]  /*927b0*/  LDCU UR8, c[0x0][0x398] ;  /* 0x00007300ff0877ac */ /* 0x000e6a0008000800 */
[----:B------:R0:W-:Y:S01]  /*927c0*/  @P6 STG.E.U16 desc[UR66][R12.64], R4 ;  /* 0x000000040c006986 */ /* 0x0001e2000c101542 */
[----:B----4-:R-:W-:Y:S01]  /*927d0*/  ISETP.LT.AND P4, PT, R3, UR16, !P2 ;  /* 0x0000001003007c0c */ /* 0x010fe2000d781270 */
[----:B------:R-:W-:Y:S01]  /*927e0*/  VIADD R3, R5, 0xc ;  /* 0x0000000c05037836 */ /* 0x000fe20000000000 */
[----:B--2---:R-:W-:Y:S01]  /*927f0*/  PRMT R27, R4, 0x7632, R27 ;  /* 0x00007632041b7816 */ /* 0x004fe2000000001b */
[----:B0-----:R-:W-:Y:S01]  /*92800*/  IMAD.WIDE R4, R2, 0x2, R22 ;  /* 0x0000000202047825 */ /* 0x001fe200078e0216 */
[----:B------:R-:W-:Y:S01]  /*92810*/  ISETP.LT.AND P5, PT, R14, UR54, !P2 ;  /* 0x000000360e007c0c */ /* 0x000fe2000d7a1270 */
[----:B------:R-:W-:Y:S01]  /*92820*/  UMOV UR44, UR58 ;  /* 0x0000003a002c7c82 */ /* 0x000fe20008000000 */
[----:B------:R-:W0:Y:S02]  /*92830*/  LDCU.64 UR60, c[0x0][0x398] ;  /* 0x00007300ff3c77ac */ /* 0x000e240008000a00 */
[----:B------:R2:W-:Y:S01]  /*92840*/  @P1 STG.E.U16 desc[UR66][R4.64], R27 ;  /* 0x0000001b04001986 */ /* 0x0005e2000c101542 */
[C---:B------:R-:W-:Y:S01]  /*92850*/  IMAD.WIDE R12, R2.reuse, 0x2, R20 ;  /* 0x00000002020c7825 */ /* 0x040fe200078e0214 */
[----:B------:R-:W-:Y:S01]  /*92860*/  ISETP.LT.AND P6, PT, R15, UR56, !P2 ;  /* 0x000000380f007c0c */ /* 0x000fe2000d7c1270 */
[----:B------:R-:W4:Y:S01]  /*92870*/  LDCU UR58, c[0x0][0x398] ;  /* 0x00007300ff3a77ac */ /* 0x000f220008000800 */
[----:B------:R-:W-:Y:S01]  /*92880*/  UMOV UR10, UR52 ;  /* 0x00000034000a7c82 */ /* 0x000fe20008000000 */
[----:B------:R-:W0:Y:S01]  /*92890*/  LDCU UR16, c[0x0][0x398] ;  /* 0x00007300ff1077ac */ /* 0x000e220008000800 */
[----:B--2---:R-:W2:Y:S01]  /*928a0*/  LDL.LU R5, [R1+0x1a0] ;  /* 0x0001a00001057983 */ /* 0x004ea20000300800 */
[C---:B------:R-:W-:Y:S01]  /*928b0*/  IMAD.WIDE R14, R2.reuse, 0x2, R18 ;  /* 0x00000002020e7825 */ /* 0x040fe200078e0212 */
[----:B------:R-:W-:Y:S01]  /*928c0*/  ISETP.GE.AND P1, PT, R3, UR69, PT ;  /* 0x0000004503007c0c */ /* 0x000fe2000bf26270 */
[----:B------:R-:W-:Y:S01]  /*928d0*/  UMOV UR54, UR65 ;  /* 0x0000004100367c82 */ /* 0x000fe20008000000 */
[----:B------:R-:W4:Y:S01]  /*928e0*/  LDL R27, [R1+0x1bec] ;  /* 0x001bec00011b7983 */ /* 0x000f220000100800 */
[----:B------:R-:W-:Y:S01]  /*928f0*/  UMOV UR56, UR64 ;  /* 0x0000004000387c82 */ /* 0x000fe20008000000 */
[----:B------:R-:W0:Y:S01]  /*92900*/  LDCU.64 UR64, c[0x0][0x398] ;  /* 0x00007300ff4077ac */ /* 0x000e220008000a00 */
[----:B------:R-:W-:Y:S01]  /*92910*/  UMOV UR46, UR42 ;  /* 0x0000002a002e7c82 */ /* 0x000fe20008000000 */
[----:B------:R-:W0:Y:S01]  /*92920*/  LDCU UR52, c[0x0][0x398] ;  /* 0x00007300ff3477ac */ /* 0x000e220008000800 */
[----:B--2---:R2:W-:Y:S01]  /*92930*/  @P4 STG.E.U16 desc[UR66][R12.64], R5 ;  /* 0x000000050c004986 */ /* 0x0045e2000c101542 */
[----:B------:R-:W-:Y:S01]  /*92940*/  UMOV UR69, UR28 ;  /* 0x0000001c00457c82 */ /* 0x000fe20008000000 */
[----:B------:R-:W0:Y:S02]  /*92950*/  LDCU UR28, c[0x0][0x398] ;  /* 0x00007300ff1c77ac */ /* 0x000e240008000800 */
[----:B------:R-:W-:Y:S01]  /*92960*/  @P5 STG.E.U16 desc[UR66][R14.64], R26 ;  /* 0x0000001a0e005986 */ /* 0x000fe2000c101542 */
[----:B------:R-:W-:Y:S01]  /*92970*/  ISETP.LT.AND P5, PT, R29, UR59, !P2 ;  /* 0x0000003b1d007c0c */ /* 0x000fe2000d7a1270 */
[----:B------:R-:W0:Y:S02]  /*92980*/  LDCU UR42, c[0x0][0x398] ;  /* 0x00007300ff2a77ac */ /* 0x000e240008000800 */
[----:B--2---:R-:W2:Y:S04]  /*92990*/  LDL.LU R13, [R1+0x190] ;  /* 0x00019000010d7983 */ /* 0x004ea80000300800 */
[----:B------:R-:W2:Y:S01]  /*929a0*/  LDL.LU R29, [R1+0x3488] ;  /* 0x00348800011d7983 */ /* 0x000ea20000300800 */
[----:B----4-:R-:W-:Y:S01]  /*929b0*/  ISETP.LT.AND P4, PT, R27, UR58, !P2 ;  /* 0x0000003a1b007c0c */ /* 0x010fe2000d781270 */
[----:B---3--:R-:W-:Y:S01]  /*929c0*/  IMAD.WIDE R4, R2, 0x2, R16 ;  /* 0x0000000202047825 */ /* 0x008fe200078e0210 */
[----:B------:R-:W-:Y:S01]  /*929d0*/  ISETP.LT.AND P2, PT, R0, UR11, !P2 ;  /* 0x0000000b00007c0c */ /* 0x000fe2000d741270 */
[----:B------:R-:W-:Y:S01]  /*929e0*/  UMOV UR11, UR73 ;  /* 0x00000049000b7c82 */ /* 0x000fe20008000000 */
[----:B------:R-:W-:Y:S01]  /*929f0*/  UMOV UR73, UR50 ;  /* 0x0000003200497c82 */ /* 0x000fe20008000000 */
[----:B------:R-:W3:Y:S01]  /*92a00*/  LDCU UR50, c[0x0][0x3b8] ;  /* 0x00007700ff3277ac */ /* 0x000ee20008000800 */
[----:B------:R-:W4:Y:S01]  /*92a10*/  LDL.LU R27, [R1+0x1f4] ;  /* 0x0001f400011b7983 */ /* 0x000f220000300800 */
[----:B------:R-:W0:Y:S03]  /*92a20*/  LDCU.64 UR58, c[0x0][0x398] ;  /* 0x00007300ff3a77ac */ /* 0x000e260008000a00 */
[----:B------:R1:W-:Y:S04]  /*92a30*/  STL [R1+0x3480], R0 ;  /* 0x0034800001007387 */ /* 0x0003e80000100800 */
[----:B-1----:R-:W4:Y:S04]  /*92a40*/  LDL.LU R0, [R1+0x1e4] ;  /* 0x0001e40001007983 */ /* 0x002f280000300800 */
[----:B------:R-:W-:Y:S04]  /*92a50*/  STL [R1+0x3484], R11 ;  /* 0x0034840b01007387 */ /* 0x000fe80000100800 */
[----:B--2---:R1:W-:Y:S01]  /*92a60*/  @P6 STG.E.U16 desc[UR66][R4.64], R13 ;  /* 0x0000000d04006986 */ /* 0x0043e2000c101542 */
[----:B------:R-:W-:-:S02]  /*92a70*/  PRMT R26, R13, 0x7632, R26 ;  /* 0x000076320d1a7816 */ /* 0x000fc4000000001a */
[----:B------:R-:W-:Y:S01]  /*92a80*/  PRMT R3, R29, 0x7632, R3 ;  /* 0x000076321d037816 */ /* 0x000fe20000000003 */
[----:B-1----:R-:W-:-:S04]  /*92a90*/  IMAD.WIDE R4, R2, 0x2, R10 ;  /* 0x0000000202047825 */ /* 0x002fc800078e020a */
[----:B------:R-:W-:Y:S01]  /*92aa0*/  IMAD.WIDE R12, R2, 0x2, R8 ;  /* 0x00000002020c7825 */ /* 0x000fe200078e0208 */
[----:B------:R1:W-:Y:S01]  /*92ab0*/  @P4 STG.E.U16 desc[UR66][R4.64], R26 ;  /* 0x0000001a04004986 */ /* 0x0003e2000c101542 */
[----:B------:R-:W-:Y:S01]  /*92ac0*/  ISETP.LT.AND P6, PT, R28, UR18, !P3 ;  /* 0x000000121c007c0c */ /* 0x000fe2000dfc1270 */
[----:B------:R-:W2:Y:S02]  /*92ad0*/  LDCU UR18, c[0x0][0x398] ;  /* 0x00007300ff1277ac */ /* 0x000ea40008000800 */
[----:B------:R0:W-:Y:S01]  /*92ae0*/  @P5 STG.E.U16 desc[UR66][R12.64], R29 ;  /* 0x0000001d0c005986 */ /* 0x0001e2000c101542 */
[----:B---3--:R-:W-:-:S03]  /*92af0*/  MOV.SPILL R28, UR50 ;  /* 0x00000032001c7c02 */ /* 0x008fc60009000f00 */
[----:B-1----:R-:W3:Y:S01]  /*92b00*/  LDL R26, [R1+0x1be4] ;  /* 0x001be400011a7983 */ /* 0x002ee20000100800 */
[----:B0-----:R-:W-:-:S03]  /*92b10*/  MOV.SPILL R29, UR51 ;  /* 0x00000033001d7c02 */ /* 0x001fc60009000f00 */
[----:B------:R-:W2:Y:S04]  /*92b20*/  LDL R13, [R1+0x1bdc] ;  /* 0x001bdc00010d7983 */ /* 0x000ea80000100800 */
[----:B------:R-:W-:Y:S04]  /*92b30*/  STL [R1+0x3450], R29 ;  /* 0x0034501d01007387 */ /* 0x000fe80000100800 */
[----:B------:R0:W-:Y:S04]  /*92b40*/  STL [R1+0x3458], R29 ;  /* 0x0034581d01007387 */ /* 0x0001e80000100800 */
[----:B0-----:R-:W3:Y:S04]  /*92b50*/  LDL R29, [R1+0x1be8] ;  /* 0x001be800011d7983 */ /* 0x001ee80000100800 */
[----:B------:R0:W-:Y:S04]  /*92b60*/  STL [R1+0x3454], R28 ;  /* 0x0034541c01007387 */ /* 0x0001e80000100800 */
[----:B0-----:R-:W3:Y:S01]  /*92b70*/  LDL R28, [R1+0x1be0] ;  /* 0x001be000011c7983 */ /* 0x001ee20000100800 */
[----:B------:R-:W-:-:S04]  /*92b80*/  IMAD.WIDE R14, R2, 0x2, R6 ;  /* 0x00000002020e7825 */ /* 0x000fc800078e0206 */
[----:B------:R-:W-:-:S04]  /*92b90*/  VIADD R2, R2, UR71 ;  /* 0x0000004702027c36 */ /* 0x000fc80008000000 */
[----:B------:R-:W-:Y:S01]  /*92ba0*/  IMAD.WIDE R4, R2, 0x2, R24 ;  /* 0x0000000202047825 */ /* 0x000fe200078e0218 */
[----:B------:R-:W-:Y:S01]  /*92bb0*/  @P2 STG.E.U16 desc[UR66][R14.64], R3 ;  /* 0x000000030e002986 */ /* 0x000fe2000c101542 */
[----:B----4-:R-:W-:-:S03]  /*92bc0*/  PRMT R11, R27, 0x7632, R11 ;  /* 0x000076321b0b7816 */ /* 0x010fc6000000000b */
[----:B------:R0:W-:Y:S02]  /*92bd0*/  @P6 STG.E.U16 desc[UR66][R4.64], R27 ;  /* 0x0000001b04006986 */ /* 0x0001e4000c101542 */
[----:B0-----:R-:W-:Y:S01]  /*92be0*/  IMAD.WIDE R4, R2, 0x2, R22 ;  /* 0x0000000202047825 */ /* 0x001fe200078e0216 */
[----:B------:R-:W-:-:S03]  /*92bf0*/  PRMT R3, R0, 0x7632, R3 ;  /* 0x0000763200037816 */ /* 0x000fc60000000003 */
[----:B------:R-:W-:Y:S01]  /*92c00*/  IMAD.WIDE R14, R2, 0x2, R18 ;  /* 0x00000002020e7825 */ /* 0x000fe200078e0212 */
[----:B--2---:R-:W-:-:S03]  /*92c10*/  ISETP.LT.AND P5, PT, R13, UR6, !P3 ;  /* 0x000000060d007c0c */ /* 0x004fc6000dfa1270 */
[----:B------:R-:W-:Y:S01]  /*92c20*/  IMAD.WIDE R12, R2, 0x2, R20 ;  /* 0x00000002020c7825 */ /* 0x000fe200078e0214 */
[----:B---3--:R-:W-:Y:S01]  /*92c30*/  ISETP.LT.AND P2, PT, R26, UR58, !P3 ;  /* 0x0000003a1a007c0c */ /* 0x008fe2000df41270 */
[----:B------:R-:W-:Y:S01]  /*92c40*/  UMOV UR50, UR45 ;  /* 0x0000002d00327c82 */ /* 0x000fe20008000000 */
[----:B------:R-:W-:Y:S01]  /*92c50*/  UMOV UR51, UR44 ;  /* 0x0000002c00337c82 */ /* 0x000fe20008000000 */
[----:B------:R-:W0:Y:S06]  /*92c60*/  LDCU UR6, c[0x0][0x398] ;  /* 0x00007300ff0677ac */ /* 0x000e2c0008000800 */
[----:B------:R-:W-:Y:S01]  /*92c70*/  @P5 STG.E.U16 desc[UR66][R4.64], R11 ;  /* 0x0000000b04005986 */ /* 0x000fe2000c101542 */
[----:B------:R-:W-:-:S03]  /*92c80*/  ISETP.LT.AND P4, PT, R28, UR5, !P3 ;  /* 0x000000051c007c0c */ /* 0x000fc6000df81270 */
[----:B------:R1:W-:Y:S01]  /*92c90*/  STL [R1+0x3478], R28 ;  /* 0x0034781c01007387 */ /* 0x0003e20000100800 */
[----:B------:R-:W-:Y:S01]  /*92ca0*/  ISETP.LT.AND P6, PT, R29, UR60, !P3 ;  /* 0x0000003c1d007c0c */ /* 0x000fe2000dfc1270 */
[C---:B------:R-:W-:Y:S01]  /*92cb0*/  IMAD.WIDE R26, R2.reuse, 0x2, R16 ;  /* 0x00000002021a7825 */ /* 0x040fe200078e0210 */
[----:B------:R-:W2:Y:S01]  /*92cc0*/  LDCU.64 UR44, c[0x0][0x398] ;  /* 0x00007300ff2c77ac */ /* 0x000ea20008000a00 */
[----:B------:R-:W-:Y:S01]  /*92cd0*/  UMOV UR58, UR46 ;  /* 0x0000002e003a7c82 */ /* 0x000fe20008000000 */
[----:B------:R-:W3:Y:S01]  /*92ce0*/  LDCU UR5, c[0x0][0x398] ;  /* 0x00007300ff0577ac */ /* 0x000ee20008000800 */
[----:B-1----:R-:W4:Y:S04]  /*92cf0*/  LDL.LU R28, [R1+0x1c4] ;  /* 0x0001c400011c7983 */ /* 0x002f280000300800 */
[----:B------:R1:W-:Y:S01]  /*92d00*/  @P4 STG.E.U16 desc[UR66][R12.64], R0 ;  /* 0x000000000c004986 */ /* 0x0003e2000c101542 */
[----:B------:R-:W-:Y:S01]  /*92d10*/  UMOV UR60, UR48 ;  /* 0x00000030003c7c82 */ /* 0x000fe20008000000 */
[----:B------:R-:W0:Y:S02]  /*92d20*/  LDCU UR46, c[0x0][0x398] ;  /* 0x00007300ff2e77ac */ /* 0x000e240008000800 */
[----:B------:R-:W-:Y:S04]  /*92d30*/  STL [R1+0x347c], R29 ;  /* 0x00347c1d01007387 */ /* 0x000fe80000100800 */
[----:B------:R-:W2:Y:S04]  /*92d40*/  LDL.LU R11, [R1+0x3484] ;  /* 0x00348400010b7983 */ /* 0x000ea80000300800 */
[----:B------:R-:W2:Y:S04]  /*92d50*/  LDL R4, [R1+0x1bd8] ;  /* 0x001bd80001047983 */ /* 0x000ea80000100800 */
[----:B------:R-:W2:Y:S04]  /*92d60*/  LDL R5, [R1+0x1bdc] ;  /* 0x001bdc0001057983 */ /* 0x000ea80000100800 */
[----:B-1----:R-:W2:Y:S04]  /*92d70*/  LDL.LU R0, [R1+0x3480] ;  /* 0x0034800001007983 */ /* 0x002ea80000300800 */
[----:B------:R-:W2:Y:S04]  /*92d80*/  LDL R12, [R1+0x1bec] ;  /* 0x001bec00010c7983 */ /* 0x000ea80000100800 */
[----:B------:R-:W3:Y:S04]  /*92d90*/  LDL R13, [R1+0x1bf0] ;  /* 0x001bf000010d7983 */ /* 0x000ee80000100800 */
[----:B------:R1:W-:Y:S04]  /*92da0*/  @P2 STG.E.U16 desc[UR66][R14.64], R3 ;  /* 0x000000030e002986 */ /* 0x0003e8000c101542 */
[----:B-1----:R-:W4:Y:S01]  /*92db0*/  LDL.LU R15, [R1+0x1d4] ;  /* 0x0001d400010f7983 */ /* 0x002f220000300800 */
[----:B------:R-:W-:Y:S01]  /*92dc0*/  VIADD R3, R2, UR36 ;  /* 0x0000002402037c36 */ /* 0x000fe20008000000 */
[----:B------:R-:W1:Y:S01]  /*92dd0*/  LDCU UR36, c[0x0][0x398] ;  /* 0x00007300ff2477ac */ /* 0x000e620008000800 */
[----:B--2---:R-:W-:-:S02]  /*92de0*/  ISETP.LT.AND P4, PT, R12, UR62, !P3 ;  /* 0x0000003e0c007c0c */ /* 0x004fc4000df81270 */
[----:B---3--:R-:W-:Y:S01]  /*92df0*/  ISETP.LT.AND P5, PT, R13, UR63, !P3 ;  /* 0x0000003f0d007c0c */ /* 0x008fe2000dfa1270 */
[----:B------:R-:W-:Y:S01]  /*92e00*/  IMAD.WIDE R12, R2, 0x2, R10 ;  /* 0x00000002020c7825 */ /* 0x000fe200078e020a */
[----:B------:R-:W-:Y:S01]  /*92e10*/  ISETP.LT.AND P2, PT, R5, UR30, !P0 ;  /* 0x0000001e05007c0c */ /* 0x000fe2000c741270 */
[----:B------:R2:W-:Y:S01]  /*92e20*/  STL [R1+0x3474], R0 ;  /* 0x0034740001007387 */ /* 0x0005e20000100800 */
[----:B------:R-:W-:Y:S01]  /*92e30*/  ISETP.LT.AND P3, PT, R0, UR70, !P3 ;  /* 0x0000004600007c0c */ /* 0x000fe2000df61270 */
[----:B------:R-:W3:Y:S01]  /*92e40*/  LDCU.64 UR70, c[0x0][0x398] ;  /* 0x00007300ff4677ac */ /* 0x000ee20008000a00 */
[----:B------:R-:W0:Y:S01]  /*92e50*/  LDCU.64 UR62, c[0x0][0x398] ;  /* 0x00007300ff3e77ac */ /* 0x000e220008000a00 */
[----:B--2---:R-:W2:Y:S01]  /*92e60*/  LDL.LU R0, [R1+0x1a4] ;  /* 0x0001a40001007983 */ /* 0x004ea20000300800 */
[----:B------:R-:W-:Y:S01]  /*92e70*/  UMOV UR48, UR32 ;  /* 0x0000002000307c82 */ /* 0x000fe20008000000 */
[----:B------:R-:W0:Y:S01]  /*92e80*/  LDCU UR32, c[0x0][0x398] ;  /* 0x00007300ff2077ac */ /* 0x000e220008000800 */
[----:B----4-:R-:W-:Y:S01]  /*92e90*/  PRMT R29, R15, 0x7632, R29 ;  /* 0x000076320f1d7816 */ /* 0x010fe2000000001d */
[----:B------:R4:W-:Y:S01]  /*92ea0*/  @P6 STG.E.U16 desc[UR66][R26.64], R15 ;  /* 0x0000000f1a006986 */ /* 0x0009e2000c101542 */
[----:B------:R-:W-:Y:S01]  /*92eb0*/  ISETP.LT.AND P6, PT, R4, UR20, !P0 ;  /* 0x0000001404007c0c */ /* 0x000fe2000c7c1270 */
[C---:B------:R-:W-:Y:S01]  /*92ec0*/  IMAD.WIDE R4, R2.reuse, 0x2, R8 ;  /* 0x0000000202047825 */ /* 0x040fe200078e0208 */
[----:B------:R-:W0:Y:S01]  /*92ed0*/  LDCU UR20, c[0x0][0x398] ;  /* 0x00007300ff1477ac */ /* 0x000e220008000800 */
[----:B------:R1:W-:Y:S01]  /*92ee0*/  @P4 STG.E.U16 desc[UR66][R12.64], R29 ;  /* 0x0000001d0c004986 */ /* 0x0003e2000c101542 */
[----:B------:R-:W0:Y:S03]  /*92ef0*/  LDCU UR30, c[0x0][0x398] ;  /* 0x00007300ff1e77ac */ /* 0x000e260008000800 */
[----:B------:R0:W-:Y:S01]  /*92f00*/  @P5 STG.E.U16 desc[UR66][R4.64], R28 ;  /* 0x0000001c04005986 */ /* 0x0001e2000c101542 */
[----:B----4-:R-:W-:Y:S01]  /*92f10*/  IMAD.WIDE R14, R2, 0x2, R6 ;  /* 0x00000002020e7825 */ /* 0x010fe200078e0206 */
[----:B------:R-:W-:-:S02]  /*92f20*/  PRMT R2, R28, 0x7632, R2 ;  /* 0x000076321c027816 */ /* 0x000fc40000000002 */
[----:B-1----:R-:W4:Y:S04]  /*92f30*/  LDL.LU R29, [R1+0x347c] ;  /* 0x00347c00011d7983 */ /* 0x002f280000300800 */
[----:B------:R-:W3:Y:S04]  /*92f40*/  LDL R13, [R1+0x1b44] ;  /* 0x001b4400010d7983 */ /* 0x000ee80000100800 */
[----:B0-----:R-:W3:Y:S04]  /*92f50*/  LDL.LU R28, [R1+0x3478] ;  /* 0x00347800011c7983 */ /* 0x001ee80000300800 */
[----:B------:R-:W4:Y:S01]  /*92f60*/  LDL.LU R5, [R1+0x1b4] ;  /* 0x0001b40001057983 */ /* 0x000f220000300800 */
[----:B------:R-:W-:-:S03]  /*92f70*/  IMAD.WIDE R26, R3, 0x2, R24 ;  /* 0x00000002031a7825 */ /* 0x000fc600078e0218 */
[----:B------:R0:W-:Y:S04]  /*92f80*/  @P3 STG.E.U16 desc[UR66][R14.64], R2 ;  /* 0x000000020e003986 */ /* 0x0001e8000c101542 */
[----:B0-----:R-:W4:Y:S01]  /*92f90*/  LDL R14, [R1+0x1be4] ;  /* 0x001be400010e7983 */ /* 0x001f220000100800 */
[----:B------:R-:W-:Y:S02]  /*92fa0*/  MOV.SPILL R2, UR36 ;  /* 0x0000002400027c02 */ /* 0x000fe40009000f00 */
[----:B--2---:R-:W-:Y:S02]  /*92fb0*/  PRMT R15, R0, 0x7632, R15 ;  /* 0x00007632000f7816 */ /* 0x004fe4000000000f */
[----:B---3--:R-:W-:Y:S01]  /*92fc0*/  ISETP.LT.AND P4, PT, R28, UR38, !P0 ;  /* 0x000000261c007c0c */ /* 0x008fe2000c781270 */
[----:B----4-:R0:W-:Y:S01]  /*92fd0*/  @P6 STG.E.U16 desc[UR66][R26.64], R5 ;  /* 0x000000051a006986 */ /* 0x0101e2000c101542 */
[----:B------:R-:W-:-:S02]  /*92fe0*/  PRMT R12, R5, 0x7632, R12 ;  /* 0x00007632050c7816 */ /* 0x000fc4000000000c */
[----:B0-----:R-:W-:Y:S01]  /*92ff0*/  MOV.SPILL R27, UR37 ;  /* 0x00000025001b7c02 */ /* 0x001fe20009000f00 */
[----:B------:R-:W-:-:S04]  /*93000*/  IMAD.WIDE R4, R3, 0x2, R22 ;  /* 0x0000000203047825 */ /* 0x000fc800078e0216 */
[----:B------:R0:W-:Y:S01]  /*93010*/  STL [R1+0x344c], R27 ;  /* 0x00344c1b01007387 */ /* 0x0001e20000100800 */
[----:B------:R-:W-:-:S03]  /*93020*/  VIADD R26, R13, 0xd ;  /* 0x0000000d0d1a7836 */ /* 0x000fc60000000000 */
[----:B------:R1:W-:Y:S04]  /*93030*/  @P2 STG.E.U16 desc[UR66][R4.64], R12 ;  /* 0x0000000c04002986 */ /* 0x0003e8000c101542 */
[----:B0-----:R-:W2:Y:S04]  /*93040*/  LDL R27, [R1+0x1bd8] ;  /* 0x001bd800011b7983 */ /* 0x001ea80000100800 */
[----:B------:R0:W-:Y:S01]  /*93050*/  STL [R1+0x3448], R2 ;  /* 0x0034480201007387 */ /* 0x0001e20000100800 */
[----:B-1----:R-:W-:Y:S01]  /*93060*/  IMAD.WIDE R4, R3, 0x2, R20 ;  /* 0x0000000203047825 */ /* 0x002fe200078e0214 */
[----:B------:R-:W-:-:S02]  /*93070*/  ISETP.GE.AND P2, PT, R26, UR71, PT ;  /* 0x000000471a007c0c */ /* 0x000fc4000bf46270 */
[----:B0-----:R-:W3:Y:S04]  /*93080*/  LDL R2, [R1+0x1bec] ;  /* 0x001bec0001027983 */ /* 0x001ee80000100800 */
[----:B------:R0:W-:Y:S04]  /*93090*/  STL [R1+0x3470], R23 ;  /* 0x0034701701007387 */ /* 0x0001e80000100800 */
[----:B------:R1:W-:Y:S04]  /*930a0*/  @P4 STG.E.U16 desc[UR66][R4.64], R0 ;  /* 0x0000000004004986 */ /* 0x0003e8000c101542 */
[----:B0-----:R-:W4:Y:S04]  /*930b0*/  LDL.LU R23, [R1+0x184] ;  /* 0x0001840001177983 */ /* 0x001f280000300800 */
[----:B------:R0:W-:Y:S04]  /*930c0*/  STL.S16 [R1+0x180], R15 ;  /* 0x0001800f01007387 */ /* 0x0001e80000100600 */
[----:B------:R-:W2:Y:S04]  /*930d0*/  LDL.LU R26, [R1+0x204] ;  /* 0x00020400011a7983 */ /* 0x000ea80000300800 */
[----:B-1----:R-:W2:Y:S04]  /*930e0*/  LDL.LU R0, [R1+0x3474] ;  /* 0x0034740001007983 */ /* 0x002ea80000300800 */
[----:B------:R-:W2:Y:S04]  /*930f0*/  LDL.LU.S16 R4, [R1+0x180] ;  /* 0x0001800001047983 */ /* 0x000ea80000300600 */
[----:B------:R-:W3:Y:S01]  /*93100*/  LDL.LU R5, [R1+0x194] ;  /* 0x0001940001057983 */ /* 0x000ee20000300800 */
[----:B------:R-:W-:-:S02]  /*93110*/  ISETP.LT.AND P5, PT, R14, UR62, !P0 ;  /* 0x0000003e0e007c0c */ /* 0x000fc4000c7a1270 */
[----:B------:R-:W-:Y:S01]  /*93120*/  ISETP.LT.AND P6, PT, R29, UR64, !P0 ;  /* 0x000000401d007c0c */ /* 0x000fe2000c7c1270 */
[----:B------:R-:W-:-:S04]  /*93130*/  IMAD.WIDE R12, R3, 0x2, R18 ;  /* 0x00000002030c7825 */ /* 0x000fc800078e0212 */
[----:B0-----:R-:W-:-:S06]  /*93140*/  IMAD.WIDE R14, R3, 0x2, R16 ;  /* 0x00000002030e7825 */ /* 0x001fcc00078e0210 */
[----:B--2---:R0:W-:Y:S04]  /*93150*/  @P5 STG.E.U16 desc[UR66][R12.64], R4 ;  /* 0x000000040c005986 */ /* 0x0041e8000c101542 */
[----:B---3--:R1:W-:Y:S04]  /*93160*/  @P6 STG.E.U16 desc[UR66][R14.64], R5 ;  /* 0x000000050e006986 */ /* 0x0083e8000c101542 */
[----:B0-----:R-:W2:Y:S01]  /*93170*/  LDL R13, [R1+0x1bdc] ;  /* 0x001bdc00010d7983 */ /* 0x001ea20000100800 */
[----:B------:R-:W-:Y:S01]  /*93180*/  PRMT R12, R5, 0x7632, R12 ;  /* 0x00007632050c7816 */ /* 0x000fe2000000000c */
[----:B-1----:R-:W-:-:S02]  /*93190*/  IMAD.WIDE R4, R3, 0x2, R10 ;  /* 0x0000000203047825 */ /* 0x002fc400078e020a */
[----:B------:R0:W-:Y:S04]  /*931a0*/  STL [R1+0x346c], R11 ;  /* 0x00346c0b01007387 */ /* 0x0001e80000100800 */
[----:B0-----:R-:W3:Y:S01]  /*931b0*/  LDL R11, [R1+0x1bf0] ;  /* 0x001bf000010b7983 */ /* 0x001ee20000100800 */
[----:B------:R-:W-:Y:S01]  /*931c0*/  ISETP.LT.AND P3, PT, R2, UR75, !P0 ;  /* 0x0000004b02007c0c */ /* 0x000fe2000c761270 */
[----:B------:R-:W-:Y:S01]  /*931d0*/  UMOV UR71, UR45 ;  /* 0x0000002d00477c82 */ /* 0x000fe20008000000 */
[----:B------:R-:W-:Y:S01]  /*931e0*/  ISETP.LT.AND P6, PT, R27, UR26, !P1 ;  /* 0x0000001a1b007c0c */ /* 0x000fe2000cfc1270 */
[----:B------:R0:W-:Y:S01]  /*931f0*/  STL [R1+0x3464], R27 ;  /* 0x0034641b01007387 */ /* 0x0001e20000100800 */
[----:B------:R-:W-:Y:S01]  /*93200*/  R2UR.FILL UR45, R26 ;  /* 0x000000001a2d72ca */ /* 0x000fe200004e0000 */
[----:B------:R-:W-:-:S08]  /*93210*/  VIADD R26, R3, UR34 ;  /* 0x00000022031a7c36 */ /* 0x000fd00008000000 */
[----:B------:R1:W-:Y:S04]  /*93220*/  @P3 STG.E.U16 desc[UR66][R4.64], R12 ;  /* 0x0000000c04003986 */ /* 0x0003e8000c101542 */
[----:B0-----:R-:W3:Y:S04]  /*93230*/  LDL R27, [R1+0x1be4] ;  /* 0x001be400011b7983 */ /* 0x001ee80000100800 */
[----:B------:R0:W-:Y:S01]  /*93240*/  STL [R1+0x3468], R7 ;  /* 0x0034680701007387 */ /* 0x0001e20000100800 */
[----:B-1----:R-:W-:Y:S01]  /*93250*/  IMAD.WIDE R4, R3, 0x2, R8 ;  /* 0x0000000203047825 */ /* 0x002fe200078e0208 */
[----:B--2---:R-:W-:-:S03]  /*93260*/  ISETP.LT.AND P3, PT, R13, UR24, !P1 ;  /* 0x000000180d007c0c */ /* 0x004fc6000cf61270 */
[----:B------:R-:W-:Y:S01]  /*93270*/  IMAD.WIDE R12, R3, 0x2, R6 ;  /* 0x00000002030c7825 */ /* 0x000fe200078e0206 */
[----:B----4-:R-:W-:Y:S01]  /*93280*/  PRMT R3, R23, 0x7632, R3 ;  /* 0x0000763217037816 */ /* 0x010fe20000000003 */
[----:B0-----:R-:W2:Y:S01]  /*93290*/  LDL.LU R7, [R1+0x1f8] ;  /* 0x0001f80001077983 */ /* 0x001ea20000300800 */
[----:B---3--:R-:W-:-:S13]  /*932a0*/  ISETP.LT.AND P5, PT, R11, UR76, !P0 ;  /* 0x0000004c0b007c0c */ /* 0x008fda000c7a1270 */
[----:B------:R0:W-:Y:S04]  /*932b0*/  @P5 STG.E.U16 desc[UR66][R4.64], R23 ;  /* 0x0000001704005986 */ /* 0x0001e8000c101542 */
[----:B0-----:R-:W3:Y:S01]  /*932c0*/  LDL.LU R23, [R1+0x3470] ;  /* 0x0034700001177983 */ /* 0x001ee20000300800 */
[----:B------:R-:W-:Y:S01]  /*932d0*/  ISETP.LT.AND P0, PT, R0, UR77, !P0 ;  /* 0x0000004d00007c0c */ /* 0x000fe2000c701270 */
[----:B------:R-:W0:Y:S01]  /*932e0*/  LDCU.64 UR76, c[0x0][0x398] ;  /* 0x00007300ff4c77ac */ /* 0x000e220008000a00 */
[----:B------:R-:W-:Y:S01]  /*932f0*/  IMAD.WIDE R14, R26, 0x2, R24 ;  /* 0x000000021a0e7825 */ /* 0x000fe200078e0218 */
[----:B------:R-:W-:Y:S01]  /*93300*/  STL [R1+0x3460], R21 ;  /* 0x0034601501007387 */ /* 0x000fe20000100800 */
[----:B------:R-:W-:Y:S01]  /*93310*/  UMOV UR38, UR44 ;  /* 0x0000002c00267c82 */ /* 0x000fe20008000000 */
[----:B------:R-:W-:Y:S01]  /*93320*/  UMOV UR34, UR10 ;  /* 0x0000000a00227c82 */ /* 0x000fe20008000000 */
[----:B------:R-:W-:Y:S01]  /*93330*/  ISETP.LT.AND P5, PT, R27, UR38, !P1 ;  /* 0x000000261b007c0c */ /* 0x000fe2000cfa1270 */
[----:B------:R-:W-:Y:S01]  /*93340*/  UMOV UR24, UR11 ;  /* 0x0000000b00187c82 */ /* 0x000fe20008000000 */
[----:B------:R-:W1:Y:S05]  /*93350*/  LDCU.64 UR10, c[0x0][0x398] ;  /* 0x00007300ff0a77ac */ /* 0x000e6a0008000a00 */
[----:B------:R4:W-:Y:S01]  /*93360*/  @P0 STG.E.U16 desc[UR66][R12.64], R3 ;  /* 0x000000030c000986 */ /* 0x0009e2000c101542 */
[----:B------:R-:W-:Y:S01]  /*93370*/  ISETP.LT.AND P4, PT, R28, UR22, !P1 ;  /* 0x000000161c007c0c */ /* 0x000fe2000cf81270 */
[----:B------:R-:W-:Y:S01]  /*93380*/  UMOV UR75, UR69 ;  /* 0x00000045004b7c82 */ /* 0x000fe20008000000 */
[----:B------:R-:W-:Y:S01]  /*93390*/  UMOV UR64, UR60 ;  /* 0x0000003c00407c82 */ /* 0x000fe20008000000 */
[----:B------:R-:W-:Y:S01]  /*933a0*/  UMOV UR37, UR48 ;  /* 0x0000003000257c82 */ /* 0x000fe20008000000 */
[----:B------:R-:W1:Y:S01]  /*933b0*/  LDCU UR48, c[0x0][0x3b8] ;  /* 0x00007700ff3077ac */ /* 0x000e620008000800 */
[----:B0-----:R-:W-:Y:S01]  /*933c0*/  UMOV UR26, UR76 ;  /* 0x0000004c001a7c82 */ /* 0x001fe20008000000 */
[C---:B---3--:R-:W-:Y:S01]  /*933d0*/  IMAD.WIDE R4, R26.reuse, 0x2, R22 ;  /* 0x000000021a047825 */ /* 0x048fe200078e0216 */
[----:B--2---:R0:W-:Y:S01]  /*933e0*/  @P6 STG.E.U16 desc[UR66][R14.64], R7 ;  /* 0x000000070e006986 */ /* 0x0041e2000c101542 */
[----:B----4-:R-:W-:Y:S01]  /*933f0*/  PRMT R3, R7, 0x7632, R3 ;  /* 0x0000763207037816 */ /* 0x010fe20000000003 */
[----:B------:R-:W-:Y:S01]  /*93400*/  UMOV UR36, UR77 ;  /* 0x0000004d00247c82 */ /* 0x000fe20008000000 */
[----:B------:R-:W-:Y:S01]  /*93410*/  ISETP.LT.AND P6, PT, R29, UR26, !P1 ;  /* 0x0000001a1d007c0c */ /* 0x000fe2000cfc1270 */
[----:B------:R-:W-:Y:S01]  /*93420*/  IMAD.WIDE R12, R26, 0x2, R20 ;  /* 0x000000021a0c7825 */ /* 0x000fe200078e0214 */
[----:B-1----:R-:W-:Y:S01]  /*93430*/  UMOV UR69, UR11 ;  /* 0x0000000b00457c82 */ /* 0x002fe20008000000 */
[----:B------:R-:W-:Y:S01]  /*93440*/  @P3 STG.E.U16 desc[UR66][R4.64], R3 ;  /* 0x0000000304003986 */ /* 0x000fe2000c101542 */
[----:B------:R-:W1:Y:S01]  /*93450*/  LDCU UR38, c[0x0][0x398] ;  /* 0x00007300ff2677ac */ /* 0x000e620008000800 */
[----:B------:R-:W2:Y:S02]  /*93460*/  LDCU UR44, c[0x0][0x398] ;  /* 0x00007300ff2c77ac */ /* 0x000ea40008000800 */
[----:B0-----:R-:W3:Y:S01]  /*93470*/  LDL R7, [R1+0x1bdc] ;  /* 0x001bdc0001077983 */ /* 0x001ee20000100800 */
[----:B------:R-:W0:Y:S03]  /*93480*/  LDCU.64 UR76, c[0x0][0x398] ;  /* 0x00007300ff4c77ac */ /* 0x000e260008000a00 */
[----:B------:R-:W4:Y:S01]  /*93490*/  LDL.LU R27, [R1+0x200] ;  /* 0x00020000011b7983 */ /* 0x000f220000300800 */
[----:B------:R-:W0:Y:S03]  /*934a0*/  LDCU UR26, c[0x0][0x398] ;  /* 0x00007300ff1a77ac */ /* 0x000e260008000800 */
[----:B------:R-:W2:Y:S04]  /*934b0*/  LDL.LU R15, [R1+0x1c8] ;  /* 0x0001c800010f7983 */ /* 0x000ea80000300800 */
[----:B------:R1:W-:Y:S04]  /*934c0*/  STL [R1+0x345c], R29 ;  /* 0x00345c1d01007387 */ /* 0x0003e80000100800 */
[----:B-1----:R-:W2:Y:S04]  /*934d0*/  LDL R29, [R1+0x1b44] ;  /* 0x001b4400011d7983 */ /* 0x002ea80000100800 */
[----:B------:R-:W3:Y:S01]  /*934e0*/  LDL.LU R5, [R1+0x1e8] ;  /* 0x0001e80001057983 */ /* 0x000ee20000300800 */
[----:B------:R-:W-:Y:S01]  /*934f0*/  ISETP.LT.AND P3, PT, R2, UR14, !P1 ;  /* 0x0000000e02007c0c */ /* 0x000fe2000cf61270 */
[----:B------:R-:W-:Y:S01]  /*93500*/  UMOV UR14, UR10 ;  /* 0x0000000a000e7c82 */ /* 0x000fe20008000000 */
[----:B------:R-:W1:Y:S02]  /*93510*/  LDCU.64 UR10, c[0x0][0x398] ;  /* 0x00007300ff0a77ac */ /* 0x000e640008000a00 */
[----:B-1----:R-:W-:Y:S01]  /*93520*/  UMOV UR60, UR11 ;  /* 0x0000000b003c7c82 */ /* 0x002fe20008000000 */
[----:B----4-:R-:W-:Y:S01]  /*93530*/  R2UR.FILL UR11, R27 ;  /* 0x000000001b0b72ca */ /* 0x010fe200004e0000 */
[----:B--2---:R-:W-:-:S02]  /*93540*/  VIADD R3, R29, 0xe ;  /* 0x0000000e1d037836 */ /* 0x004fc40000000000 */
[----:B------:R-:W2:Y:S01]  /*93550*/  LDL.LU R29, [R1+0x1b8] ;  /* 0x0001b800011d7983 */ /* 0x000ea20000300800 */
[----:B---3--:R-:W-:-:S03]  /*93560*/  PRMT R14, R5, 0x7632, R14 ;  /* 0x00007632050e7816 */ /* 0x008fc6000000000e */
[----:B------:R1:W-:Y:S01]  /*93570*/  @P4 STG.E.U16 desc[UR66][R12.64], R5 ;  /* 0x000000050c004986 */ /* 0x0003e2000c101542 */
[----:B------:R-:W-:Y:S01]  /*93580*/  ISETP.LT.AND P4, PT, R11, UR12, !P1 ;  /* 0x0000000c0b007c0c */ /* 0x000fe2000cf81270 */
[----:B------:R-:W-:Y:S02]  /*93590*/  UMOV UR22, UR10 ;  /* 0x0000000a00167c82 */ /* 0x000fe40008000000 */
[----:B------:R-:W3:Y:S01]  /*935a0*/  LDL.LU R11, [R1+0x346c] ;  /* 0x00346c00010b7983 */ /* 0x000ee20000300800 */
[----:B-1----:R-:W-:Y:S01]  /*935b0*/  IMAD.WIDE R4, R26, 0x2, R18 ;  /* 0x000000021a047825 */ /* 0x002fe200078e0212 */
[----:B0-----:R-:W-:Y:S01]  /*935c0*/  ISETP.GE.AND P0, PT, R3, UR77, PT ;  /* 0x0000004d03007c0c */ /* 0x001fe2000bf06270 */
[----:B------:R-:W0:Y:S03]  /*935d0*/  LDCU UR12, c[0x0][0x398] ;  /* 0x00007300ff0c77ac */ /* 0x000e260008000800 */
[----:B------:R1:W-:Y:S01]  /*935e0*/  @P5 STG.E.U16 desc[UR66][R4.64], R14 ;  /* 0x0000000e04005986 */ /* 0x0003e2000c101542 */
[----:B------:R-:W-:-:S03]  /*935f0*/  ISETP.LT.AND P5, PT, R7, UR28, !P2 ;  /* 0x0000001c07007c0c */ /* 0x000fc6000d7a1270 */
[----:B-1----:R-:W4:Y:S04]  /*93600*/  LDL.LU R5, [R1+0x1d8] ;  /* 0x0001d80001057983 */ /* 0x002f280000300800 */
[----:B------:R-:W2:Y:S04]  /*93610*/  LDL.LU R14, [R1+0x1f0] ;  /* 0x0001f000010e7983 */ /* 0x000ea80000300800 */
[----:B------:R-:W3:Y:S04]  /*93620*/  LDL.LU R7, [R1+0x3468] ;  /* 0x0034680001077983 */ /* 0x000ee80000300800 */
[----:B------:R-:W3:Y:S01]  /*93630*/  LDL.LU R27, [R1+0x3464] ;  /* 0x00346400011b7983 */ /* 0x000ee20000300800 */
[----:B------:R-:W-:Y:S01]  /*93640*/  IMAD.WIDE R12, R26, 0x2, R16 ;  /* 0x000000021a0c7825 */ /* 0x000fe200078e0210 */
[----:B------:R-:W-:-:S02]  /*93650*/  ISETP.LT.AND P1, PT, R0, UR74, !P1 ;  /* 0x0000004a00007c0c */ /* 0x000fc4000cf21270 */
[----:B------:R-:W-:Y:S02]  /*93660*/  PRMT R21, R15, 0x7632, R21 ;  /* 0x000076320f157816 */ /* 0x000fe40000000015 */
[----:B----4-:R3:W-:Y:S01]  /*93670*/  @P6 STG.E.U16 desc[UR66][R12.64], R5 ;  /* 0x000000050c006986 */ /* 0x0107e2000c101542 */
[----:B------:R-:W-:Y:S02]  /*93680*/  PRMT R3, R5, 0x7632, R3 ;  /* 0x0000763205037816 */ /* 0x000fe40000000003 */
[----:B--2---:R-:W-:Y:S01]  /*93690*/  R2UR.FILL UR10, R14 ;  /* 0x000000000e0a72ca */ /* 0x004fe200004e0000 */
[----:B---3--:R-:W-:-:S04]  /*936a0*/  IMAD.WIDE R4, R26, 0x2, R10 ;  /* 0x000000021a047825 */ /* 0x008fc800078e020a */
[C---:B------:R-:W-:Y:S01]  /*936b0*/  IMAD.WIDE R12, R26.reuse, 0x2, R8 ;  /* 0x000000021a0c7825 */ /* 0x040fe200078e0208 */
[----:B------:R1:W-:Y:S04]  /*936c0*/  @P3 STG.E.U16 desc[UR66][R4.64], R3 ;  /* 0x0000000304003986 */ /* 0x0003e8000c101542 */
[----:B------:R2:W-:Y:S01]  /*936d0*/  @P4 STG.E.U16 desc[UR66][R12.64], R15 ;  /* 0x0000000f0c004986 */ /* 0x0005e2000c101542 */
[----:B------:R-:W-:Y:S01]  /*936e0*/  ISETP.LT.AND P4, PT, R27, UR18, !P2 ;  /* 0x000000121b007c0c */ /* 0x000fe2000d781270 */
[----:B------:R-:W-:Y:S01]  /*936f0*/  UMOV UR77, UR34 ;  /* 0x00000022004d7c82 */ /* 0x000fe20008000000 */
[C---:B-1----:R-:W-:Y:S02]  /*93700*/  VIADD R3, R26.reuse, UR10 ;  /* 0x0000000a1a037c36 */ /* 0x042fe40008000000 */
[----:B--2---:R-:W-:Y:S01]  /*93710*/  IMAD.WIDE R14, R26, 0x2, R6 ;  /* 0x000000021a0e7825 */ /* 0x004fe200078e0206 */
[----:B------:R-:W-:Y:S01]  /*93720*/  ISETP.LT.AND P3, PT, R28, UR16, !P2 ;  /* 0x000000101c007c0c */ /* 0x000fe2000d761270 */
[----:B------:R-:W-:Y:S01]  /*93730*/  UMOV UR34, UR71 ;  /* 0x0000004700227c82 */ /* 0x000fe20008000000 */
[----:B------:R-:W2:Y:S01]  /*93740*/  LDL.LU R28, [R1+0x198] ;  /* 0x00019800011c7983 */ /* 0x000ea20000300800 */
[----:B------:R-:W-:Y:S01]  /*93750*/  IMAD.WIDE R12, R3, 0x2, R24 ;  /* 0x00000002030c7825 */ /* 0x000fe200078e0218 */
[----:B------:R-:W-:Y:S01]  /*93760*/  PRMT R26, R29, 0x7632, R26 ;  /* 0x000076321d1a7816 */ /* 0x000fe2000000001a */
[----:B------:R-:W-:Y:S01]  /*93770*/  UMOV UR28, UR24 ;  /* 0x00000018001c7c82 */ /* 0x000fe20008000000 */
[----:B------:R1:W-:Y:S01]  /*93780*/  @P1 STG.E.U16 desc[UR66][R14.64], R21 ;  /* 0x000000150e001986 */ /* 0x0003e2000c101542 */
[----:B------:R-:W-:Y:S01]  /*93790*/  IMAD.WIDE R4, R3, 0x2, R22 ;  /* 0x0000000203047825 */ /* 0x000fe200078e0216 */
[----:B------:R-:W-:Y:S01]  /*937a0*/  ISETP.LT.AND P6, PT, R0, UR5, !P0 ;  /* 0x0000000500007c0c */ /* 0x000fe2000c7c1270 */
[----:B------:R-:W-:Y:S01]  /*937b0*/  UMOV UR71, UR64 ;  /* 0x0000004000477c82 */ /* 0x000fe20008000000 */
[----:B------:R3:W-:Y:S01]  /*937c0*/  @P4 STG.E.U16 desc[UR66][R12.64], R29 ;  /* 0x0000001d0c004986 */ /* 0x0007e2000c101542 */
[----:B------:R-:W-:Y:S01]  /*937d0*/  UMOV UR24, UR75 ;  /* 0x0000004b00187c82 */ /* 0x000fe20008000000 */
[----:B------:R-:W4:Y:S01]  /*937e0*/  LDCU.64 UR74, c[0x0][0x398] ;  /* 0x00007300ff4a77ac */ /* 0x000f220008000a00 */
[----:B------:R-:W0:Y:S01]  /*937f0*/  LDCU UR18, c[0x0][0x398] ;  /* 0x00007300ff1277ac */ /* 0x000e220008000800 */
[----:B-1----:R-:W2:Y:S01]  /*93800*/  LDL.LU R21, [R1+0x3460] ;  /* 0x0034600001157983 */ /* 0x002ea20000300800 */
[----:B------:R-:W1:Y:S03]  /*93810*/  LDCU UR16, c[0x0][0x3b8] ;  /* 0x00007700ff1077ac */ /* 0x000e660008000800 */
[----:B---3--:R-:W3:Y:S01]  /*93820*/  LDL.LU R29, [R1+0x345c] ;  /* 0x00345c00011d7983 */ /* 0x008ee20000300800 */
[----:B------:R-:W0:Y:S03]  /*93830*/  LDCU UR10, c[0x0][0x398] ;  /* 0x00007300ff0a77ac */ /* 0x000e260008000800 */
[----:B------:R-:W4:Y:S01]  /*93840*/  LDL.LU R12, [R1+0x1a8] ;  /* 0x0001a800010c7983 */ /* 0x000f220000300800 */
[----:B------:R-:W-:Y:S01]  /*93850*/  UMOV UR62, UR56 ;  /* 0x00000038003e7c82 */ /* 0x000fe20008000000 */
[----:B------:R-:W0:Y:S02]  /*93860*/  LDCU UR5, c[0x0][0x3b8] ;  /* 0x00007700ff0577ac */ /* 0x000e240008000800 */
[----:B------:R1:W-:Y:S04]  /*93870*/  @P5 STG.E.U16 desc[UR66][R4.64], R26 ;  /* 0x0000001a04005986 */ /* 0x0003e8000c101542 */
[----:B------:R-:W4:Y:S04]  /*93880*/  LDL R13, [R1+0x1bf0] ;  /* 0x001bf000010d7983 */ /* 0x000f280000100800 */
[----:B-1----:R-:W4:Y:S01]  /*93890*/  LDL R5, [R1+0x1be4] ;  /* 0x001be40001057983 */ /* 0x002f220000100800 */
[----:B---3--:R-:W-:Y:S01]  /*938a0*/  ISETP.LT.AND P4, PT, R29, UR14, !P2 ;  /* 0x0000000e1d007c0c */ /* 0x008fe2000d781270 */
[----:B--2---:R-:W-:-:S02]  /*938b0*/  IMAD.WIDE R14, R3, 0x2, R20 ;  /* 0x00000002030e7825 */ /* 0x004fc400078e0214 */
[----:B------:R-:W2:Y:S01]  /*938c0*/  LDL.LU R29, [R1+0x3458] ;  /* 0x00345800011d7983 */ /* 0x000ea20000300800 */
[----:B------:R-:W1:Y:S03]  /*938d0*/  LDCU UR14, c[0x0][0x398] ;  /* 0x00007300ff0e77ac */ /* 0x000e660008000800 */
[----:B----4-:R3:W-:Y:S01]  /*938e0*/  @P3 STG.E.U16 desc[UR66][R14.64], R12 ;  /* 0x0000000c0e003986 */ /* 0x0107e2000c101542 */
[----:B------:R-:W-:Y:S01]  /*938f0*/  ISETP.LT.AND P3, PT, R2, UR8, !P2 ;  /* 0x0000000802007c0c */ /* 0x000fe2000d761270 */
[----:B------:R-:W4:Y:S01]  /*93900*/  LDCU UR8, c[0x0][0x398] ;  /* 0x00007300ff0877ac */ /* 0x000f220008000800 */
[----:B------:R-:W-:Y:S02]  /*93910*/  PRMT R26, R12, 0x7632, R26 ;  /* 0x000076320c1a7816 */ /* 0x000fe4000000001a */
[----:B------:R-:W-:Y:S02]  /*93920*/  ISETP.LT.AND P1, PT, R13, UR40, !P2 ;  /* 0x000000280d007c0c */ /* 0x000fe4000d721270 */
[----:B------:R-:W-:Y:S01]  /*93930*/  ISETP.LT.AND P5, PT, R5, UR22, !P2 ;  /* 0x0000001605007c0c */ /* 0x000fe2000d7a1270 */
[----:B---3--:R-:W-:-:S04]  /*93940*/  IMAD.WIDE R14, R3, 0x2, R18 ;  /* 0x00000002030e7825 */ /* 0x008fc800078e0212 */
[----:B------:R-:W-:-:S04]  /*93950*/  IMAD.WIDE R12, R3, 0x2, R16 ;  /* 0x00000002030c7825 */ /* 0x000fc800078e0210 */
[----:B------:R-:W-:-:S04]  /*93960*/  IMAD.WIDE R4, R3, 0x2, R10 ;  /* 0x0000000203047825 */ /* 0x000fc800078e020a */
[----:B------:R-:W-:Y:S04]  /*93970*/  @P5 STG.E.U16 desc[UR66][R14.64], R26 ;  /* 0x0000001a0e005986 */ /* 0x000fe8000c101542 */
[----:B------:R3:W-:Y:S01]  /*93980*/  @P4 STG.E.U16 desc[UR66][R12.64], R28 ;  /* 0x0000001c0c004986 */ /* 0x0007e2000c101542 */
[----:B--2---:R-:W-:-:S03]  /*93990*/  PRMT R29, R28, 0x7632, R29 ;  /* 0x000076321c1d7816 */ /* 0x004fc6000000001d */
[----:B---3--:R-:W2:Y:S04]  /*939a0*/  LDL.LU R28, [R1+0x3454] ;  /* 0x00345400011c7983 */ /* 0x008ea80000300800 */
[----:B------:R3:W-:Y:S04]  /*939b0*/  @P3 STG.E.U16 desc[UR66][R4.64], R29 ;  /* 0x0000001d04003986 */ /* 0x0007e8000c101542 */
[----:B---3--:R-:W3:Y:S04]  /*939c0*/  LDL.LU R29, [R1+0x3450] ;  /* 0x00345000011d7983 */ /* 0x008ee80000300800 */
[----:B------:R-:W2:Y:S01]  /*939d0*/  LDL.LU R4, [R1+0x188] ;  /* 0x0001880001047983 */ /* 0x000ea20000300800 */
[----:B------:R-:W-:Y:S01]  /*939e0*/  IMAD.WIDE R14, R3, 0x2, R8 ;  /* 0x00000002030e7825 */ /* 0x000fe200078e0208 */
[----:B------:R-:W-:Y:S01]  /*939f0*/  UMOV UR22, UR37 ;  /* 0x0000002500167c82 */ /* 0x000fe20008000000 */
[----:B------:R-:W-:Y:S01]  /*93a00*/  UMOV UR37, UR58 ;  /* 0x0000003a00257c82 */ /* 0x000fe20008000000 */
[----:B------:R-:W-:Y:S01]  /*93a10*/  ISETP.LT.AND P5, PT, R0, UR42, !P2 ;  /* 0x0000002a00007c0c */ /* 0x000fe2000d7a1270 */
[----:B------:R-:W-:Y:S01]  /*93a20*/  UMOV UR58, UR50 ;  /* 0x00000032003a7c82 */ /* 0x000fe20008000000 */
[----:B------:R-:W-:Y:S01]  /*93a30*/  UMOV UR42, UR51 ;  /* 0x00000033002a7c82 */ /* 0x000fe20008000000 */
[----:B------:R-:W0:Y:S01]  /*93a40*/  LDCU.64 UR50, c[0x0][0x398] ;  /* 0x00007300ff3277ac */ /* 0x000e220008000a00 */
[----:B------:R-:W3:Y:S04]  /*93a50*/  LDL R5, [R1+0x1bdc] ;  /* 0x001bdc0001057983 */ /* 0x000ee80000100800 */
[----:B--2---:R2:W-:Y:S04]  /*93a60*/  @P1 STG.E.U16 desc[UR66][R14.64], R4 ;  /* 0x000000040e001986 */ /* 0x0045e8000c101542 */
[----:B--2---:R-:W2:Y:S01]  /*93a70*/  LDL R14, [R1+0x1bf0] ;  /* 0x001bf000010e7983 */ /* 0x004ea20000100800 */
[----:B0-----:R-:W-:Y:S01]  /*93a80*/  UMOV UR64, UR51 ;  /* 0x0000003300407c82 */ /* 0x001fe20008000000 */
[----:B---3--:R-:W-:-:S02]  /*93a90*/  R2UR.FILL UR51, R29 ;  /* 0x000000001d3372ca */ /* 0x008fc400004e0000 */
[----:B------:R0:W-:Y:S01]  /*93aa0*/  STL [R1+0x314c], R29 ;  /* 0x00314c1d01007387 */ /* 0x0001e20000100800 */
[----:B------:R-:W-:-:S03]  /*93ab0*/  ISETP.LT.AND P3, PT, R27, UR20, !P0 ;  /* 0x000000141b007c0c */ /* 0x000fc6000c761270 */
[----:B0-----:R-:W3:Y:S04]  /*93ac0*/  LDL R29, [R1+0x1be8] ;  /* 0x001be800011d7983 */ /* 0x001ee80000100800 */
[----:B------:R0:W-:Y:S01]  /*93ad0*/  STL [R1+0x3390], R28 ;  /* 0x0033901c01007387 */ /* 0x0001e20000100800 */
[----:B--2---:R-:W-:Y:S01]  /*93ae0*/  ISETP.LT.AND P4, PT, R14, UR6, !P0 ;  /* 0x000000060e007c0c */ /* 0x004fe2000c781270 */
[----:B------:R-:W-:Y:S01]  /*93af0*/  UMOV UR6, UR50 ;  /* 0x0000003200067c82 */ /* 0x000fe20008000000 */
[----:B------:R-:W-:Y:S02]  /*93b00*/  R2UR.FILL UR50, R28 ;  /* 0x000000001c3272ca */ /* 0x000fe400004e0000 */
[----:B0-----:R-:W2:Y:S04]  /*93b10*/  LDL R28, [R1+0x1be0] ;  /* 0x001be000011c7983 */ /* 0x001ea80000100800 */
[----:B------:R-:W2:Y:S01]  /*93b20*/  LDL.LU R27, [R1+0x344c] ;  /* 0x00344c00011b7983 */ /* 0x000ea20000300800 */
[----:B------:R-:W-:Y:S01]  /*93b30*/  ISETP.LT.AND P2, PT, R2, UR32, !P0 ;  /* 0x0000002002007c0c */ /* 0x000fe2000c741270 */
[----:B------:R-:W-:Y:S01]  /*93b40*/  UMOV UR40, UR36 ;  /* 0x0000002400287c82 */ /* 0x000fe20008000000 */
[----:B------:R-:W-:Y:S01]  /*93b50*/  UMOV UR32, UR37 ;  /* 0x0000002500207c82 */ /* 0x000fe20008000000 */
[----:B------:R-:W0:Y:S01]  /*93b60*/  LDCU.64 UR36, c[0x0][0x398] ;  /* 0x00007300ff2477ac */ /* 0x000e220008000a00 */
[----:B------:R-:W3:Y:S01]  /*93b70*/  LDL.LU R2, [R1+0x3448] ;  /* 0x0034480001027983 */ /* 0x000ee20000300800 */
[----:B------:R-:W-:Y:S01]  /*93b80*/  UMOV UR20, UR34 ;  /* 0x0000002200147c82 */ /* 0x000fe20008000000 */
[----:B0-----:R-:W-:Y:S01]  /*93b90*/  UMOV UR34, UR37 ;  /* 0x0000002500227c82 */ /* 0x001fe20008000000 */
[----:B--2---:R-:W-:Y:S01]  /*93ba0*/  R2UR.FILL UR37, R27 ;  /* 0x000000001b2572ca */ /* 0x004fe200004e0000 */
[----:B------:R0:W-:Y:S04]  /*93bb0*/  STL [R1+0x3394], R27 ;  /* 0x0033941b01007387 */ /* 0x0001e80000100800 */
[----:B0-----:R-:W2:Y:S01]  /*93bc0*/  LDL.LU R27, [R1+0x1fc] ;  /* 0x0001fc00011b7983 */ /* 0x001ea20000300800 */
[C---:B------:R-:W-:Y:S01]  /*93bd0*/  VIADD R14, R3.reuse, UR50 ;  /* 0x00000032030e7c36 */ /* 0x040fe20008000000 */
[----:B------:R-:W-:Y:S01]  /*93be0*/  UMOV UR50, UR71 ;  /* 0x0000004700327c82 */ /* 0x000fe20008000000 */
[----:B------:R-:W-:Y:S01]  /*93bf0*/  UMOV UR71, UR36 ;  /* 0x0000002400477c82 */ /* 0x000fe20008000000 */
[----:B---3--:R-:W-:Y:S01]  /*93c00*/  R2UR.FILL UR36, R2 ;  /* 0x00000000022472ca */ /* 0x008fe200004e0000 */
[----:B------:R-:W-:Y:S01]  /*93c10*/  IMAD.WIDE R2, R3, 0x2, R6 ;  /* 0x0000000203027825 */ /* 0x000fe200078e0206 */
[----:B------:R-:W-:-:S02]  /*93c20*/  PRMT R12, R4, 0x7632, R12 ;  /* 0x00007632040c7816 */ /* 0x000fc4000000000c */
[----:B------:R-:W-:Y:S01]  /*93c30*/  ISETP.LT.AND P1, PT, R5, UR30, !P0 ;  /* 0x0000001e05007c0c */ /* 0x000fe2000c721270 */
[C---:B------:R-:W-:Y:S02]  /*93c40*/  IMAD.WIDE R4, R14.reuse, 0x2, R24 ;  /* 0x000000020e047825 */ /* 0x040fe400078e0218 */
[----:B------:R0:W-:Y:S04]  /*93c50*/  @P5 STG.E.U16 desc[UR66][R2.64], R12 ;  /* 0x0000000c02005986 */ /* 0x0001e8000c101542 */
[----:B0-----:R-:W3:Y:S04]  /*93c60*/  LDL R12, [R1+0x1b44] ;  /* 0x001b4400010c7983 */ /* 0x001ee80000100800 */
[----:B--2---:R0:W-:Y:S04]  /*93c70*/  @P3 STG.E.U16 desc[UR66][R4.64], R27 ;  /* 0x0000001b04003986 */ /* 0x0041e8000c101542 */
[----:B0-----:R-:W2:Y:S01]  /*93c80*/  LDL R5, [R1+0x1be4] ;  /* 0x001be40001057983 */ /* 0x001ea20000100800 */
[----:B------:R-:W-:Y:S01]  /*93c90*/  PRMT R13, R27, 0x7632, R13 ;  /* 0x000076321b0d7816 */ /* 0x000fe2000000000d */
[----:B------:R-:W-:Y:S01]  /*93ca0*/  IMAD.WIDE R2, R14, 0x2, R22 ;  /* 0x000000020e027825 */ /* 0x000fe200078e0216 */
[----:B------:R-:W-:Y:S01]  /*93cb0*/  ISETP.LT.AND P5, PT, R28, UR36, !P0 ;  /* 0x000000241c007c0c */ /* 0x000fe2000c7a1270 */
[----:B------:R-:W3:Y:S01]  /*93cc0*/  LDL.LU R27, [R1+0x1dc] ;  /* 0x0001dc00011b7983 */ /* 0x000ee20000300800 */
[----:B------:R-:W-:-:S03]  /*93cd0*/  ISETP.LT.AND P3, PT, R29, UR74, !P0 ;  /* 0x0000004a1d007c0c */ /* 0x000fc6000c761270 */
[----:B------:R0:W-:Y:S04]  /*93ce0*/  STL [R1+0x3444], R21 ;  /* 0x0034441501007387 */ /* 0x0001e80000100800 */
[----:B------:R0:W-:Y:S01]  /*93cf0*/  @P1 STG.E.U16 desc[UR66][R2.64], R13 ;  /* 0x0000000d02001986 */ /* 0x0001e2000c101542 */
[----:B--2---:R-:W-:Y:S01]  /*93d00*/  ISETP.LT.AND P0, PT, R5, UR6, !P0 ;  /* 0x0000000605007c0c */ /* 0x004fe2000c701270 */
[----:B------:R-:W-:Y:S01]  /*93d10*/  IMAD.WIDE R4, R14, 0x2, R20 ;  /* 0x000000020e047825 */ /* 0x000fe200078e0214 */
[----:B------:R-:W-:Y:S01]  /*93d20*/  UMOV UR74, UR34 ;  /* 0x00000022004a7c82 */ /* 0x000fe20008000000 */
[----:B0-----:R-:W2:Y:S02]  /*93d30*/  LDL R21, [R1+0x1bdc] ;  /* 0x001bdc0001157983 */ /* 0x001ea40000100800 */
[----:B---3--:R-:W-:Y:S01]  /*93d40*/  VIADD R12, R12, 0xf ;  /* 0x0000000f0c0c7836 */ /* 0x008fe20000000000 */
[----:B------:R-:W-:Y:S01]  /*93d50*/  PRMT R15, R27, 0x7632, R15 ;  /* 0x000076321b0f7816 */ /* 0x000fe2000000000f */
[----:B------:R-:W3:Y:S01]  /*93d60*/  LDL.LU R3, [R1+0x1ec] ;  /* 0x0001ec0001037983 */ /* 0x000ee20000300800 */
[----:B------:R-:W-:Y:S01]  /*93d70*/  UMOV UR30, UR22 ;  /* 0x00000016001e7c82 */ /* 0x000fe20008000000 */
[----:B------:R-:W0:Y:S01]  /*93d80*/  LDCU UR22, c[0x0][0x398] ;  /* 0x00007300ff1677ac */ /* 0x000e220008000800 */
[----:B------:R-:W-:Y:S01]  /*93d90*/  ISETP.GE.AND P1, PT, R12, UR74, PT ;  /* 0x0000004a0c007c0c */ /* 0x000fe2000bf26270 */
[C---:B------:R-:W-:Y:S01]  /*93da0*/  IMAD.WIDE R12, R14.reuse, 0x2, R10 ;  /* 0x000000020e0c7825 */ /* 0x040fe200078e020a */
[----:B------:R-:W-:Y:S01]  /*93db0*/  UMOV UR56, UR54 ;  /* 0x0000003600387c82 */ /* 0x000fe20008000000 */
[----:B------:R-:W0:Y:S01]  /*93dc0*/  LDCU UR54, c[0x0][0x398] ;  /* 0x00007300ff3677ac */ /* 0x000e220008000800 */
[----:B------:R-:W-:Y:S01]  /*93dd0*/  UMOV UR36, UR42 ;  /* 0x0000002a00247c82 */ /* 0x000fe20008000000 */
[----:B------:R-:W0:Y:S01]  /*93de0*/  LDCU UR6, c[0x0][0x398] ;  /* 0x00007300ff0677ac */ /* 0x000e220008000800 */
[----:B------:R-:W0:Y:S01]  /*93df0*/  LDCU UR34, c[0x0][0x398] ;  /* 0x00007300ff2277ac */ /* 0x000e220008000800 */
[----:B---3--:R-:W-:Y:S01]  /*93e00*/  PRMT R26, R3, 0x7632, R26 ;  /* 0x00007632031a7816 */ /* 0x008fe2000000001a */
[----:B------:R3:W-:Y:S01]  /*93e10*/  @P5 STG.E.U16 desc[UR66][R4.64], R3 ;  /* 0x0000000304005986 */ /* 0x0007e2000c101542 */
[----:B------:R-:W0:Y:S01]  /*93e20*/  LDCU UR42, c[0x0][0x398] ;  /* 0x00007300ff2a77ac */ /* 0x000e220008000800 */
[----:B---3--:R-:W-:-:S04]  /*93e30*/  IMAD.WIDE R2, R14, 0x2, R18 ;  /* 0x000000020e027825 */ /* 0x008fc800078e0212 */
[----:B------:R-:W-:Y:S01]  /*93e40*/  IMAD.WIDE R4, R14, 0x2, R16 ;  /* 0x000000020e047825 */ /* 0x000fe200078e0210 */
[----:B------:R3:W-:Y:S04]  /*93e50*/  @P0 STG.E.U16 desc[UR66][R2.64], R26 ;  /* 0x0000001a02000986 */ /* 0x0007e8000c101542 */
[----:B------:R0:W-:Y:S04]  /*93e60*/  @P3 STG.E.U16 desc[UR66][R4.64], R27 ;  /* 0x0000001b04003986 */ /* 0x0001e8000c101542 */
[----:B---3--:R-:W3:Y:S04]  /*93e70*/  LDL R3, [R1+0x1be4] ;  /* 0x001be40001037983 */ /* 0x008ee80000100800 */
[----:B0-----:R-:W4:Y:S04]  /*93e80*/  LDL R5, [R1+0x1bd8] ;  /* 0x001bd80001057983 */ /* 0x001f280000100800 */
[----:B------:R-:W4:Y:S04]  /*93e90*/  LDL R27, [R1+0x1bf0] ;  /* 0x001bf000011b7983 */ /* 0x000f280000100800 */
[----:B------:R0:W-:Y:S01]  /*93ea0*/  @P2 STG.E.U16 desc[UR66][R12.64], R15 ;  /* 0x0000000f0c002986 */ /* 0x0001e2000c101542 */
[----:B--2---:R-:W-:-:S03]  /*93eb0*/  ISETP.LT.AND P2, PT, R21, UR26, !P1 ;  /* 0x0000001a15007c0c */ /* 0x004fc6000cf41270 */
[----:B0-----:R-:W2:Y:S04]  /*93ec0*/  LDL.LU R15, [R1+0x1cc] ;  /* 0x0001cc00010f7983 */ /* 0x001ea80000300800 */
[----:B------:R-:W2:Y:S01]  /*93ed0*/  LDL.LU R21, [R1+0x1bc] ;  /* 0x0001bc0001157983 */ /* 0x000ea20000300800 */
[----:B------:R-:W-:-:S03]  /*93ee0*/  VIADD R12, R14, UR48 ;  /* 0x000000300e0c7c36 */ /* 0x000fc60008000000 */
[----:B------:R-:W-:Y:S04]  /*93ef0*/  STL [R1+0x3440], R9 ;  /* 0x0034400901007387 */ /* 0x000fe80000100800 */
[----:B------:R0:W-:Y:S01]  /*93f00*/  STL [R1+0x343c], R7 ;  /* 0x00343c0701007387 */ /* 0x0001e20000100800 */
[----:B---3--:R-:W-:Y:S01]  /*93f10*/  ISETP.LT.AND P3, PT, R3, UR70, !P1 ;  /* 0x0000004603007c0c */ /* 0x008fe2000cf61270 */
[----:B------:R-:W-:Y:S01]  /*93f20*/  IMAD.WIDE R2, R14, 0x2, R8 ;  /* 0x000000020e027825 */ /* 0x000fe200078e0208 */
[----:B----4-:R-:W-:-:S03]  /*93f30*/  ISETP.LT.AND P0, PT, R5, UR18, !P1 ;  /* 0x0000001205007c0c */ /* 0x010fc6000cf01270 */
[----:B------:R-:W-:Y:S02]  /*93f40*/  IMAD.WIDE R4, R14, 0x2, R6 ;  /* 0x000000020e047825 */ /* 0x000fe400078e0206 */
[----:B0-----:R-:W3:Y:S01]  /*93f50*/  LDL R7, [R1+0x1bec] ;  /* 0x001bec0001077983 */ /* 0x001ee20000100800 */
[----:B--2---:R-:W-:-:S03]  /*93f60*/  PRMT R13, R15, 0x7632, R13 ;  /* 0x000076320f0d7816 */ /* 0x004fc6000000000d */
[----:B------:R0:W-:Y:S01]  /*93f70*/  @P4 STG.E.U16 desc[UR66][R2.64], R15 ;  /* 0x0000000f02004986 */ /* 0x0001e2000c101542 */
[----:B------:R-:W-:-:S03]  /*93f80*/  PRMT R14, R21, 0x7632, R14 ;  /* 0x00007632150e7816 */ /* 0x000fc6000000000e */
[----:B------:R2:W-:Y:S01]  /*93f90*/  @P6 STG.E.U16 desc[UR66][R4.64], R13 ;  /* 0x0000000d04006986 */ /* 0x0005e2000c101542 */
[----:B0-----:R-:W-:-:S03]  /*93fa0*/  IMAD.WIDE R2, R12, 0x2, R24 ;  /* 0x000000020c027825 */ /* 0x001fc600078e0218 */
[----:B------:R-:W4:Y:S04]  /*93fb0*/  LDL.LU R15, [R1+0x1ac] ;  /* 0x0001ac00010f7983 */ /* 0x000f280000300800 */
[----:B------:R-:W3:Y:S04]  /*93fc0*/  LDL.LU R9, [R1+0x19c] ;  /* 0x00019c0001097983 */ /* 0x000ee80000300800 */
[----:B--2---:R-:W2:Y:S04]  /*93fd0*/  LDL R13, [R1+0x1b44] ;  /* 0x001b4400010d7983 */ /* 0x004ea80000100800 */
[----:B------:R0:W-:Y:S04]  /*93fe0*/  @P0 STG.E.U16 desc[UR66][R2.64], R21 ;  /* 0x0000001502000986 */ /* 0x0001e8000c101542 */
[----:B0-----:R-:W2:Y:S01]  /*93ff0*/  LDL.LU R21, [R1+0x3444] ;  /* 0x0034440001157983 */ /* 0x001ea20000300800 */
[----:B------:R-:W-:Y:S01]  /*94000*/  ISETP.LT.AND P5, PT, R29, UR68, !P1 ;  /* 0x000000441d007c0c */ /* 0x000fe2000cfa1270 */
[----:B------:R-:W-:Y:S01]  /*94010*/  UMOV UR68, UR28 ;  /* 0x0000001c00447c82 */ /* 0x000fe20008000000 */
[----:B------:R-:W-:Y:S01]  /*94020*/  UMOV UR48, UR69 ;  /* 0x0000004500307c82 */ /* 0x000fe20008000000 */
[----:B------:R-:W-:Y:S01]  /*94030*/  UMOV UR26, UR68 ;  /* 0x00000044001a7c82 */ /* 0x000fe20008000000 */
[----:B------:R-:W-:Y:S01]  /*94040*/  ISETP.LT.AND P6, PT, R28, UR38, !P1 ;  /* 0x000000261c007c0c */ /* 0x000fe2000cfc1270 */
[----:B------:R-:W0:Y:S01]  /*94050*/  LDCU.64 UR68, c[0x0][0x398] ;  /* 0x00007300ff4477ac */ /* 0x000e220008000a00 */
[----:B------:R-:W-:Y:S01]  /*94060*/  IMAD.WIDE R4, R12, 0x2, R22 ;  /* 0x000000020c047825 */ /* 0x000fe200078e0216 */
[----:B------:R-:W-:-:S02]  /*94070*/  ISETP.LT.AND P4, PT, R0, UR52, !P1 ;  /* 0x0000003400007c0c */ /* 0x000fc4000cf81270 */
[----:B------:R-:W-:Y:S01]  /*94080*/  ISETP.LT.AND P0, PT, R27, UR46, !P1 ;  /* 0x0000002e1b007c0c */ /* 0x000fe2000cf01270 */
[----:B------:R-:W-:Y:S01]  /*94090*/  UMOV UR70, UR24 ;  /* 0x0000001800467c82 */ /* 0x000fe20008000000 */
[----:B------:R0:W-:Y:S01]  /*940a0*/  @P2 STG.E.U16 desc[UR66][R4.64], R14 ;  /* 0x0000000e04002986 */ /* 0x0001e2000c101542 */
[----:B----4-:R-:W-:Y:S01]  /*940b0*/  PRMT R26, R15, 0x7632, R26 ;  /* 0x000076320f1a7816 */ /* 0x010fe2000000001a */
[----:B0-----:R-:W-:Y:S01]  /*940c0*/  IMAD.WIDE R4, R12, 0x2, R16 ;  /* 0x000000020c047825 */ /* 0x001fe200078e0210 */
[----:B---3--:R-:W-:-:S03]  /*940d0*/  ISETP.LT.AND P1, PT, R7, UR44, !P1 ;  /* 0x0000002c07007c0c */ /* 0x008fc6000cf21270 */
[----:B--2---:R-:W-:Y:S01]  /*940e0*/  VIADD R13, R13, 0x10 ;  /* 0x000000100d0d7836 */ /* 0x004fe20000000000 */
[----:B------:R-:W2:Y:S01]  /*940f0*/  LDL.LU R7, [R1+0x18c] ;  /* 0x00018c0001077983 */ /* 0x000ea20000300800 */
[C---:B------:R-:W-:Y:S01]  /*94100*/  IMAD.WIDE R2, R12.reuse, 0x2, R20 ;  /* 0x000000020c027825 */ /* 0x040fe200078e0214 */
[----:B------:R-:W-:Y:S02]  /*94110*/  UMOV UR46, UR48 ;  /* 0x00000030002e7c82 */ /* 0x000fe40008000000 */
[----:B------:R-:W-:Y:S01]  /*94120*/  ISETP.GE.AND P2, PT, R13, UR69, PT ;  /* 0x000000450d007c0c */ /* 0x000fe2000bf46270 */
[----:B------:R-:W0:Y:S01]  /*94130*/  LDCU UR24, c[0x0][0x398] ;  /* 0x00007300ff1877ac */ /* 0x000e220008000800 */
[----:B------:R3:W-:Y:S01]  /*94140*/  @P6 STG.E.U16 desc[UR66][R2.64], R15 ;  /* 0x0000000f02006986 */ /* 0x0007e2000c101542 */
[----:B------:R-:W-:Y:S01]  /*94150*/  PRMT R13, R9, 0x7632, R13 ;  /* 0x00007632090d7816 */ /* 0x000fe2000000000d */
[----:B------:R-:W4:Y:S01]  /*94160*/  LDCU UR28, c[0x0][0x398] ;  /* 0x00007300ff1c77ac */ /* 0x000f220008000800 */
[----:B------:R-:W-:Y:S01]  /*94170*/  UMOV UR74, UR36 ;  /* 0x00000024004a7c82 */ /* 0x000fe20008000000 */
[----:B------:R-:W0:Y:S01]  /*94180*/  LDCU UR38, c[0x0][0x398] ;  /* 0x00007300ff2677ac */ /* 0x000e220008000800 */
[----:B------:R-:W0:Y:S01]  /*94190*/  LDCU UR48, c[0x0][0x398] ;  /* 0x00007300ff3077ac */ /* 0x000e220008000800 */
[----:B---3--:R-:W-:-:S05]  /*941a0*/  IMAD.WIDE R2, R12, 0x2, R18 ;  /* 0x000000020c027825 */ /* 0x008fca00078e0212 */
[----:B------:R3:W-:Y:S04]  /*941b0*/  @P3 STG.E.U16 desc[UR66][R2.64], R26 ;  /* 0x0000001a02003986 */ /* 0x0007e8000c101542 */
[----:B------:R0:W-:Y:S04]  /*941c0*/  @P5 STG.E.U16 desc[UR66][R4.64], R9 ;  /* 0x0000000904005986 */ /* 0x0001e8000c101542 */
[----:B---3--:R-:W3:Y:S04]  /*941d0*/  LDL R2, [R1+0x1bd8] ;  /* 0x001bd80001027983 */ /* 0x008ee80000100800 */
[----:B0-----:R-:W3:Y:S04]  /*941e0*/  LDL.LU R9, [R1+0x3440] ;  /* 0x0034400001097983 */ /* 0x001ee80000300800 */
[----:B------:R-:W3:Y:S01]  /*941f0*/  LDL R5, [R1+0x1be4] ;  /* 0x001be40001057983 */ /* 0x000ee20000100800 */
[----:B------:R-:W-:Y:S01]  /*94200*/  IMAD.WIDE R14, R12, 0x2, R10 ;  /* 0x000000020c0e7825 */ /* 0x000fe200078e020a */
[----:B------:R-:W-:Y:S01]  /*94210*/  ISETP.LT.AND P6, PT, R0, UR12, !P2 ;  /* 0x0000000c00007c0c */ /* 0x000fe2000d7c1270 */
[----:B------:R-:W-:-:S03]  /*94220*/  UMOV UR69, UR46 ;  /* 0x0000002e00457c82 */ /* 0x000fc60008000000 */
[----:B------:R0:W-:Y:S01]  /*94230*/  @P1 STG.E.U16 desc[UR66][R14.64], R13 ;  /* 0x0000000d0e001986 */ /* 0x0001e2000c101542 */
[----:B--2---:R-:W-:-:S03]  /*94240*/  PRMT R3, R7, 0x7632, R3 ;  /* 0x0000763207037816 */ /* 0x004fc60000000003 */
[----:B0-----:R-:W1:Y:S01]  /*94250*/  LDL R13, [R1+0x1bdc] ;  /* 0x001bdc00010d7983 */ /* 0x001e620000100800 */
[----:B------:R-:W-:Y:S01]  /*94260*/  ISETP.LT.AND P3, PT, R29, UR72, !P2 ;  /* 0x000000481d007c0c */ /* 0x000fe2000d761270 */
[----:B------:R-:W-:Y:S01]  /*94270*/  UMOV UR36, UR20 ;  /* 0x0000001400247c82 */ /* 0x000fe20008000000 */
[----:B---3--:R-:W-:Y:S01]  /*94280*/  ISETP.LT.AND P5, PT, R5, UR76, !P2 ;  /* 0x0000004c05007c0c */ /* 0x008fe2000d7a1270 */
[----:B------:R-:W-:Y:S01]  /*94290*/  IMAD.WIDE R4, R12, 0x2, R8 ;  /* 0x000000020c047825 */ /* 0x000fe200078e0208 */
[----:B------:R0:W-:Y:S01]  /*942a0*/  STL [R1+0x3438], R0 ;  /* 0x0034380001007387 */ /* 0x0001e20000100800 */
[----:B------:R-:W-:Y:S01]  /*942b0*/  ISETP.LT.AND P1, PT, R2, UR22, !P2 ;  /* 0x0000001602007c0c */ /* 0x000fe2000d721270 */
[----:B------:R-:W-:Y:S01]  /*942c0*/  UMOV UR46, UR26 ;  /* 0x0000001a002e7c82 */ /* 0x000fe20008000000 */
[----:B------:R-:W2:Y:S01]  /*942d0*/  LDCU UR20, c[0x0][0x398] ;  /* 0x00007300ff1477ac */ /* 0x000ea20008000800 */
[----:B------:R3:W-:Y:S01]  /*942e0*/  @P0 STG.E.U16 desc[UR66][R4.64], R7 ;  /* 0x0000000704000986 */ /* 0x0007e2000c101542 */
[----:B------:R-:W-:Y:S01]  /*942f0*/  UMOV UR18, UR74 ;  /* 0x0000004a00127c82 */ /* 0x000fe20008000000 */
[----:B------:R-:W1:Y:S02]  /*94300*/  LDCU UR12, c[0x0][0x398] ;  /* 0x00007300ff0c77ac */ /* 0x000e640008000800 */
[----:B0-----:R-:W2:Y:S01]  /*94310*/  LDL R0, [R1+0x1b44] ;  /* 0x001b440001007983 */ /* 0x001ea20000100800 */
[----:B------:R-:W-:Y:S01]  /*94320*/  UMOV UR76, UR40 ;  /* 0x00000028004c7c82 */ /* 0x000fe20008000000 */
[----:B------:R-:W-:-:S02]  /*94330*/  VIADD R2, R12, UR16 ;  /* 0x000000100c027c36 */ /* 0x000fc40008000000 */
[----:B------:R-:W2:Y:S01]  /*94340*/  LDL.LU R15, [R1+0x160] ;  /* 0x00016000010f7983 */ /* 0x000ea20000300800 */
[----:B------:R-:W-:Y:S01]  /*94350*/  UMOV UR52, UR36 ;  /* 0x0000002400347c82 */ /* 0x000fe20008000000 */
[----:B------:R-:W0:Y:S02]  /*94360*/  LDCU UR26, c[0x0][0x398] ;  /* 0x00007300ff1a77ac */ /* 0x000e240008000800 */
[----:B---3--:R-:W3:Y:S01]  /*94370*/  LDL.LU R7, [R1+0x343c] ;  /* 0x00343c0001077983 */ /* 0x008ee20000300800 */
[----:B------:R-:W-:Y:S01]  /*94380*/  UMOV UR22, UR76 ;  /* 0x0000004c00167c82 */ /* 0x000fe20008000000 */
[----:B------:R-:W-:Y:S01]  /*94390*/  UMOV UR76, UR69 ;  /* 0x00000045004c7c82 */ /* 0x000fe20008000000 */
[----:B------:R-:W-:Y:S01]  /*943a0*/  UMOV UR69, UR70 ;  /* 0x0000004600457c82 */ /* 0x000fe20008000000 */
[----:B------:R-:W-:Y:S01]  /*943b0*/  UMOV UR16, UR71 ;  /* 0x0000004700107c82 */ /* 0x000fe20008000000 */
[----:B------:R-:W0:Y:S01]  /*943c0*/  LDCU.64 UR70, c[0x0][0x398] ;  /* 0x00007300ff4677ac */ /* 0x000e220008000a00 */
[----:B-1----:R-:W-:Y:S01]  /*943d0*/  ISETP.LT.AND P0, PT, R13, UR14, !P2 ;  /* 0x0000000e0d007c0c */ /* 0x002fe2000d701270 */
[----:B------:R-:W-:Y:S01]  /*943e0*/  UMOV UR74, UR30 ;  /* 0x0000001e004a7c82 */ /* 0x000fe20008000000 */
[----:B------:R-:W-:Y:S01]  /*943f0*/  UMOV UR44, UR18 ;  /* 0x00000012002c7c82 */ /* 0x000fe20008000000 */
[----:B------:R-:W1:Y:S01]  /*94400*/  LDCU UR40, c[0x0][0x3b8] ;  /* 0x00007700ff2877ac */ /* 0x000e620008000800 */
[----:B---3--:R-:W-:Y:S01]  /*94410*/  IMAD.WIDE R4, R12, 0x2, R6 ;  /* 0x000000020c047825 */ /* 0x008fe200078e0206 */
[----:B------:R-:W-:Y:S01]  /*94420*/  UMOV UR14, UR46 ;  /* 0x0000002e000e7c82 */ /* 0x000fe20008000000 */
[----:B--2---:R-:W-:Y:S01]  /*94430*/  PRMT R26, R15, 0x7632, R26 ;  /* 0x000076320f1a7816 */ /* 0x004fe2000000001a */
[----:B------:R-:W-:Y:S01]  /*94440*/  UMOV UR36, UR32 ;  /* 0x0000002000247c82 */ /* 0x000fe20008000000 */
[----:B------:R-:W-:Y:S01]  /*94450*/  IMAD.WIDE R12, R2, 0x2, R24 ;  /* 0x00000002020c7825 */ /* 0x000fe200078e0218 */
[----:B------:R2:W-:Y:S01]  /*94460*/  @P4 STG.E.U16 desc[UR66][R4.64], R3 ;  /* 0x0000000304004986 */ /* 0x0005e2000c101542 */
[----:B------:R-:W3:Y:S01]  /*94470*/  LDCU UR32, c[0x0][0x398] ;  /* 0x00007300ff2077ac */ /* 0x000ee20008000800 */
[----:B------:R-:W0:Y:S01]  /*94480*/  LDCU UR30, c[0x0][0x3b8] ;  /* 0x00007700ff1e77ac */ /* 0x000e220008000800 */
[----:B------:R-:W0:Y:S01]  /*94490*/  LDCU UR18, c[0x0][0x398] ;  /* 0x00007300ff1277ac */ /* 0x000e220008000800 */
[----:B--2---:R-:W2:Y:S01]  /*944a0*/  LDL.LU R4, [R1+0x170] ;  /* 0x0001700001047983 */ /* 0x004ea20000300800 */
[----:B------:R-:W0:Y:S03]  /*944b0*/  LDCU UR46, c[0x0][0x398] ;  /* 0x00007300ff2e77ac */ /* 0x000e260008000800 */
[----:B------:R-:W3:Y:S01]  /*944c0*/  LDL R5, [R1+0x1bec] ;  /* 0x001bec0001057983 */ /* 0x000ee20000100800 */
[----:B------:R-:W-:Y:S01]  /*944d0*/  ISETP.LT.AND P4, PT, R28, UR8, !P2 ;  /* 0x000000081c007c0c */ /* 0x000fe2000d781270 */
[----:B------:R-:W-:Y:S01]  /*944e0*/  VIADD R3, R0, 0x11 ;  /* 0x0000001100037836 */ /* 0x000fe20000000000 */
[----:B------:R-:W-:Y:S01]  /*944f0*/  UMOV UR72, UR36 ;  /* 0x0000002400487c82 */ /* 0x000fe20008000000 */
[----:B------:R-:W-:Y:S01]  /*94500*/  STL [R1+0x3434], R21 ;  /* 0x0034341501007387 */ /* 0x000fe20000100800 */
[----:B------:R-:W0:Y:S01]  /*94510*/  LDCU UR36, c[0x0][0x398] ;  /* 0x00007300ff2477ac */ /* 0x000e220008000800 */
[----:B------:R-:W0:Y:S02]  /*94520*/  LDCU UR8, c[0x0][0x398] ;  /* 0x00007300ff0877ac */ /* 0x000e240008000800 */
[----:B--2---:R2:W-:Y:S01]  /*94530*/  @P1 STG.E.U16 desc[UR66][R12.64], R4 ;  /* 0x000000040c001986 */ /* 0x0045e2000c101542 */
[----:B------:R-:W-:-:S02]  /*94540*/  PRMT R14, R4, 0x7632, R14 ;  /* 0x00007632040e7816 */ /* 0x000fc4000000000e */
[----:B---3--:R-:W-:Y:S01]  /*94550*/  ISETP.LT.AND P1, PT, R5, UR10, !P2 ;  /* 0x0000000a05007c0c */ /* 0x008fe2000d721270 */
[----:B------:R-:W3:Y:S01]  /*94560*/  LDCU UR10, c[0x0][0x398] ;  /* 0x00007300ff0a77ac */ /* 0x000ee20008000800 */
[----:B--2---:R-:W-:-:S04]  /*94570*/  IMAD.WIDE R4, R2, 0x2, R22 ;  /* 0x0000000202047825 */ /* 0x004fc800078e0216 */
[----:B------:R-:W-:Y:S01]  /*94580*/  IMAD.WIDE R12, R2, 0x2, R20 ;  /* 0x00000002020c7825 */ /* 0x000fe200078e0214 */
[----:B------:R2:W-:Y:S01]  /*94590*/  @P0 STG.E.U16 desc[UR66][R4.64], R14 ;  /* 0x0000000e04000986 */ /* 0x0005e2000c101542 */
[----:B0-----:R-:W-:-:S03]  /*945a0*/  ISETP.GE.AND P0, PT, R3, UR71, PT ;  /* 0x0000004703007c0c */ /* 0x001fc6000bf06270 */
[----:B------:R-:W3:Y:S04]  /*945b0*/  LDL R21, [R1+0x1be4] ;  /* 0x001be40001157983 */ /* 0x000ee80000100800 */
[----:B------:R0:W-:Y:S01]  /*945c0*/  @P4 STG.E.U16 desc[UR66][R12.64], R15 ;  /* 0x0000000f0c004986 */ /* 0x0001e2000c101542 */
[----:B------:R-:W-:Y:S01]  /*945d0*/  ISETP.LT.AND P4, PT, R29, UR14, !P0 ;  /* 0x0000000e1d007c0c */ /* 0x000fe2000c781270 */
[C---:B--2---:R-:W-:Y:S02]  /*945e0*/  IMAD.WIDE R4, R2.reuse, 0x2, R18 ;  /* 0x0000000202047825 */ /* 0x044fe400078e0212 */
[----:B------:R2:W-:Y:S01]  /*945f0*/  STL [R1+0x3430], R29 ;  /* 0x0034301d01007387 */ /* 0x0005e20000100800 */
[----:B------:R-:W-:Y:S01]  /*94600*/  UMOV UR71, UR16 ;  /* 0x0000001000477c82 */ /* 0x000fe20008000000 */
[----:B------:R-:W-:Y:S01]  /*94610*/  ISETP.LT.AND P2, PT, R27, UR54, !P2 ;  /* 0x000000361b007c0c */ /* 0x000fe2000d741270 */
[----:B------:R-:W1:Y:S01]  /*94620*/  LDCU UR16, c[0x0][0x398] ;  /* 0x00007300ff1077ac */ /* 0x000e620008000800 */
[----:B0-----:R-:W-:Y:S01]  /*94630*/  IMAD.WIDE R12, R2, 0x2, R16 ;  /* 0x00000002020c7825 */ /* 0x001fe200078e0210 */
[----:B------:R-:W0:Y:S01]  /*94640*/  LDCU UR14, c[0x0][0x398] ;  /* 0x00007300ff0e77ac */ /* 0x000e220008000800 */
[----:B--2---:R-:W2:Y:S04]  /*94650*/  LDL.LU R29, [R1+0x150] ;  /* 0x00015000011d7983 */ /* 0x004ea80000300800 */
[----:B------:R0:W-:Y:S04]  /*94660*/  @P5 STG.E.U16 desc[UR66][R4.64], R26 ;  /* 0x0000001a04005986 */ /* 0x0001e8000c101542 */
[----:B------:R-:W4:Y:S04]  /*94670*/  LDL.LU R0, [R1+0x140] ;  /* 0x0001400001007983 */ /* 0x000f280000300800 */
[----:B0-----:R-:W4:Y:S01]  /*94680*/  LDL R5, [R1+0x1bdc] ;  /* 0x001bdc0001057983 */ /* 0x001f220000100800 */
[----:B---3--:R-:W-:-:S03]  /*94690*/  ISETP.LT.AND P5, PT, R21, UR71, !P0 ;  /* 0x0000004715007c0c */ /* 0x008fc6000c7a1270 */
[----:B--2---:R0:W-:Y:S04]  /*946a0*/  @P3 STG.E.U16 desc[UR66][R12.64], R29 ;  /* 0x0000001d0c003986 */ /* 0x0041e8000c101542 */
[----:B0-----:R-:W2:Y:S04]  /*946b0*/  LDL R13, [R1+0x1bd8] ;  /* 0x001bd800010d7983 */ /* 0x001ea80000100800 */
[----:B------:R-:W3:Y:S01]  /*946c0*/  LDL.LU R21, [R1+0x130] ;  /* 0x0001300001157983 */ /* 0x000ee20000300800 */
[----:B------:R-:W-:Y:S01]  /*946d0*/  IMAD.WIDE R14, R2, 0x2, R10 ;  /* 0x00000002020e7825 */ /* 0x000fe200078e020a */
[----:B------:R-:W-:-:S02]  /*946e0*/  PRMT R3, R29, 0x7632, R3 ;  /* 0x000076321d037816 */ /* 0x000fc40000000003 */
[----:B----4-:R-:W-:Y:S01]  /*946f0*/  ISETP.LT.AND P3, PT, R5, UR28, !P0 ;  /* 0x0000001c05007c0c */ /* 0x010fe2000c761270 */
[----:B------:R-:W4:Y:S01]  /*94700*/  LDL.LU R29, [R1+0x120] ;  /* 0x00012000011d7983 */ /* 0x000f220000300800 */
[----:B------:R-:W-:-:S03]  /*94710*/  IMAD.WIDE R4, R2, 0x2, R8 ;  /* 0x0000000202047825 */ /* 0x000fc600078e0208 */
[----:B------:R0:W-:Y:S04]  /*94720*/  @P1 STG.E.U16 desc[UR66][R14.64], R3 ;  /* 0x000000030e001986 */ /* 0x0001e8000c101542 */
[----:B------:R1:W-:Y:S01]  /*94730*/  @P2 STG.E.U16 desc[UR66][R4.64], R0 ;  /* 0x0000000004002986 */ /* 0x0003e2000c101542 */
[----:B0-----:R-:W-:-:S03]  /*94740*/  VIADD R3, R2, UR5 ;  /* 0x0000000502037c36 */ /* 0x001fc60008000000 */
[----:B------:R-:W4:Y:S01]  /*94750*/  LDL R15, [R1+0x110] ;  /* 0x00011000010f7983 */ /* 0x000f220000100800 */
[----:B-1----:R-:W-:Y:S01]  /*94760*/  IMAD.WIDE R4, R3, 0x2, R24 ;  /* 0x0000000203047825 */ /* 0x002fe200078e0218 */
[----:B--2---:R-:W-:-:S03]  /*94770*/  ISETP.LT.AND P1, PT, R13, UR24, !P0 ;  /* 0x000000180d007c0c */ /* 0x004fc6000c721270 */
[----:B------:R-:W-:Y:S01]  /*94780*/  IMAD.WIDE R12, R2, 0x2, R6 ;  /* 0x00000002020c7825 */ /* 0x000fe200078e0206 */
[----:B------:R-:W-:Y:S02]  /*94790*/  PRMT R2, R0, 0x7632, R2 ;  /* 0x0000763200027816 */ /* 0x000fe40000000002 */
[----:B------:R-:W2:Y:S04]  /*947a0*/  LDL.LU R0, [R1+0x3438] ;  /* 0x0034380001007983 */ /* 0x000ea80000300800 */
[----:B------:R0:W-:Y:S04]  /*947b0*/  @P6 STG.E.U16 desc[UR66][R12.64], R2 ;  /* 0x000000020c006986 */ /* 0x0001e8000c101542 */
[----:B---3--:R1:W-:Y:S01]  /*947c0*/  @P1 STG.E.U16 desc[UR66][R4.64], R21 ;  /* 0x0000001504001986 */ /* 0x0083e2000c101542 */
[----:B0-----:R-:W-:-:S03]  /*947d0*/  PRMT R2, R21, 0x7632, R2 ;  /* 0x0000763215027816 */ /* 0x001fc60000000002 */
[----:B-1----:R-:W3:Y:S04]  /*947e0*/  LDL.LU R21, [R1+0x3434] ;  /* 0x0034340001157983 */ /* 0x002ee80000300800 */
[----:B------:R-:W2:Y:S04]  /*947f0*/  LDL R4, [R1+0x1bec] ;  /* 0x001bec0001047983 */ /* 0x000ea80000100800 */
[----:B------:R-:W3:Y:S01]  /*94800*/  LDL R5, [R1+0x1b44] ;  /* 0x001b440001057983 */ /* 0x000ee20000100800 */
[----:B------:R-:W-:Y:S01]  /*94810*/  UMOV UR28, UR72 ;  /* 0x00000048001c7c82 */ /* 0x000fe20008000000 */
[----:B------:R-:W-:Y:S01]  /*94820*/  UMOV UR5, UR73 ;  /* 0x0000004900057c82 */ /* 0x000fe20008000000 */
[----:B------:R-:W0:Y:S01]  /*94830*/  LDCU.64 UR72, c[0x0][0x398] ;  /* 0x00007300ff4877ac */ /* 0x000e220008000a00 */
[----:B------:R-:W-:Y:S01]  /*94840*/  ISETP.LT.AND P6, PT, R28, UR20, !P0 ;  /* 0x000000141c007c0c */ /* 0x000fe2000c7c1270 */
[----:B------:R-:W-:Y:S01]  /*94850*/  IMAD.WIDE R12, R3, 0x2, R22 ;  /* 0x00000002030c7825 */ /* 0x000fe200078e0216 */
[----:B----4-:R-:W-:-:S02]  /*94860*/  PRMT R14, R29, 0x7632, R14 ;  /* 0x000076321d0e7816 */ /* 0x010fc4000000000e */
[----:B--2---:R-:W-:Y:S02]  /*94870*/  ISETP.LT.AND P1, PT, R4, UR6, !P0 ;  /* 0x0000000604007c0c */ /* 0x004fe4000c721270 */
[----:B------:R3:W-:Y:S01]  /*94880*/  @P3 STG.E.U16 desc[UR66][R12.64], R2 ;  /* 0x000000020c003986 */ /* 0x0007e2000c101542 */
[----:B------:R-:W-:Y:S01]  /*94890*/  ISETP.LT.AND P2, PT, R0, UR34, !P0 ;  /* 0x0000002200007c0c */ /* 0x000fe2000c741270 */
[----:B------:R-:W-:Y:S01]  /*948a0*/  UMOV UR24, UR5 ;  /* 0x0000000500187c82 */ /* 0x000fe20008000000 */
[----:B------:R-:W-:Y:S01]  /*948b0*/  UMOV UR71, UR22 ;  /* 0x0000001600477c82 */ /* 0x000fe20008000000 */
[----:B------:R-:W-:Y:S01]  /*948c0*/  UMOV UR54, UR52 ;  /* 0x0000003400367c82 */ /* 0x000fe20008000000 */
[----:B------:R-:W1:Y:S01]  /*948d0*/  LDCU UR6, c[0x0][0x398] ;  /* 0x00007300ff0677ac */ /* 0x000e620008000800 */
[----:B------:R-:W2:Y:S01]  /*948e0*/  LDCU UR20, c[0x0][0x398] ;  /* 0x00007300ff1477ac */ /* 0x000ea20008000800 */
[----:B---3--:R-:W-:Y:S02]  /*948f0*/  VIADD R2, R5, 0x12 ;  /* 0x0000001205027836 */ /* 0x008fe40000000000 */
[----:B------:R-:W-:Y:S01]  /*94900*/  IMAD.WIDE R12, R3, 0x2, R18 ;  /* 0x00000002030c7825 */ /* 0x000fe200078e0212 */
[----:B------:R-:W-:Y:S01]  /*94910*/  ISETP.LT.AND P0, PT, R27, UR42, !P0 ;  /* 0x0000002a1b007c0c */ /* 0x000fe2000c701270 */
[----:B------:R-:W3:Y:S02]  /*94920*/  LDCU UR22, c[0x0][0x398] ;  /* 0x00007300ff1677ac */ /* 0x000ee40008000800 */
[----:B------:R-:W-:Y:S01]  /*94930*/  IMAD.WIDE R4, R3, 0x2, R20 ;  /* 0x0000000203047825 */ /* 0x000fe200078e0214 */
[----:B0-----:R-:W-:Y:S01]  /*94940*/  ISETP.GE.AND P3, PT, R2, UR73, PT ;  /* 0x0000004902007c0c */ /* 0x001fe2000bf66270 */
[----:B------:R-:W0:Y:S01]  /*94950*/  LDCU UR52, c[0x0][0x3b8] ;  /* 0x00007700ff3477ac */ /* 0x000e220008000800 */
[----:B------:R-:W-:-:S02]  /*94960*/  PRMT R2, R15, 0x7632, R2 ;  /* 0x000076320f027816 */ /* 0x000fc40000000002 */
[----:B------:R4:W-:Y:S01]  /*94970*/  @P6 STG.E.U16 desc[UR66][R4.64], R29 ;  /* 0x0000001d04006986 */ /* 0x0009e2000c101542 */
[----:B------:R-:W0:Y:S03]  /*94980*/  LDCU UR5, c[0x0][0x398] ;  /* 0x00007300ff0577ac */ /* 0x000e260008000800 */
[----:B------:R1:W-:Y:S04]  /*94990*/  @P5 STG.E.U16 desc[UR66][R12.64], R14 ;  /* 0x0000000e0c005986 */ /* 0x0003e8000c101542 */
[----:B----4-:R-:W4:Y:S01]  /*949a0*/  LDL.LU R29, [R1+0x3430] ;  /* 0x00343000011d7983 */ /* 0x010f220000300800 */
[----:B-1----:R-:W-:-:S03]  /*949b0*/  IMAD.WIDE R14, R3, 0x2, R8 ;  /* 0x00000002030e7825 */ /* 0x002fc600078e0208 */
[----:B------:R1:W-:Y:S04]  /*949c0*/  STL [R1+0x342c], R9 ;  /* 0x00342c0901007387 */ /* 0x0003e80000100800 */
[----:B-1----:R-:W2:Y:S01]  /*949d0*/  LDL.LU R9, [R1+0x110] ;  /* 0x0001100001097983 */ /* 0x002ea20000300800 */
[----:B------:R-:W-:-:S05]  /*949e0*/  IMAD.WIDE R4, R3, 0x2, R16 ;  /* 0x0000000203047825 */ /* 0x000fca00078e0210 */
[----:B--2---:R1:W-:Y:S04]  /*949f0*/  @P4 STG.E.U16 desc[UR66][R4.64], R9 ;  /* 0x0000000904004986 */ /* 0x0043e8000c101542 */
[----:B-1----:R-:W2:Y:S04]  /*94a00*/  LDL R4, [R1+0x1bd8] ;  /* 0x001bd80001047983 */ /* 0x002ea80000100800 */
[----:B------:R-:W3:Y:S01]  /*94a10*/  LDL.LU R5, [R1+0x100] ;  /* 0x0001000001057983 */ /* 0x000ee20000300800 */
[----:B------:R-:W-:-:S03]  /*94a20*/  IMAD.WIDE R12, R3, 0x2, R10 ;  /* 0x00000002030c7825 */ /* 0x000fc600078e020a */
[----:B------:R-:W4:Y:S04]  /*94a30*/  LDL R9, [R1+0x1b44] ;  /* 0x001b440001097983 */ /* 0x000f280000100800 */
[----:B------:R1:W-:Y:S01]  /*94a40*/  @P1 STG.E.U16 desc[UR66][R12.64], R2 ;  /* 0x000000020c001986 */ /* 0x0003e2000c101542 */
[----:B------:R-:W-:-:S03]  /*94a50*/  ISETP.LT.AND P6, PT, R0, UR32, !P3 ;  /* 0x0000002000007c0c */ /* 0x000fc6000dfc1270 */
[----:B-1----:R-:W4:Y:S04]  /*94a60*/  LDL R12, [R1+0x1be4] ;  /* 0x001be400010c7983 */ /* 0x002f280000100800 */
[----:B------:R-:W4:Y:S04]  /*94a70*/  LDL R13, [R1+0x1bdc] ;  /* 0x001bdc00010d7983 */ /* 0x000f280000100800 */
[----:B------:R1:W-:Y:S04]  /*94a80*/  STL [R1+0x3428], R0 ;  /* 0x0034280001007387 */ /* 0x0003e80000100800 */
[----:B-1----:R-:W4:Y:S01]  /*94a90*/  LDL R0, [R1+0x1bec] ;  /* 0x001bec0001007983 */ /* 0x002f220000100800 */
[----:B--2---:R-:W-:-:S03]  /*94aa0*/  ISETP.LT.AND P1, PT, R4, UR36, !P3 ;  /* 0x0000002404007c0c */ /* 0x004fc6000df21270 */
[----:B---3--:R1:W-:Y:S02]  /*94ab0*/  @P0 STG.E.U16 desc[UR66][R14.64], R5 ;  /* 0x000000050e000986 */ /* 0x0083e4000c101542 */
[----:B-1----:R-:W-:Y:S01]  /*94ac0*/  PRMT R14, R5, 0x7632, R14 ;  /* 0x00007632050e7816 */ /* 0x002fe2000000000e */
[----:B------:R-:W-:Y:S01]  /*94ad0*/  IMAD.WIDE R4, R3, 0x2, R6 ;  /* 0x0000000203047825 */ /* 0x000fe200078e0206 */
[----:B------:R-:W2:Y:S04]  /*94ae0*/  LDL.LU R15, [R1+0x164] ;  /* 0x00016400010f7983 */ /* 0x000ea80000300800 */
[----:B------:R1:W-:Y:S04]  /*94af0*/  @P2 STG.E.U16 desc[UR66][R4.64], R14 ;  /* 0x0000000e04002986 */ /* 0x0003e8000c101542 */
[----:B-1----:R-:W3:Y:S01]  /*94b00*/  LDL.LU R5, [R1+0x174] ;  /* 0x0001740001057983 */ /* 0x002ee20000300800 */
[----:B----4-:R-:W-:-:S03]  /*94b10*/  VIADD R14, R9, 0x13 ;  /* 0x00000013090e7836 */ /* 0x010fc60000000000 */
[----:B------:R-:W4:Y:S01]  /*94b20*/  LDL R9, [R1+0x154] ;  /* 0x0001540001097983 */ /* 0x000f220000100800 */
[----:B------:R-:W-:Y:S01]  /*94b30*/  VIADD R2, R3, UR30 ;  /* 0x0000001e03027c36 */ /* 0x000fe20008000000 */
[----:B------:R-:W-:Y:S02]  /*94b40*/  ISETP.LT.AND P5, PT, R12, UR68, !P3 ;  /* 0x000000440c007c0c */ /* 0x000fe4000dfa1270 */
[----:B------:R-:W-:Y:S01]  /*94b50*/  ISETP.LT.AND P0, PT, R13, UR26, !P3 ;  /* 0x0000001a0d007c0c */ /* 0x000fe2000df01270 */
[----:B------:R-:W-:Y:S01]  /*94b60*/  IMAD.WIDE R12, R2, 0x2, R24 ;  /* 0x00000002020c7825 */ /* 0x000fe200078e0218 */
[----:B------:R-:W-:Y:S01]  /*94b70*/  STL [R1+0x3424], R21 ;  /* 0x0034241501007387 */ /* 0x000fe20000100800 */
[----:B------:R-:W-:Y:S01]  /*94b80*/  UMOV UR68, UR62 ;  /* 0x0000003e00447c82 */ /* 0x000fe20008000000 */
[----:B------:R-:W-:Y:S01]  /*94b90*/  UMOV UR32, UR69 ;  /* 0x0000004500207c82 */ /* 0x000fe20008000000 */
[----:B------:R-:W-:Y:S01]  /*94ba0*/  UMOV UR36, UR68 ;  /* 0x0000004400247c82 */ /* 0x000fe20008000000 */
[----:B------:R-:W-:Y:S01]  /*94bb0*/  ISETP.LT.AND P2, PT, R28, UR18, !P3 ;  /* 0x000000121c007c0c */ /* 0x000fe2000df41270 */
[----:B------:R-:W1:Y:S01]  /*94bc0*/  LDCU.64 UR68, c[0x0][0x398] ;  /* 0x00007300ff4477ac */ /* 0x000e620008000a00 */
[----:B------:R-:W-:Y:S01]  /*94bd0*/  UMOV UR42, UR24 ;  /* 0x00000018002a7c82 */ /* 0x000fe20008000000 */
[----:B------:R-:W0:Y:S01]  /*94be0*/  LDCU UR24, c[0x0][0x398] ;  /* 0x00007300ff1877ac */ /* 0x000e220008000800 */
[----:B------:R-:W-:Y:S01]  /*94bf0*/  UMOV UR34, UR54 ;  /* 0x0000003600227c82 */ /* 0x000fe20008000000 */
[----:B------:R-:W0:Y:S01]  /*94c00*/  LDCU UR30, c[0x0][0x398] ;  /* 0x00007300ff1e77ac */ /* 0x000e220008000800 */
[----:B------:R-:W0:Y:S01]  /*94c10*/  LDCU UR26, c[0x0][0x398] ;  /* 0x00007300ff1a77ac */ /* 0x000e220008000800 */
[----:B---3--:R3:W-:Y:S01]  /*94c20*/  @P1 STG.E.U16 desc[UR66][R12.64], R5 ;  /* 0x000000050c001986 */ /* 0x0087e2000c101542 */
[----:B------:R-:W-:Y:S01]  /*94c30*/  PRMT R3, R5, 0x7632, R3 ;  /* 0x0000763205037816 */ /* 0x000fe20000000003 */
[----:B------:R-:W0:Y:S01]  /*94c40*/  LDCU UR54, c[0x0][0x398] ;  /* 0x00007300ff3677ac */ /* 0x000e220008000800 */
[----:B----4-:R-:W-:Y:S01]  /*94c50*/  PRMT R26, R9, 0x7632, R26 ;  /* 0x00007632091a7816 */ /* 0x010fe2000000001a */
[----:B------:R-:W4:Y:S01]  /*94c60*/  LDCU UR18, c[0x0][0x398] ;  /* 0x00007300ff1277ac */ /* 0x000f220008000800 */
[----:B------:R-:W0:Y:S01]  /*94c70*/  LDCU UR62, c[0x0][0x398] ;  /* 0x00007300ff3e77ac */ /* 0x000e220008000800 */
[----:B---3--:R-:W-:-:S02]  /*94c80*/  IMAD.WIDE R12, R2, 0x2, R20 ;  /* 0x00000002020c7825 */ /* 0x008fc400078e0214 */
[----:B------:R-:W3:Y:S02]  /*94c90*/  LDL R21, [R1+0x1bdc] ;  /* 0x001bdc0001157983 */ /* 0x000ee40000100800 */
[----:B------:R-:W-:-:S05]  /*94ca0*/  IMAD.WIDE R4, R2, 0x2, R22 ;  /* 0x0000000202047825 */ /* 0x000fca00078e0216 */
[----:B------:R0:W-:Y:S01]  /*94cb0*/  @P0 STG.E.U16 desc[UR66][R4.64], R3 ;  /* 0x0000000304000986 */ /* 0x0001e2000c101542 */
[----:B-1----:R-:W-:Y:S02]  /*94cc0*/  ISETP.GE.AND P0, PT, R14, UR69, PT ;  /* 0x000000450e007c0c */ /* 0x002fe4000bf06270 */
[C---:B------:R-:W-:Y:S01]  /*94cd0*/  ISETP.LT.AND P4, PT, R29.reuse, UR42, !P3 ;  /* 0x0000002a1d007c0c */ /* 0x040fe2000df81270 */
[----:B--2---:R-:W-:Y:S01]  /*94ce0*/  @P2 STG.E.U16 desc[UR66][R12.64], R15 ;  /* 0x0000000f0c002986 */ /* 0x004fe2000c101542 */
[----:B------:R-:W-:Y:S01]  /*94cf0*/  ISETP.LT.AND P2, PT, R29, UR32, !P0 ;  /* 0x000000201d007c0c */ /* 0x000fe2000c741270 */
[----:B------:R-:W-:Y:S01]  /*94d00*/  UMOV UR73, UR34 ;  /* 0x0000002200497c82 */ /* 0x000fe20008000000 */
[----:B------:R-:W-:Y:S01]  /*94d10*/  ISETP.LT.AND P1, PT, R0, UR38, !P3 ;  /* 0x0000002600007c0c */ /* 0x000fe2000df21270 */
[----:B------:R1:W-:Y:S01]  /*94d20*/  STL [R1+0x341c], R29 ;  /* 0x00341c1d01007387 */ /* 0x0003e20000100800 */
[----:B------:R-:W-:Y:S01]  /*94d30*/  ISETP.LT.AND P3, PT, R27, UR48, !P3 ;  /* 0x000000301b007c0c */ /* 0x000fe2000df61270 */
[----:B------:R-:W2:Y:S01]  /*94d40*/  LDCU UR34, c[0x0][0x3b8] ;  /* 0x00007700ff2277ac */ /* 0x000ea20008000800 */
[----:B0-----:R-:W-:Y:S01]  /*94d50*/  PRMT R3, R15, 0x7632, R3 ;  /* 0x000076320f037816 */ /* 0x001fe20000000003 */
[----:B------:R-:W-:Y:S01]  /*94d60*/  IMAD.WIDE R4, R2, 0x2, R18 ;  /* 0x0000000202047825 */ /* 0x000fe200078e0212 */
[----:B------:R-:W0:Y:S01]  /*94d70*/  LDCU UR32, c[0x0][0x398] ;  /* 0x00007300ff2077ac */ /* 0x000e220008000800 */
[----:B-1----:R-:W2:Y:S04]  /*94d80*/  LDL R29, [R1+0x1bd8] ;  /* 0x001bd800011d7983 */ /* 0x002ea80000100800 */
[----:B------:R1:W-:Y:S04]  /*94d90*/  STL [R1+0x3420], R27 ;  /* 0x0034201b01007387 */ /* 0x0003e80000100800 */
[----:B------:R0:W-:Y:S04]  /*94da0*/  @P5 STG.E.U16 desc[UR66][R4.64], R3 ;  /* 0x0000000304005986 */ /* 0x0001e8000c101542 */
[----:B-1----:R-:W2:Y:S04]  /*94db0*/  LDL R27, [R1+0x1be4] ;  /* 0x001be400011b7983 */ /* 0x002ea80000100800 */
[----:B------:R-:W2:Y:S04]  /*94dc0*/  LDL.LU R0, [R1+0x144] ;  /* 0x0001440001007983 */ /* 0x000ea80000300800 */
[----:B------:R-:W2:Y:S04]  /*94dd0*/  LDL.LU R9, [R1+0x342c] ;  /* 0x00342c0001097983 */ /* 0x000ea80000300800 */
[----:B0-----:R-:W2:Y:S01]  /*94de0*/  LDL.LU R5, [R1+0x154] ;  /* 0x0001540001057983 */ /* 0x001ea20000300800 */
[----:B---3--:R-:W-:-:S03]  /*94df0*/  ISETP.LT.AND P5, PT, R21, UR16, !P0 ;  /* 0x0000001015007c0c */ /* 0x008fc6000c7a1270 */
[----:B------:R-:W3:Y:S01]  /*94e00*/  LDL.LU R21, [R1+0x134] ;  /* 0x0001340001157983 */ /* 0x000ee20000300800 */
[----:B------:R-:W-:-:S04]  /*94e10*/  IMAD.WIDE R12, R2, 0x2, R16 ;  /* 0x00000002020c7825 */ /* 0x000fc800078e0210 */
[C---:B------:R-:W-:Y:S01]  /*94e20*/  IMAD.WIDE R14, R2.reuse, 0x2, R10 ;  /* 0x00000002020e7825 */ /* 0x040fe200078e020a */
[----:B--2---:R0:W-:Y:S04]  /*94e30*/  @P4 STG.E.U16 desc[UR66][R12.64], R5 ;  /* 0x000000050c004986 */ /* 0x0041e8000c101542 */
[----:B------:R1:W-:Y:S01]  /*94e40*/  @P1 STG.E.U16 desc[UR66][R14.64], R26 ;  /* 0x0000001a0e001986 */ /* 0x0003e2000c101542 */
[----:B------:R-:W-:Y:S01]  /*94e50*/  ISETP.LT.AND P1, PT, R29, UR14, !P0 ;  /* 0x0000000e1d007c0c */ /* 0x000fe2000c721270 */
[----:B0-----:R-:W-:Y:S01]  /*94e60*/  IMAD.WIDE R4, R2, 0x2, R8 ;  /* 0x0000000202047825 */ /* 0x001fe200078e0208 */
[----:B------:R-:W-:-:S03]  /*94e70*/  PRMT R12, R0, 0x7632, R12 ;  /* 0x00007632000c7816 */ /* 0x000fc6000000000c */
[C---:B-1----:R-:W-:Y:S02]  /*94e80*/  VIADD R14, R2.reuse, UR40 ;  /* 0x00000028020e7c36 */ /* 0x042fe40008000000 */
[----:B------:R-:W-:Y:S01]  /*94e90*/  IMAD.WIDE R2, R2, 0x2, R6 ;  /* 0x0000000202027825 */ /* 0x000fe200078e0206 */
[----:B------:R-:W-:Y:S01]  /*94ea0*/  @P3 STG.E.U16 desc[UR66][R4.64], R0 ;  /* 0x0000000004003986 */ /* 0x000fe2000c101542 */
[----:B------:R-:W-:-:S03]  /*94eb0*/  ISETP.LT.AND P4, PT, R27, UR70, !P0 ;  /* 0x000000461b007c0c */ /* 0x000fc6000c781270 */
[----:B------:R0:W-:Y:S04]  /*94ec0*/  @P6 STG.E.U16 desc[UR66][R2.64], R12 ;  /* 0x0000000c02006986 */ /* 0x0001e8000c101542 */
[----:B------:R-:W2:Y:S04]  /*94ed0*/  LDL R27, [R1+0x124] ;  /* 0x00012400011b7983 */ /* 0x000ea80000100800 */
[----:B------:R-:W4:Y:S01]  /*94ee0*/  LDL.LU R29, [R1+0x114] ;  /* 0x00011400011d7983 */ /* 0x000f220000300800 */
[----:B0-----:R-:W-:-:S03]  /*94ef0*/  IMAD.WIDE R2, R14, 0x2, R24 ;  /* 0x000000020e027825 */ /* 0x001fc600078e0218 */
[----:B------:R-:W4:Y:S01]  /*94f00*/  LDL.LU R0, [R1+0x3428] ;  /* 0x0034280001007983 */ /* 0x000f220000300800 */
[----:B---3--:R-:W-:-:S03]  /*94f10*/  PRMT R12, R21, 0x7632, R12 ;  /* 0x00007632150c7816 */ /* 0x008fc6000000000c */
[----:B------:R0:W-:Y:S04]  /*94f20*/  @P1 STG.E.U16 desc[UR66][R2.64], R21 ;  /* 0x0000001502001986 */ /* 0x0001e8000c101542 */
[----:B0-----:R-:W3:Y:S04]  /*94f30*/  LDL.LU R21, [R1+0x3424] ;  /* 0x0034240001157983 */ /* 0x001ee80000300800 */
[----:B------:R-:W3:Y:S01]  /*94f40*/  LDL R3, [R1+0x1b44] ;  /* 0x001b440001037983 */ /* 0x000ee20000100800 */
[----:B------:R-:W-:Y:S01]  /*94f50*/  UMOV UR70, UR58 ;  /* 0x0000003a00467c82 */ /* 0x000fe20008000000 */
[----:B------:R-:W-:Y:S01]  /*94f60*/  UMOV UR40, UR71 ;  /* 0x0000004700287c82 */ /* 0x000fe20008000000 */
[----:B------:R-:W-:Y:S01]  /*94f70*/  UMOV UR16, UR70 ;  /* 0x0000004600107c82 */ /* 0x000fe20008000000 */
[----:B------:R-:W-:Y:S01]  /*94f80*/  IMAD.WIDE R4, R14, 0x2, R22 ;  /* 0x000000020e047825 */ /* 0x000fe200078e0216 */
[----:B------:R-:W0:Y:S01]  /*94f90*/  LDCU.64 UR70, c[0x0][0x398] ;  /* 0x00007300ff4677ac */ /* 0x000e220008000a00 */
[----:B------:R-:W3:Y:S01]  /*94fa0*/  LDL R2, [R1+0x1bec] ;  /* 0x001bec0001027983 */ /* 0x000ee20000100800 */
[----:B------:R-:W-:-:S02]  /*94fb0*/  ISETP.LT.AND P6, PT, R28, UR10, !P0 ;  /* 0x0000000a1c007c0c */ /* 0x000fc4000c7c1270 */
[----:B--2---:R-:W-:Y:S01]  /*94fc0*/  PRMT R13, R27, 0x7632, R13 ;  /* 0x000076321b0d7816 */ /* 0x004fe2000000000d */
[----:B------:R3:W-:Y:S01]  /*94fd0*/  @P5 STG.E.U16 desc[UR66][R4.64], R12 ;  /* 0x0000000c04005986 */ /* 0x0007e2000c101542 */
[----:B----4-:R-:W-:-:S03]  /*94fe0*/  PRMT R15, R29, 0x7632, R15 ;  /* 0x000076321d0f7816 */ /* 0x010fc6000000000f */
[----:B------:R-:W2:Y:S01]  /*94ff0*/  LDL.LU R27, [R1+0x3420] ;  /* 0x00342000011b7983 */ /* 0x000ea20000300800 */
[----:B------:R-:W-:Y:S01]  /*95000*/  ISETP.LT.AND P3, PT, R0, UR12, !P0 ;  /* 0x0000000c00007c0c */ /* 0x000fe2000c761270 */
[----:B------:R-:W-:Y:S01]  /*95010*/  UMOV UR38, UR28 ;  /* 0x0000001c00267c82 */ /* 0x000fe20008000000 */
[----:B------:R-:W-:Y:S01]  /*95020*/  UMOV UR42, UR73 ;  /* 0x00000049002a7c82 */ /* 0x000fe20008000000 */
[----:B------:R-:W-:Y:S01]  /*95030*/  UMOV UR14, UR40 ;  /* 0x00000028000e7c82 */ /* 0x000fe20008000000 */
[----:B------:R-:W1:Y:S01]  /*95040*/  LDCU UR10, c[0x0][0x398] ;  /* 0x00007300ff0a77ac */ /* 0x000e620008000800 */
[----:B------:R-:W-:Y:S01]  /*95050*/  UMOV UR48, UR60 ;  /* 0x0000003c00307c82 */ /* 0x000fe20008000000 */
[----:B------:R-:W4:Y:S01]  /*95060*/  LDCU UR58, c[0x0][0x398] ;  /* 0x00007300ff3a77ac */ /* 0x000f220008000800 */
[----:B---3--:R-:W-:Y:S01]  /*95070*/  VIADD R12, R3, 0x14 ;  /* 0x00000014030c7836 */ /* 0x008fe20000000000 */
[----:B------:R-:W-:Y:S01]  /*95080*/  ISETP.LT.AND P1, PT, R2, UR8, !P0 ;  /* 0x0000000802007c0c */ /* 0x000fe2000c721270 */
[----:B------:R-:W-:-:S03]  /*95090*/  IMAD.WIDE R4, R14, 0x2, R18 ;  /* 0x000000020e047825 */ /* 0x000fc600078e0212 */
[----:B0-----:R-:W-:Y:S01]  /*950a0*/  ISETP.GE.AND P5, PT, R12, UR71, PT ;  /* 0x000000470c007c0c */ /* 0x001fe2000bfa6270 */
[----:B------:R-:W-:Y:S01]  /*950b0*/  UMOV UR69, UR38 ;  /* 0x0000002600457c82 */ /* 0x000fe20008000000 */
[----:B------:R-:W3:Y:S01]  /*950c0*/  LDL.LU R12, [R1+0x124] ;  /* 0x00012400010c7983 */ /* 0x000ee20000300800 */
[C---:B------:R-:W-:Y:S01]  /*950d0*/  IMAD.WIDE R2, R14.reuse, 0x2, R20 ;  /* 0x000000020e027825 */ /* 0x040fe200078e0214 */
[----:B------:R-:W-:Y:S01]  /*950e0*/  UMOV UR73, UR56 ;  /* 0x0000003800497c82 */ /* 0x000fe20008000000 */
[----:B------:R-:W-:Y:S01]  /*950f0*/  UMOV UR40, UR16 ;  /* 0x0000001000287c82 */ /* 0x000fe20008000000 */
[----:B------:R-:W-:Y:S01]  /*95100*/  STL [R1+0x3418], R9 ;  /* 0x0034180901007387 */ /* 0x000fe20000100800 */
[----:B------:R-:W0:Y:S01]  /*95110*/  LDCU UR28, c[0x0][0x398] ;  /* 0x00007300ff1c77ac */ /* 0x000e220008000800 */
[----:B------:R-:W0:Y:S01]  /*95120*/  LDCU UR8, c[0x0][0x398] ;  /* 0x00007300ff0877ac */ /* 0x000e220008000800 */
[----:B------:R-:W0:Y:S01]  /*95130*/  LDCU UR12, c[0x0][0x398] ;  /* 0x00007300ff0c77ac */ /* 0x000e220008000800 */
[----:B------:R-:W0:Y:S01]  /*95140*/  LDCU UR60, c[0x0][0x398] ;  /* 0x00007300ff3c77ac */ /* 0x000e220008000800 */
[----:B---3--:R3:W-:Y:S01]  /*95150*/  @P6 STG.E.U16 desc[UR66][R2.64], R12 ;  /* 0x0000000c02006986 */ /* 0x0087e2000c101542 */
[----:B--2---:R-:W-:Y:S01]  /*95160*/  ISETP.LT.AND P0, PT, R27, UR46, !P0 ;  /* 0x0000002e1b007c0c */ /* 0x004fe2000c701270 */
[----:B------:R-:W-:Y:S01]  /*95170*/  UMOV UR38, UR36 ;  /* 0x0000002400267c82 */ /* 0x000fe20008000000 */
[----:B------:R-:W2:Y:S01]  /*95180*/  LDCU UR56, c[0x0][0x398] ;  /* 0x00007300ff3877ac */ /* 0x000ea20008000800 */
[----:B------:R0:W-:Y:S01]  /*95190*/  @P4 STG.E.U16 desc[UR66][R4.64], R13 ;  /* 0x0000000d04004986 */ /* 0x0001e2000c101542 */
[----:B---3--:R-:W-:Y:S01]  /*951a0*/  IMAD.WIDE R2, R14, 0x2, R16 ;  /* 0x000000020e027825 */ /* 0x008fe200078e0210 */
[----:B------:R-:W-:Y:S01]  /*951b0*/  ISETP.LT.AND P6, PT, R0, UR22, !P5 ;  /* 0x0000001600007c0c */ /* 0x000fe2000efc1270 */
[----:B------:R-:W-:Y:S01]  /*951c0*/  UMOV UR36, UR42 ;  /* 0x0000002a00247c82 */ /* 0x000fe20008000000 */
[----:B------:R-:W-:Y:S01]  /*951d0*/  UMOV UR16, UR44 ;  /* 0x0000002c00107c82 */ /* 0x000fe20008000000 */
[C---:B0-----:R-:W-:Y:S01]  /*951e0*/  IMAD.WIDE R12, R14.reuse, 0x2, R8 ;  /* 0x000000020e0c7825 */ /* 0x041fe200078e0208 */
[----:B------:R0:W-:Y:S01]  /*951f0*/  @P2 STG.E.U16 desc[UR66][R2.64], R29 ;  /* 0x0000001d02002986 */ /* 0x0001e2000c101542 */
[----:B------:R-:W-:Y:S01]  /*95200*/  UMOV UR71, UR48 ;  /* 0x0000003000477c82 */ /* 0x000fe20008000000 */
[----:B------:R-:W3:Y:S02]  /*95210*/  LDCU UR46, c[0x0][0x398] ;  /* 0x00007300ff2e77ac */ /* 0x000ee40008000800 */
[----:B------:R-:W2:Y:S01]  /*95220*/  LDL R9, [R1+0x1be4] ;  /* 0x001be40001097983 */ /* 0x000ea20000100800 */
[----:B------:R-:W-:Y:S01]  /*95230*/  IMAD.WIDE R4, R14, 0x2, R10 ;  /* 0x000000020e047825 */ /* 0x000fe200078e020a */
[----:B------:R-:W-:Y:S01]  /*95240*/  UMOV UR42, UR50 ;  /* 0x00000032002a7c82 */ /* 0x000fe20008000000 */
[----:B------:R-:W1:Y:S01]  /*95250*/  LDCU UR50, c[0x0][0x3b8] ;  /* 0x00007700ff3277ac */ /* 0x000e620008000800 */
[----:B------:R-:W1:Y:S01]  /*95260*/  LDCU UR22, c[0x0][0x398] ;  /* 0x00007300ff1677ac */ /* 0x000e620008000800 */
[----:B0-----:R-:W3:Y:S01]  /*95270*/  LDL.LU R29, [R1+0x341c] ;  /* 0x00341c00011d7983 */ /* 0x001ee20000300800 */
[----:B------:R-:W0:Y:S03]  /*95280*/  LDCU UR44, c[0x0][0x3b8] ;  /* 0x00007700ff2c77ac */ /* 0x000e260008000800 */
[----:B------:R-:W3:Y:S01]  /*95290*/  LDL R2, [R1+0x1bd8] ;  /* 0x001bd80001027983 */ /* 0x000ee20000100800 */
[----:B------:R-:W0:Y:S03]  /*952a0*/  LDCU UR48, c[0x0][0x398] ;  /* 0x00007300ff3077ac */ /* 0x000e260008000800 */
[----:B------:R-:W3:Y:S04]  /*952b0*/  LDL.LU R3, [R1+0x104] ;  /* 0x0001040001037983 */ /* 0x000ee80000300800 */
[----:B------:R0:W-:Y:S04]  /*952c0*/  @P1 STG.E.U16 desc[UR66][R4.64], R15 ;  /* 0x0000000f04001986 */ /* 0x0001e8000c101542 */
[----:B0-----:R-:W4:Y:S01]  /*952d0*/  LDL R5, [R1+0x1bdc] ;  /* 0x001bdc0001057983 */ /* 0x001f220000100800 */
[----:B--2---:R-:W-:-:S03]  /*952e0*/  ISETP.LT.AND P4, PT, R9, UR72, !P5 ;  /* 0x0000004809007c0c */ /* 0x004fc6000ef81270 */
[----:B------:R-:W2:Y:S04]  /*952f0*/  LDL R9, [R1+0x1b44] ;  /* 0x001b440001097983 */ /* 0x000ea80000100800 */
[----:B---3--:R0:W-:Y:S04]  /*95300*/  @P0 STG.E.U16 desc[UR66][R12.64], R3 ;  /* 0x000000030c000986 */ /* 0x0081e8000c101542 */
[----:B0-----:R-:W3:Y:S04]  /*95310*/  LDL R13, [R1+0x1bec] ;  /* 0x001bec00010d7983 */ /* 0x001ee80000100800 */
[----:B------:R0:W-:Y:S04]  /*95320*/  STL [R1+0x3414], R0 ;  /* 0x0034140001007387 */ /* 0x0001e80000100800 */
[----:B0-----:R-:W2:Y:S01]  /*95330*/  LDL.LU R0, [R1+0x178] ;  /* 0x0001780001007983 */ /* 0x001ea20000300800 */
[----:B------:R-:W-:Y:S01]  /*95340*/  ISETP.LT.AND P0, PT, R2, UR24, !P5 ;  /* 0x0000001802007c0c */ /* 0x000fe2000ef01270 */
[C---:B------:R-:W-:Y:S01]  /*95350*/  VIADD R15, R14.reuse, UR52 ;  /* 0x000000340e0f7c36 */ /* 0x040fe20008000000 */
[----:B------:R-:W-:Y:S01]  /*95360*/  PRMT R12, R3, 0x7632, R12 ;  /* 0x00007632030c7816 */ /* 0x000fe2000000000c */
[----:B------:R-:W-:Y:S01]  /*95370*/  IMAD.WIDE R2, R14, 0x2, R6 ;  /* 0x000000020e027825 */ /* 0x000fe200078e0206 */
[----:B----4-:R-:W-:Y:S01]  /*95380*/  ISETP.LT.AND P1, PT, R5, UR6, !P5 ;  /* 0x0000000605007c0c */ /* 0x010fe2000ef21270 */
[----:B------:R-:W-:Y:S01]  /*95390*/  UMOV UR72, UR42 ;  /* 0x0000002a00487c82 */ /* 0x000fe20008000000 */
[----:B------:R-:W-:Y:S01]  /*953a0*/  UMOV UR52, UR73 ;  /* 0x0000004900347c82 */ /* 0x000fe20008000000 */
[----:B------:R-:W-:Y:S01]  /*953b0*/  IMAD.WIDE R4, R15, 0x2, R24 ;  /* 0x000000020f047825 */ /* 0x000fe200078e0218 */
[----:B------:R0:W-:Y:S01]  /*953c0*/  @P3 STG.E.U16 desc[UR66][R2.64], R12 ;  /* 0x0000000c02003986 */ /* 0x0001e2000c101542 */
[----:B------:R-:W-:Y:S01]  /*953d0*/  UMOV UR24, UR72 ;  /* 0x0000004800187c82 */ /* 0x000fe20008000000 */
[----:B------:R-:W4:Y:S01]  /*953e0*/  LDCU.64 UR72, c[0x0][0x398] ;  /* 0x00007300ff4877ac */ /* 0x000f220008000a00 */
[----:B------:R-:W-:Y:S01]  /*953f0*/  ISETP.LT.AND P2, PT, R29, UR16, !P5 ;  /* 0x000000101d007c0c */ /* 0x000fe2000ef41270 */
[----:B------:R-:W0:Y:S01]  /*95400*/  LDCU UR6, c[0x0][0x398] ;  /* 0x00007300ff0677ac */ /* 0x000e220008000800 */
[----:B------:R-:W0:Y:S01]  /*95410*/  LDCU UR42, c[0x0][0x398] ;  /* 0x00007300ff2a77ac */ /* 0x000e220008000800 */
[----:B--2---:R2:W-:Y:S01]  /*95420*/  @P0 STG.E.U16 desc[UR66][R4.64], R0 ;  /* 0x0000000004000986 */ /* 0x0045e2000c101542 */
[----:B---3--:R-:W-:Y:S01]  /*95430*/  ISETP.LT.AND P0, PT, R13, UR5, !P5 ;  /* 0x000000050d007c0c */ /* 0x008fe2000ef01270 */
[----:B------:R-:W-:Y:S01]  /*95440*/  VIADD R13, R9, 0x15 ;  /* 0x00000015090d7836 */ /* 0x000fe20000000000 */
[----:B0-----:R-:W-:Y:S01]  /*95450*/  PRMT R12, R0, 0x7632, R12 ;  /* 0x00007632000c7816 */ /* 0x001fe2000000000c */
[----:B------:R-:W3:Y:S04]  /*95460*/  LDL R9, [R1+0x158] ;  /* 0x0001580001097983 */ /* 0x000ee80000100800 */
[----:B--2---:R-:W2:Y:S01]  /*95470*/  LDL.LU R0, [R1+0x148] ;  /* 0x0001480001007983 */ /* 0x004ea20000300800 */
[----:B------:R-:W-:-:S03]  /*95480*/  IMAD.WIDE R4, R15, 0x2, R20 ;  /* 0x000000020f047825 */ /* 0x000fc600078e0214 */
[----:B------:R0:W-:Y:S04]  /*95490*/  STL [R1+0x3410], R21 ;  /* 0x0034101501007387 */ /* 0x0001e80000100800 */
[----:B0-----:R-:W2:Y:S01]  /*954a0*/  LDL.LU R21, [R1+0x168] ;  /* 0x0001680001157983 */ /* 0x001ea20000300800 */
[----:B------:R-:W-:Y:S01]  /*954b0*/  ISETP.LT.AND P3, PT, R28, UR20, !P5 ;  /* 0x000000141c007c0c */ /* 0x000fe2000ef61270 */
[----:B------:R-:W-:-:S05]  /*954c0*/  IMAD.WIDE R2, R15, 0x2, R22 ;  /* 0x000000020f027825 */ /* 0x000fca00078e0216 */
[----:B------:R0:W-:Y:S01]  /*954d0*/  @P1 STG.E.U16 desc[UR66][R2.64], R12 ;  /* 0x0000000c02001986 */ /* 0x0001e2000c101542 */
[----:B----4-:R-:W-:Y:S01]  /*954e0*/  ISETP.GE.AND P1, PT, R13, UR73, PT ;  /* 0x000000490d007c0c */ /* 0x010fe2000bf26270 */
[----:B------:R-:W-:Y:S02]  /*954f0*/  UMOV UR73, UR74 ;  /* 0x0000004a00497c82 */ /* 0x000fe40008000000 */
[----:B------:R4:W-:Y:S01]  /*95500*/  STL [R1+0x3408], R29 ;  /* 0x0034081d01007387 */ /* 0x0009e20000100800 */
[----:B------:R-:W-:Y:S02]  /*95510*/  ISETP.LT.AND P5, PT, R27, UR54, !P5 ;  /* 0x000000361b007c0c */ /* 0x000fe4000efa1270 */
[----:B---3--:R-:W-:Y:S01]  /*95520*/  PRMT R26, R9, 0x7632, R26 ;  /* 0x00007632091a7816 */ /* 0x008fe2000000001a */
[----:B0-----:R-:W-:Y:S01]  /*95530*/  IMAD.WIDE R2, R15, 0x2, R18 ;  /* 0x000000020f027825 */ /* 0x001fe200078e0212 */
[----:B--2---:R-:W-:Y:S01]  /*95540*/  PRMT R14, R21, 0x7632, R14 ;  /* 0x00007632150e7816 */ /* 0x004fe2000000000e */
[----:B------:R0:W-:Y:S01]  /*95550*/  @P3 STG.E.U16 desc[UR66][R4.64], R21 ;  /* 0x0000001504003986 */ /* 0x0001e2000c101542 */
[----:B------:R-:W-:Y:S01]  /*95560*/  ISETP.LT.AND P3, PT, R29, UR73, !P1 ;  /* 0x000000491d007c0c */ /* 0x000fe2000cf61270 */
[C---:B------:R-:W-:Y:S01]  /*95570*/  IMAD.WIDE R12, R15.reuse, 0x2, R10 ;  /* 0x000000020f0c7825 */ /* 0x040fe200078e020a */
[----:B------:R-:W-:Y:S01]  /*95580*/  UMOV UR16, UR64 ;  /* 0x0000004000107c82 */ /* 0x000fe20008000000 */
[----:B----4-:R-:W2:Y:S01]  /*95590*/  LDL R29, [R1+0x1bd8] ;  /* 0x001bd800011d7983 */ /* 0x010ea20000100800 */
[----:B------:R-:W3:Y:S03]  /*955a0*/  LDCU UR64, c[0x0][0x398] ;  /* 0x00007300ff4077ac */ /* 0x000ee60008000800 */
[----:B------:R4:W-:Y:S01]  /*955b0*/  STL [R1+0x340c], R27 ;  /* 0x00340c1b01007387 */ /* 0x0009e20000100800 */
[----:B------:R-:W-:Y:S01]  /*955c0*/  UMOV UR20, UR14 ;  /* 0x0000000e00147c82 */ /* 0x000fe20008000000 */
[----:B------:R-:W1:Y:S02]  /*955d0*/  LDCU UR74, c[0x0][0x398] ;  /* 0x00007300ff4a77ac */ /* 0x000e640008000800 */
[----:B------:R1:W-:Y:S01]  /*955e0*/  @P4 STG.E.U16 desc[UR66][R2.64], R14 ;  /* 0x0000000e02004986 */ /* 0x0003e2000c101542 */
[C---:B0-----:R-:W-:Y:S01]  /*955f0*/  IMAD.WIDE R4, R15.reuse, 0x2, R16 ;  /* 0x000000020f047825 */ /* 0x041fe200078e0210 */
[----:B------:R-:W-:Y:S01]  /*95600*/  UMOV UR5, UR16 ;  /* 0x0000001000057c82 */ /* 0x000fe20008000000 */
[----:B------:R-:W0:Y:S01]  /*95610*/  LDCU UR16, c[0x0][0x398] ;  /* 0x00007300ff1077ac */ /* 0x000e220008000800 */
[----:B----4-:R-:W4:Y:S01]  /*95620*/  LDL R27, [R1+0x1be4] ;  /* 0x001be400011b7983 */ /* 0x010f220000100800 */
[----:B------:R-:W0:Y:S03]  /*95630*/  LDCU UR14, c[0x0][0x3b8] ;  /* 0x00007700ff0e77ac */ /* 0x000e260008000800 */
[----:B------:R-:W2:Y:S04]  /*95640*/  LDL.LU R21, [R1+0x138] ;  /* 0x0001380001157983 */ /* 0x000ea80000300800 */
[----:B------:R-:W2:Y:S04]  /*95650*/  LDL.LU R9, [R1+0x3418] ;  /* 0x0034180001097983 */ /* 0x000ea80000300800 */
[----:B-1----:R-:W2:Y:S04]  /*95660*/  LDL.LU R2, [R1+0x158] ;  /* 0x0001580001027983 */ /* 0x002ea80000300800 */
[----:B------:R-:W3:Y:S01]  /*95670*/  LDL R3, [R1+0x1bdc] ;  /* 0x001bdc0001037983 */ /* 0x000ee20000100800 */
[----:B------:R-:W-:Y:S01]  /*95680*/  VIADD R14, R15, UR34 ;  /* 0x000000220f0e7c36 */ /* 0x000fe20008000000 */
[----:B----4-:R-:W-:-:S02]  /*95690*/  ISETP.LT.AND P4, PT, R27, UR68, !P1 ;  /* 0x000000441b007c0c */ /* 0x010fc4000cf81270 */
[----:B------:R-:W4:Y:S04]  /*956a0*/  LDL R27, [R1+0x128] ;  /* 0x00012800011b7983 */ /* 0x000f280000100800 */
[----:B--2---:R1:W-:Y:S01]  /*956b0*/  @P2 STG.E.U16 desc[UR66][R4.64], R2 ;  /* 0x0000000204002986 */ /* 0x0043e2000c101542 */
[----:B------:R-:W-:Y:S01]  /*956c0*/  ISETP.LT.AND P2, PT, R29, UR28, !P1 ;  /* 0x0000001c1d007c0c */ /* 0x000fe2000cf41270 */
[----:B------:R-:W-:Y:S01]  /*956d0*/  UMOV UR68, UR24 ;  /* 0x0000001800447c82 */ /* 0x000fe20008000000 */
[----:B------:R-:W-:Y:S01]  /*956e0*/  UMOV UR34, UR69 ;  /* 0x0000004500227c82 */ /* 0x000fe20008000000 */
[----:B------:R2:W-:Y:S01]  /*956f0*/  @P0 STG.E.U16 desc[UR66][R12.64], R26 ;  /* 0x0000001a0c000986 */ /* 0x0005e2000c101542 */
[----:B---3--:R-:W-:Y:S01]  /*95700*/  ISETP.LT.AND P0, PT, R3, UR30, !P1 ;  /* 0x0000001e03007c0c */ /* 0x008fe2000cf01270 */
[----:B------:R-:W-:Y:S01]  /*95710*/  UMOV UR73, UR5 ;  /* 0x0000000500497c82 */ /* 0x000fe20008000000 */
[----:B------:R-:W3:Y:S01]  /*95720*/  LDCU UR24, c[0x0][0x398] ;  /* 0x00007300ff1877ac */ /* 0x000ee20008000800 */
[----:B------:R-:W3:Y:S01]  /*95730*/  LDL.LU R29, [R1+0x118] ;  /* 0x00011800011d7983 */ /* 0x000ee20000300800 */
[----:B------:R-:W-:Y:S01]  /*95740*/  UMOV UR54, UR20 ;  /* 0x0000001400367c82 */ /* 0x000fe20008000000 */
[C---:B-1----:R-:W-:Y:S01]  /*95750*/  IMAD.WIDE R2, R15.reuse, 0x2, R8 ;  /* 0x000000020f027825 */ /* 0x042fe200078e0208 */
[----:B------:R-:W1:Y:S03]  /*95760*/  LDCU UR28, c[0x0][0x3b8] ;  /* 0x00007700ff1c77ac */ /* 0x000e660008000800 */
[----:B------:R-:W-:Y:S01]  /*95770*/  IMAD.WIDE R4, R15, 0x2, R6 ;  /* 0x000000020f047825 */ /* 0x000fe200078e0206 */
[----:B--2---:R-:W-:Y:S01]  /*95780*/  PRMT R12, R0, 0x7632, R12 ;  /* 0x00007632000c7816 */ /* 0x004fe2000000000c */
[----:B------:R2:W-:Y:S01]  /*95790*/  @P5 STG.E.U16 desc[UR66][R2.64], R0 ;  /* 0x0000000002005986 */ /* 0x0005e2000c101542 */
[----:B------:R-:W-:Y:S01]  /*957a0*/  UMOV UR30, UR68 ;  /* 0x00000044001e7c82 */ /* 0x000fe20008000000 */
[----:B------:R-:W0:Y:S02]  /*957b0*/  LDCU.64 UR68, c[0x0][0x398] ;  /* 0x00007300ff4477ac */ /* 0x000e240008000a00 */
[----:B------:R1:W-:Y:S01]  /*957c0*/  @P6 STG.E.U16 desc[UR66][R4.64], R12 ;  /* 0x0000000c04006986 */ /* 0x0003e2000c101542 */
[----:B------:R-:W0:Y:S01]  /*957d0*/  LDCU UR5, c[0x0][0x398] ;  /* 0x00007300ff0577ac */ /* 0x000e220008000800 */
[----:B------:R-:W0:Y:S01]  /*957e0*/  LDCU UR20, c[0x0][0x398] ;  /* 0x00007300ff1477ac */ /* 0x000e220008000800 */
[----:B--2---:R-:W-:Y:S01]  /*957f0*/  IMAD.WIDE R2, R14, 0x2, R24 ;  /* 0x000000020e027825 */ /* 0x004fe200078e0218 */
[----:B------:R-:W2:Y:S01]  /*95800*/  LDL.LU R0, [R1+0x3414] ;  /* 0x0034140001007983 */ /* 0x000ea20000300800 */
[----:B-1----:R-:W-:-:S03]  /*95810*/  PRMT R12, R21, 0x7632, R12 ;  /* 0x00007632150c7816 */ /* 0x002fc6000000000c */
[----:B------:R1:W-:Y:S04]  /*95820*/  @P2 STG.E.U16 desc[UR66][R2.64], R21 ;  /* 0x0000001502002986 */ /* 0x0003e8000c101542 */
[----:B-1----:R-:W2:Y:S04]  /*95830*/  LDL.LU R21, [R1+0x3410] ;  /* 0x0034100001157983 */ /* 0x002ea80000300800 */
[----:B------:R-:W2:Y:S01]  /*95840*/  LDL R3, [R1+0x1b44] ;  /* 0x001b440001037983 */ /* 0x000ea20000100800 */
[----:B------:R-:W-:-:S03]  /*95850*/  IMAD.WIDE R4, R14, 0x2, R22 ;  /* 0x000000020e047825 */ /* 0x000fc600078e0216 */
[----:B------:R-:W3:Y:S04]  /*95860*/  LDL R2, [R1+0x1bec] ;  /* 0x001bec0001027983 */ /* 0x000ee80000100800 */
[----:B------:R2:W-:Y:S01]  /*95870*/  @P0 STG.E.U16 desc[UR66][R4.64], R12 ;  /* 0x0000000c04000986 */ /* 0x0005e2000c101542 */
[----:B----4-:R-:W-:-:S03]  /*95880*/  PRMT R13, R27, 0x7632, R13 ;  /* 0x000076321b0d7816 */ /* 0x010fc6000000000d */
[----:B------:R-:W4:Y:S01]  /*95890*/  LDL.LU R27, [R1+0x340c] ;  /* 0x00340c00011b7983 */ /* 0x000f220000300800 */
[----:B--2---:R-:W-:-:S05]  /*958a0*/  VIADD R12, R3, 0x16 ;  /* 0x00000016030c7836 */ /* 0x004fca0000000000 */
[----:B0-----:R-:W-:Y:S02]  /*958b0*/  ISETP.GE.AND P0, PT, R12, UR69, PT ;  /* 0x000000450c007c0c */ /* 0x001fe4000bf06270 */
[----:B------:R-:W2:Y:S01]  /*958c0*/  LDL.LU R12, [R1+0x128] ;  /* 0x00012800010c7983 */ /* 0x000ea20000300800 */
[----:B------:R-:W-:Y:S02]  /*958d0*/  ISETP.LT.AND P6, PT, R28, UR18, !P1 ;  /* 0x000000121c007c0c */ /* 0x000fe4000cfc1270 */
[----:B---3--:R-:W-:Y:S01]  /*958e0*/  ISETP.LT.AND P2, PT, R2, UR26, !P1 ;  /* 0x0000001a02007c0c */ /* 0x008fe2000cf41270 */
[----:B------:R-:W-:-:S04]  /*958f0*/  IMAD.WIDE R2, R14, 0x2, R20 ;  /* 0x000000020e027825 */ /* 0x000fc800078e0214 */
[----:B------:R-:W-:Y:S01]  /*95900*/  IMAD.WIDE R4, R14, 0x2, R18 ;  /* 0x000000020e047825 */ /* 0x000fe200078e0212 */
[----:B------:R-:W-:Y:S01]  /*95910*/  PRMT R15, R29, 0x7632, R15 ;  /* 0x000076321d0f7816 */ /* 0x000fe2000000000f */
[----:B------:R-:W-:Y:S01]  /*95920*/  STL [R1+0x3404], R9 ;  /* 0x0034040901007387 */ /* 0x000fe20000100800 */
[----:B------:R-:W-:Y:S01]  /*95930*/  ISETP.LT.AND P5, PT, R0, UR56, !P1 ;  /* 0x0000003800007c0c */ /* 0x000fe2000cfa1270 */
[----:B------:R-:W-:Y:S01]  /*95940*/  UMOV UR69, UR30 ;  /* 0x0000001e00457c82 */ /* 0x000fe20008000000 */
[----:B------:R-:W0:Y:S01]  /*95950*/  LDCU UR18, c[0x0][0x398] ;  /* 0x00007300ff1277ac */ /* 0x000e220008000800 */
[----:B--2---:R1:W-:Y:S01]  /*95960*/  @P6 STG.E.U16 desc[UR66][R2.64], R12 ;  /* 0x0000000c02006986 */ /* 0x0043e2000c101542 */
[----:B----4-:R-:W-:Y:S01]  /*95970*/  ISETP.LT.AND P1, PT, R27, UR62, !P1 ;  /* 0x0000003e1b007c0c */ /* 0x010fe2000cf21270 */
[----:B------:R-:W-:Y:S01]  /*95980*/  UMOV UR56, UR34 ;  /* 0x0000002200387c82 */ /* 0x000fe20008000000 */
[----:B------:R-:W-:Y:S01]  /*95990*/  UMOV UR26, UR77 ;  /* 0x0000004d001a7c82 */ /* 0x000fe20008000000 */
[----:B------:R2:W-:Y:S01]  /*959a0*/  @P4 STG.E.U16 desc[UR66][R4.64], R13 ;  /* 0x0000000d04004986 */ /* 0x0005e2000c101542 */
[----:B------:R-:W3:Y:S01]  /*959b0*/  LDCU UR30, c[0x0][0x398] ;  /* 0x00007300ff1e77ac */ /* 0x000ee20008000800 */
[----:B-1----:R-:W-:Y:S01]  /*959c0*/  IMAD.WIDE R2, R14, 0x2, R16 ;  /* 0x000000020e027825 */ /* 0x002fe200078e0210 */
[----:B------:R-:W-:Y:S01]  /*959d0*/  ISETP.LT.AND P6, PT, R0, UR32, !P0 ;  /* 0x0000002000007c0c */ /* 0x000fe2000c7c1270 */
[----:B------:R-:W1:Y:S02]  /*959e0*/  LDCU UR34, c[0x0][0x398] ;  /* 0x00007300ff2277ac */ /* 0x000e640008000800 */
[C---:B--2---:R-:W-:Y:S01]  /*959f0*/  IMAD.WIDE R4, R14.reuse, 0x2, R10 ;  /* 0x000000020e047825 */ /* 0x044fe200078e020a */
[----:B------:R2:W-:Y:S01]  /*95a00*/  @P3 STG.E.U16 desc[UR66][R2.64], R29 ;  /* 0x0000001d02003986 */ /* 0x0005e2000c101542 */
[----:B------:R-:W-:Y:S01]  /*95a10*/  UMOV UR62, UR26 ;  /* 0x0000001a003e7c82 */ /* 0x000fe20008000000 */
[----:B------:R-:W4:Y:S01]  /*95a20*/  LDCU UR26, c[0x0][0x398] ;  /* 0x00007300ff1a77ac */ /* 0x000f220008000800 */
[----:B------:R-:W-:Y:S01]  /*95a30*/  IMAD.WIDE R12, R14, 0x2, R8 ;  /* 0x000000020e0c7825 */ /* 0x000fe200078e0208 */
[----:B------:R0:W-:Y:S01]  /*95a40*/  @P2 STG.E.U16 desc[UR66][R4.64], R15 ;  /* 0x0000000f04002986 */ /* 0x0001e2000c101542 */
[----:B------:R-:W1:Y:S03]  /*95a50*/  LDCU UR77, c[0x0][0x398] ;  /* 0x00007300ff4d77ac */ /* 0x000e660008000800 */
[----:B------:R-:W3:Y:S01]  /*95a60*/  LDL R9, [R1+0x1bdc] ;  /* 0x001bdc0001097983 */ /* 0x000ee20000100800 */
[----:B------:R-:W1:Y:S03]  /*95a70*/  LDCU UR32, c[0x0][0x3b8] ;  /* 0x00007700ff2077ac */ /* 0x000e660008000800 */
[----:B--2---:R-:W2:Y:S04]  /*95a80*/  LDL.LU R29, [R1+0x3408] ;  /* 0x00340800011d7983 */ /* 0x004ea80000300800 */
[----:B------:R-:W2:Y:S04]  /*95a90*/  LDL R2, [R1+0x1bd8] ;  /* 0x001bd80001027983 */ /* 0x000ea80000100800 */
[----:B0-----:R-:W3:Y:S04]  /*95aa0*/  LDL R4, [R1+0x1be4] ;  /* 0x001be40001047983 */ /* 0x001ee80000100800 */
[----:B------:R-:W4:Y:S04]  /*95ab0*/  LDL.LU R5, [R1+0x108] ;  /* 0x0001080001057983 */ /* 0x000f280000300800 */
[----:B------:R-:W4:Y:S04]  /*95ac0*/  LDL.LU R15, [R1+0x16c] ;  /* 0x00016c00010f7983 */ /* 0x000f280000300800 */
[----:B------:R0:W-:Y:S04]  /*95ad0*/  STL [R1+0x3400], R0 ;  /* 0x0034000001007387 */ /* 0x0001e80000100800 */
[----:B0-----:R-:W4:Y:S01]  /*95ae0*/  LDL R0, [R1+0x1b44] ;  /* 0x001b440001007983 */ /* 0x001f220000100800 */
[----:B--2---:R-:W-:-:S02]  /*95af0*/  ISETP.LT.AND P4, PT, R2, UR8, !P0 ;  /* 0x0000000802007c0c */ /* 0x004fc4000c781270 */
[----:B---3--:R-:W-:Y:S01]  /*95b00*/  ISETP.LT.AND P2, PT, R4, UR70, !P0 ;  /* 0x0000004604007c0c */ /* 0x008fe2000c741270 */
[----:B----4-:R0:W-:Y:S01]  /*95b10*/  @P1 STG.E.U16 desc[UR66][R12.64], R5 ;  /* 0x000000050c001986 */ /* 0x0101e2000c101542 */
[----:B------:R-:W-:Y:S01]  /*95b20*/  PRMT R3, R5, 0x7632, R3 ;  /* 0x0000763205037816 */ /* 0x000fe20000000003 */
[C---:B------:R-:W-:Y:S01]  /*95b30*/  VIADD R2, R14.reuse, UR50 ;  /* 0x000000320e027c36 */ /* 0x040fe20008000000 */
[----:B------:R-:W-:Y:S01]  /*95b40*/  ISETP.LT.AND P1, PT, R9, UR10, !P0 ;  /* 0x0000000a09007c0c */ /* 0x000fe2000c721270 */
[----:B0-----:R-:W-:Y:S01]  /*95b50*/  IMAD.WIDE R4, R14, 0x2, R6 ;  /* 0x000000020e047825 */ /* 0x001fe200078e0206 */
[----:B------:R-:W2:Y:S01]  /*95b60*/  LDL R9, [R1+0x15c] ;  /* 0x00015c0001097983 */ /* 0x000ea20000100800 */
[----:B------:R-:W-:Y:S01]  /*95b70*/  UMOV UR70, UR36 ;  /* 0x0000002400467c82 */ /* 0x000fe20008000000 */
[----:B------:R-:W-:Y:S01]  /*95b80*/  UMOV UR50, UR71 ;  /* 0x0000004700327c82 */ /* 0x000fe20008000000 */
[----:B------:R-:W-:Y:S01]  /*95b90*/  IMAD.WIDE R12, R2, 0x2, R24 ;  /* 0x00000002020c7825 */ /* 0x000fe200078e0218 */
[----:B------:R-:W3:Y:S01]  /*95ba0*/  LDL R14, [R1+0x1bec] ;  /* 0x001bec00010e7983 */ /* 0x000ee20000100800 */
[----:B------:R-:W-:Y:S01]  /*95bb0*/  ISETP.LT.AND P3, PT, R29, UR56, !P0 ;  /* 0x000000381d007c0c */ /* 0x000fe2000c761270 */
[----:B------:R-:W0:Y:S02]  /*95bc0*/  LDCU UR10, c[0x0][0x398] ;  /* 0x00007300ff0a77ac */ /* 0x000e240008000800 */
[----:B------:R4:W-:Y:S01]  /*95bd0*/  @P5 STG.E.U16 desc[UR66][R4.64], R3 ;  /* 0x0000000304005986 */ /* 0x0009e2000c101542 */
[----:B------:R-:W0:Y:S03]  /*95be0*/  LDCU UR36, c[0x0][0x398] ;  /* 0x00007300ff2477ac */ /* 0x000e260008000800 */
[----:B----4-:R-:W4:Y:S01]  /*95bf0*/  LDL.LU R5, [R1+0x17c] ;  /* 0x00017c0001057983 */ /* 0x010f220000300800 */
[----:B------:R-:W-:Y:S01]  /*95c00*/  UMOV UR8, UR70 ;  /* 0x0000004600087c82 */ /* 0x000fe20008000000 */
[----:B------:R-:W0:Y:S01]  /*95c10*/  LDCU.64 UR70, c[0x0][0x398] ;  /* 0x00007300ff4677ac */ /* 0x000e220008000a00 */
[----:B------:R-:W-:Y:S01]  /*95c20*/  ISETP.LT.AND P5, PT, R28, UR12, !P0 ;  /* 0x0000000c1c007c0c */ /* 0x000fe2000c7a1270 */
[----:B------:R-:W-:Y:S01]  /*95c30*/  STL [R1+0x33fc], R27 ;  /* 0x0033fc1b01007387 */ /* 0x000fe20000100800 */
[----:B------:R-:W-:Y:S01]  /*95c40*/  UMOV UR56, UR38 ;  /* 0x0000002600387c82 */ /* 0x000fe20008000000 */
[----:B------:R-:W0:Y:S01]  /*95c50*/  LDCU UR38, c[0x0][0x398] ;  /* 0x00007300ff2677ac */ /* 0x000e220008000800 */
[----:B------:R-:W0:Y:S01]  /*95c60*/  LDCU UR12, c[0x0][0x398] ;  /* 0x00007300ff0c77ac */ /* 0x000e220008000800 */
[----:B--2---:R-:W-:Y:S01]  /*95c70*/  PRMT R26, R9, 0x7632, R26 ;  /* 0x00007632091a7816 */ /* 0x004fe2000000001a */
[----:B----4-:R2:W-:Y:S01]  /*95c80*/  @P4 STG.E.U16 desc[UR66][R12.64], R5 ;  /* 0x000000050c004986 */ /* 0x0105e2000c101542 */
[----:B------:R-:W-:-:S02]  /*95c90*/  ISETP.LT.AND P4, PT, R27, UR60, !P0 ;  /* 0x0000003c1b007c0c */ /* 0x000fc4000c781270 */
[----:B------:R-:W-:Y:S02]  /*95ca0*/  PRMT R3, R5, 0x7632, R3 ;  /* 0x0000763205037816 */ /* 0x000fe40000000003 */
[----:B---3--:R-:W-:Y:S01]  /*95cb0*/  ISETP.LT.AND P0, PT, R14, UR58, !P0 ;  /* 0x0000003a0e007c0c */ /* 0x008fe2000c701270 */
[----:B------:R-:W-:Y:S02]  /*95cc0*/  VIADD R14, R0, 0x17 ;  /* 0x00000017000e7836 */ /* 0x000fe40000000000 */
[----:B------:R-:W3:Y:S01]  /*95cd0*/  LDL.LU R0, [R1+0x14c] ;  /* 0x00014c0001007983 */ /* 0x000ee20000300800 */
[----:B--2---:R-:W-:-:S03]  /*95ce0*/  IMAD.WIDE R12, R2, 0x2, R22 ;  /* 0x00000002020c7825 */ /* 0x004fc600078e0216 */
[----:B------:R-:W2:Y:S01]  /*95cf0*/  LDL.LU R27, [R1+0x13c] ;  /* 0x00013c00011b7983 */ /* 0x000ea20000300800 */
[----:B------:R-:W-:-:S03]  /*95d00*/  IMAD.WIDE R4, R2, 0x2, R20 ;  /* 0x0000000202047825 */ /* 0x000fc600078e0214 */
[----:B------:R4:W-:Y:S01]  /*95d10*/  @P1 STG.E.U16 desc[UR66][R12.64], R3 ;  /* 0x000000030c001986 */ /* 0x0009e2000c101542 */
[----:B0-----:R-:W-:-:S03]  /*95d20*/  ISETP.GE.AND P1, PT, R14, UR71, PT ;  /* 0x000000470e007c0c */ /* 0x001fc6000bf26270 */
[----:B------:R0:W-:Y:S01]  /*95d30*/  @P5 STG.E.U16 desc[UR66][R4.64], R15 ;  /* 0x0000000f04005986 */ /* 0x0001e2000c101542 */
[----:B------:R-:W-:-:S03]  /*95d40*/  ISETP.LT.AND P5, PT, R29, UR56, !P1 ;  /* 0x000000381d007c0c */ /* 0x000fc6000cfa1270 */
[----:B------:R1:W-:Y:S01]  /*95d50*/  STL [R1+0x33f8], R29 ;  /* 0x0033f81d01007387 */ /* 0x0003e20000100800 */
[----:B----4-:R-:W-:Y:S01]  /*95d60*/  PRMT R3, R15, 0x7632, R3 ;  /* 0x000076320f037816 */ /* 0x010fe20000000003 */
[C---:B0-----:R-:W-:Y:S02]  /*95d70*/  IMAD.WIDE R4, R2.reuse, 0x2, R18 ;  /* 0x0000000202047825 */ /* 0x041fe400078e0212 */
[----:B-1----:R-:W4:Y:S04]  /*95d80*/  LDL R29, [R1+0x1bd8] ;  /* 0x001bd800011d7983 */ /* 0x002f280000100800 */
[----:B------:R-:W2:Y:S04]  /*95d90*/  LDL.LU R9, [R1+0x3404] ;  /* 0x0034040001097983 */ /* 0x000ea80000300800 */
[----:B------:R0:W-:Y:S04]  /*95da0*/  @P2 STG.E.U16 desc[UR66][R4.64], R3 ;  /* 0x0000000304002986 */ /* 0x0001e8000c101542 */
[----:B0-----:R-:W2:Y:S04]  /*95db0*/  LDL.LU R3, [R1+0x15c] ;  /* 0x00015c0001037983 */ /* 0x001ea80000300800 */
[----:B------:R-:W3:Y:S04]  /*95dc0*/  LDL R4, [R1+0x1be4] ;  /* 0x001be40001047983 */ /* 0x000ee80000100800 */
[----:B------:R-:W4:Y:S01]  /*95dd0*/  LDL R5, [R1+0x1bdc] ;  /* 0x001bdc0001057983 */ /* 0x000f220000100800 */
[----:B------:R-:W-:-:S04]  /*95de0*/  IMAD.WIDE R12, R2, 0x2, R16 ;  /* 0x00000002020c7825 */ /* 0x000fc800078e0210 */
[----:B------:R-:W-:Y:S01]  /*95df0*/  IMAD.WIDE R14, R2, 0x2, R10 ;  /* 0x00000002020e7825 */ /* 0x000fe200078e020a */
[----:B--2---:R0:W-:Y:S04]  /*95e00*/  @P3 STG.E.U16 desc[UR66][R12.64], R3 ;  /* 0x000000030c003986 */ /* 0x0041e8000c101542 */
[----:B------:R1:W-:Y:S01]  /*95e10*/  @P0 STG.E.U16 desc[UR66][R14.64], R26 ;  /* 0x0000001a0e000986 */ /* 0x0003e2000c101542 */
[----:B---3--:R-:W-:Y:S02]  /*95e20*/  ISETP.LT.AND P2, PT, R4, UR72, !P1 ;  /* 0x0000004804007c0c */ /* 0x008fe4000cf41270 */
[----:B----4-:R-:W-:Y:S01]  /*95e30*/  ISETP.LT.AND P0, PT, R29, UR6, !P1 ;  /* 0x000000061d007c0c */ /* 0x010fe2000cf01270 */
[----:B------:R-:W-:Y:S01]  /*95e40*/  UMOV UR71, UR73 ;  /* 0x0000004900477c82 */ /* 0x000fe20008000000 */
[----:B------:R-:W-:Y:S01]  /*95e50*/  ISETP.LT.AND P3, PT, R5, UR22, !P1 ;  /* 0x0000001605007c0c */ /* 0x000fe2000cf61270 */
[----:B------:R-:W-:Y:S01]  /*95e60*/  IMAD.WIDE R4, R2, 0x2, R8 ;  /* 0x0000000202047825 */ /* 0x000fe200078e0208 */
[----:B------:R-:W2:Y:S01]  /*95e70*/  LDL R29, [R1+0x11c] ;  /* 0x00011c00011d7983 */ /* 0x000ea20000100800 */
[----:B0-----:R-:W-:Y:S01]  /*95e80*/  PRMT R12, R0, 0x7632, R12 ;  /* 0x00007632000c7816 */ /* 0x001fe2000000000c */
[----:B------:R-:W0:Y:S02]  /*95e90*/  LDCU.64 UR72, c[0x0][0x398] ;  /* 0x00007300ff4877ac */ /* 0x000e240008000a00 */
[----:B------:R-:W3:Y:S01]  /*95ea0*/  LDL R13, [R1+0x1b44] ;  /* 0x001b4400010d7983 */ /* 0x000ee20000100800 */
[C---:B-1----:R-:W-:Y:S01]  /*95eb0*/  VIADD R14, R2.reuse, UR44 ;  /* 0x0000002c020e7c36 */ /* 0x042fe20008000000 */
[----:B------:R-:W-:Y:S01]  /*95ec0*/  UMOV UR60, UR50 ;  /* 0x00000032003c7c82 */ /* 0x000fe20008000000 */
[----:B------:R-:W-:Y:S01]  /*95ed0*/  IMAD.WIDE R2, R2, 0x2, R6 ;  /* 0x0000000202027825 */ /* 0x000fe200078e0206 */
[----:B------:R1:W-:Y:S01]  /*95ee0*/  @P4 STG.E.U16 desc[UR66][R4.64], R0 ;  /* 0x0000000004004986 */ /* 0x0003e2000c101542 */
[----:B------:R-:W-:Y:S01]  /*95ef0*/  UMOV UR56, UR54 ;  /* 0x0000003600387c82 */ /* 0x000fe20008000000 */
[----:B------:R-:W-:Y:S01]  /*95f00*/  UMOV UR58, UR8 ;  /* 0x00000008003a7c82 */ /* 0x000fe20008000000 */
[----:B------:R-:W4:Y:S01]  /*95f10*/  LDCU UR50, c[0x0][0x398] ;  /* 0x00007300ff3277ac */ /* 0x000f220008000800 */
[----:B------:R0:W-:Y:S01]  /*95f20*/  @P6 STG.E.U16 desc[UR66][R2.64], R12 ;  /* 0x0000000c02006986 */ /* 0x0001e2000c101542 */
[----:B------:R-:W0:Y:S01]  /*95f30*/  LDCU UR6, c[0x0][0x398] ;  /* 0x00007300ff0677ac */ /* 0x000e220008000800 */
[----:B------:R-:W0:Y:S01]  /*95f40*/  LDCU UR44, c[0x0][0x398] ;  /* 0x00007300ff2c77ac */ /* 0x000e220008000800 */
[----:B-1----:R-:W-:Y:S01]  /*95f50*/  IMAD.WIDE R4, R14, 0x2, R22 ;  /* 0x000000020e047825 */ /* 0x002fe200078e0216 */
[----:B------:R-:W4:Y:S01]  /*95f60*/  LDL.LU R0, [R1+0x3400] ;  /* 0x0034000001007983 */ /* 0x000f220000300800 */
[----:B--2---:R-:W-:-:S02]  /*95f70*/  PRMT R26, R29, 0x7632, R26 ;  /* 0x000076321d1a7816 */ /* 0x004fc4000000001a */
[----:B0-----:R-:W-:Y:S01]  /*95f80*/  IMAD.WIDE R2, R14, 0x2, R24 ;  /* 0x000000020e027825 */ /* 0x001fe200078e0218 */
[----:B------:R-:W-:-:S03]  /*95f90*/  PRMT R12, R27, 0x7632, R12 ;  /* 0x000076321b0c7816 */ /* 0x000fc6000000000c */
[----:B---3--:R-:W-:Y:S01]  /*95fa0*/  VIADD R13, R13, 0x18 ;  /* 0x000000180d0d7836 */ /* 0x008fe20000000000 */
[----:B------:R0:W-:Y:S01]  /*95fb0*/  @P0 STG.E.U16 desc[UR66][R2.64], R27 ;  /* 0x0000001b02000986 */ /* 0x0001e2000c101542 */
[----:B------:R-:W-:Y:S01]  /*95fc0*/  UMOV UR22, UR60 ;  /* 0x0000003c00167c82 */ /* 0x000fe20008000000 */
[----:B------:R-:W-:Y:S01]  /*95fd0*/  ISETP.LT.AND P6, PT, R28, UR42, !P1 ;  /* 0x0000002a1c007c0c */ /* 0x000fe2000cfc1270 */
[----:B------:R-:W-:Y:S01]  /*95fe0*/  UMOV UR54, UR52 ;  /* 0x0000003400367c82 */ /* 0x000fe20008000000 */
[----:B------:R1:W-:Y:S01]  /*95ff0*/  @P3 STG.E.U16 desc[UR66][R4.64], R12 ;  /* 0x0000000c04003986 */ /* 0x0003e2000c101542 */
[----:B------:R-:W2:Y:S03]  /*96000*/  LDCU UR8, c[0x0][0x398] ;  /* 0x00007300ff0877ac */ /* 0x000ea60008000800 */
[----:B0-----:R-:W3:Y:S01]  /*96010*/  LDL.LU R27, [R1+0x33fc] ;  /* 0x0033fc00011b7983 */ /* 0x001ee20000300800 */
[----:B------:R-:W-:Y:S01]  /*96020*/  IMAD.WIDE R2, R14, 0x2, R20 ;  /* 0x000000020e027825 */ /* 0x000fe200078e0214 */
[----:B------:R-:W0:Y:S02]  /*96030*/  LDCU UR42, c[0x0][0x398] ;  /* 0x00007300ff2a77ac */ /* 0x000e240008000800 */
[----:B-1----:R-:W2:Y:S01]  /*96040*/  LDL R4, [R1+0x1bec] ;  /* 0x001bec0001047983 */ /* 0x002ea20000100800 */
[----:B----4-:R-:W-:Y:S01]  /*96050*/  ISETP.LT.AND P4, PT, R0, UR48, !P1 ;  /* 0x0000003000007c0c */ /* 0x010fe2000cf81270 */
[----:B------:R-:W1:Y:S02]  /*96060*/  LDCU UR60, c[0x0][0x398] ;  /* 0x00007300ff3c77ac */ /* 0x000e640008000800 */
[----:B------:R-:W4:Y:S04]  /*96070*/  LDL.LU R5, [R1+0x12c] ;  /* 0x00012c0001057983 */ /* 0x000f280000300800 */
[----:B------:R-:W2:Y:S04]  /*96080*/  LDL.LU R29, [R1+0x33f8] ;  /* 0x0033f800011d7983 */ /* 0x000ea80000300800 */
[----:B----4-:R4:W-:Y:S01]  /*96090*/  @P6 STG.E.U16 desc[UR66][R2.64], R5 ;  /* 0x0000000502006986 */ /* 0x0109e2000c101542 */
[----:B------:R-:W-:Y:S01]  /*960a0*/  PRMT R15, R5, 0x7632, R15 ;  /* 0x00007632050f7816 */ /* 0x000fe2000000000f */
[----:B----4-:R-:W-:-:S05]  /*960b0*/  IMAD.WIDE R2, R14, 0x2, R18 ;  /* 0x000000020e027825 */ /* 0x010fca00078e0212 */
[----:B------:R4:W-:Y:S04]  /*960c0*/  @P2 STG.E.U16 desc[UR66][R2.64], R15 ;  /* 0x0000000f02002986 */ /* 0x0009e8000c101542 */
[----:B----4-:R-:W4:Y:S04]  /*960d0*/  LDL.LU R2, [R1+0x11c] ;  /* 0x00011c0001027983 */ /* 0x010f280000300800 */
[----:B------:R-:W4:Y:S01]  /*960e0*/  LDL R3, [R1+0x1be4] ;  /* 0x001be40001037983 */ /* 0x000f220000100800 */
[----:B---3--:R-:W-:Y:S02]  /*960f0*/  ISETP.LT.AND P0, PT, R27, UR46, !P1 ;  /* 0x0000002e1b007c0c */ /* 0x008fe4000cf01270 */
[----:B--2---:R-:W-:Y:S01]  /*96100*/  ISETP.LT.AND P1, PT, R4, UR64, !P1 ;  /* 0x0000004004007c0c */ /* 0x004fe2000cf21270 */
[C---:B------:R-:W-:Y:S01]  /*96110*/  IMAD.WIDE R4, R14.reuse, 0x2, R16 ;  /* 0x000000020e047825 */ /* 0x040fe200078e0210 */
[----:B------:R-:W2:Y:S01]  /*96120*/  LDL R15, [R1+0x1bd8] ;  /* 0x001bd800010f7983 */ /* 0x000ea20000100800 */
[----:B------:R-:W-:Y:S01]  /*96130*/  ISETP.GE.AND P3, PT, R13, UR73, PT ;  /* 0x000000490d007c0c */ /* 0x000fe2000bf66270 */
[----:B------:R-:W-:Y:S01]  /*96140*/  UMOV UR48, UR62 ;  /* 0x0000003e00307c82 */ /* 0x000fe20008000000 */
[----:B------:R-:W-:Y:S01]  /*96150*/  IMAD.WIDE R12, R14, 0x2, R10 ;  /* 0x000000020e0c7825 */ /* 0x000fe200078e020a */
[----:B------:R-:W-:Y:S01]  /*96160*/  UMOV UR52, UR40 ;  /* 0x0000002800347c82 */ /* 0x000fe20008000000 */
[----:B------:R-:W-:Y:S01]  /*96170*/  ISETP.LT.AND P6, PT, R0, UR16, !P3 ;  /* 0x0000001000007c0c */ /* 0x000fe2000dfc1270 */
[----:B------:R-:W-:Y:S01]  /*96180*/  UMOV UR46, UR58 ;  /* 0x0000003a002e7c82 */ /* 0x000fe20008000000 */
[----:B------:R-:W3:Y:S01]  /*96190*/  LDCU UR64, c[0x0][0x398] ;  /* 0x00007300ff4077ac */ /* 0x000ee20008000800 */
[----:B----4-:R4:W-:Y:S01]  /*961a0*/  @P5 STG.E.U16 desc[UR66][R4.64], R2 ;  /* 0x0000000204005986 */ /* 0x0109e2000c101542 */
[----:B------:R-:W-:Y:S01]  /*961b0*/  UMOV UR73, UR22 ;  /* 0x0000001600497c82 */ /* 0x000fe20008000000 */
[----:B------:R-:W-:Y:S01]  /*961c0*/  ISETP.LT.AND P2, PT, R29, UR48, !P3 ;  /* 0x000000301d007c0c */ /* 0x000fe2000df41270 */
[----:B------:R-:W0:Y:S01]  /*961d0*/  LDCU UR40, c[0x0][0x398] ;  /* 0x00007300ff2877ac */ /* 0x000e220008000800 */
[----:B------:R1:W-:Y:S01]  /*961e0*/  @P1 STG.E.U16 desc[UR66][R12.64], R26 ;  /* 0x0000001a0c001986 */ /* 0x0003e2000c101542 */
[----:B------:R-:W-:Y:S01]  /*961f0*/  ISETP.LT.AND P5, PT, R3, UR68, !P3 ;  /* 0x0000004403007c0c */ /* 0x000fe2000dfa1270 */
[----:B------:R-:W0:Y:S01]  /*96200*/  LDCU UR62, c[0x0][0x398] ;  /* 0x00007300ff3e77ac */ /* 0x000e220008000800 */
[----:B------:R-:W0:Y:S01]  /*96210*/  LDCU UR58, c[0x0][0x398] ;  /* 0x00007300ff3a77ac */ /* 0x000e220008000800 */
[----:B----4-:R-:W4:Y:S01]  /*96220*/  LDL.LU R4, [R1+0x10c] ;  /* 0x00010c0001047983 */ /* 0x010f220000300800 */
[----:B------:R-:W-:-:S03]  /*96230*/  UMOV UR22, UR69 ;  /* 0x0000004500167c82 */ /* 0x000fc60008000000 */
[----:B------:R-:W3:Y:S01]  /*96240*/  LDL R5, [R1+0x1bdc] ;  /* 0x001bdc0001057983 */ /* 0x000ee20000100800 */
[C---:B------:R-:W-:Y:S01]  /*96250*/  IMAD.WIDE R2, R14.reuse, 0x2, R8 ;  /* 0x000000020e027825 */ /* 0x040fe200078e0208 */
[----:B--2---:R-:W-:Y:S01]  /*96260*/  ISETP.LT.AND P1, PT, R15, UR34, !P3 ;  /* 0x000000220f007c0c */ /* 0x004fe2000df21270 */
[----:B------:R-:W2:Y:S01]  /*96270*/  LDCU.64 UR68, c[0x0][0x398] ;  /* 0x00007300ff4477ac */ /* 0x000ea20008000a00 */
[----:B-1----:R-:W2:Y:S01]  /*96280*/  LDL R13, [R1+0x1b44] ;  /* 0x001b4400010d7983 */ /* 0x002ea20000100800 */
[----:B------:R-:W1:Y:S03]  /*96290*/  LDCU UR48, c[0x0][0x398] ;  /* 0x00007300ff3077ac */ /* 0x000e660008000800 */
[----:B------:R0:W-:Y:S04]  /*962a0*/  STL [R1+0x33f0], R0 ;  /* 0x0033f00001007387 */ /* 0x0001e80000100800 */
[----:B0-----:R-:W2:Y:S04]  /*962b0*/  LDL R0, [R1+0x1bec] ;  /* 0x001bec0001007983 */ /* 0x001ea80000100800 */
[----:B------:R0:W-:Y:S04]  /*962c0*/  STL [R1+0x33f4], R9 ;  /* 0x0033f40901007387 */ /* 0x0001e80000100800 */
[----:B0-----:R-:W2:Y:S01]  /*962d0*/  LDL.LU R9, [R1+0xf0] ;  /* 0x0000f00001097983 */ /* 0x001ea20000300800 */
[----:B------:R-:W-:-:S03]  /*962e0*/  VIADD R15, R14, UR14 ;  /* 0x0000000e0e0f7c36 */ /* 0x000fc60008000000 */
[----:B----4-:R0:W-:Y:S01]  /*962f0*/  @P0 STG.E.U16 desc[UR66][R2.64], R4 ;  /* 0x0000000402000986 */ /* 0x0101e2000c101542 */
[----:B------:R-:W-:Y:S01]  /*96300*/  PRMT R12, R4, 0x7632, R12 ;  /* 0x00007632040c7816 */ /* 0x000fe2000000000c */
[----:B------:R-:W-:Y:S01]  /*96310*/  UMOV UR34, UR54 ;  /* 0x0000003600227c82 */ /* 0x000fe20008000000 */
[----:B------:R-:W-:Y:S01]  /*96320*/  UMOV UR16, UR56 ;  /* 0x0000003800107c82 */ /* 0x000fe20008000000 */
[----:B---3--:R-:W-:Y:S01]  /*96330*/  ISETP.LT.AND P0, PT, R5, UR24, !P3 ;  /* 0x0000001805007c0c */ /* 0x008fe2000df01270 */
[----:B------:R-:W3:Y:S01]  /*96340*/  LDCU UR14, c[0x0][0x398] ;  /* 0x00007300ff0e77ac */ /* 0x000ee20008000800 */
[----:B0-----:R-:W-:-:S04]  /*96350*/  IMAD.WIDE R2, R14, 0x2, R6 ;  /* 0x000000020e027825 */ /* 0x001fc800078e0206 */
[----:B--2---:R-:W-:Y:S01]  /*96360*/  VIADD R13, R13, 0x19 ;  /* 0x000000190d0d7836 */ /* 0x004fe20000000000 */
[----:B------:R-:W-:Y:S01]  /*96370*/  UMOV UR54, UR52 ;  /* 0x0000003400367c82 */ /* 0x000fe20008000000 */
[C---:B------:R-:W-:Y:S01]  /*96380*/  IMAD.WIDE R4, R15.reuse, 0x2, R24 ;  /* 0x000000020f047825 */ /* 0x040fe200078e0218 */
[----:B------:R0:W-:Y:S01]  /*96390*/  @P4 STG.E.U16 desc[UR66][R2.64], R12 ;  /* 0x0000000c02004986 */ /* 0x0001e2000c101542 */
[----:B------:R-:W2:Y:S01]  /*963a0*/  LDCU UR52, c[0x0][0x398] ;  /* 0x00007300ff3477ac */ /* 0x000ea20008000800 */
[----:B------:R-:W4:Y:S01]  /*963b0*/  LDCU UR56, c[0x0][0x398] ;  /* 0x00007300ff3877ac */ /* 0x000f220008000800 */
[----:B0-----:R-:W-:Y:S01]  /*963c0*/  IMAD.WIDE R2, R15, 0x2, R22 ;  /* 0x000000020f027825 */ /* 0x001fe200078e0216 */
[----:B------:R-:W-:Y:S01]  /*963d0*/  PRMT R12, R9, 0x7632, R12 ;  /* 0x00007632090c7816 */ /* 0x000fe2000000000c */
[----:B------:R0:W-:Y:S01]  /*963e0*/  @P1 STG.E.U16 desc[UR66][R4.64], R9 ;  /* 0x0000000904001986 */ /* 0x0001e2000c101542 */
[----:B------:R-:W-:Y:S01]  /*963f0*/  ISETP.LT.AND P1, PT, R0, UR5, !P3 ;  /* 0x0000000500007c0c */ /* 0x000fe2000df21270 */
[----:B------:R-:W1:Y:S02]  /*96400*/  LDCU UR5, c[0x0][0x398] ;  /* 0x00007300ff0577ac */ /* 0x000e640008000800 */
[----:B------:R-:W-:Y:S04]  /*96410*/  @P0 STG.E.U16 desc[UR66][R2.64], R12 ;  /* 0x0000000c02000986 */ /* 0x000fe8000c101542 */
[----:B0-----:R-:W2:Y:S01]  /*96420*/  LDL R9, [R1+0xd0] ;  /* 0x0000d00001097983 */ /* 0x001ea20000100800 */
[----:B------:R-:W-:-:S03]  /*96430*/  IMAD.WIDE R4, R15, 0x2, R20 ;  /* 0x000000020f047825 */ /* 0x000fc600078e0214 */
[----:B------:R-:W3:Y:S04]  /*96440*/  LDL.LU R0, [R1+0xc0] ;  /* 0x0000c00001007983 */ /* 0x000ee80000300800 */
[----:B------:R0:W-:Y:S04]  /*96450*/  STL [R1+0x33ec], R21 ;  /* 0x0033ec1501007387 */ /* 0x0001e80000100800 */
[----:B0-----:R-:W3:Y:S04]  /*96460*/  LDL.LU R21, [R1+0xb0] ;  /* 0x0000b00001157983 */ /* 0x001ee80000300800 */
[----:B------:R-:W3:Y:S01]  /*96470*/  LDL.LU R3, [R1+0xe0] ;  /* 0x0000e00001037983 */ /* 0x000ee20000300800 */
[----:B------:R-:W-:Y:S01]  /*96480*/  ISETP.LT.AND P4, PT, R28, UR20, !P3 ;  /* 0x000000141c007c0c */ /* 0x000fe2000df81270 */
[----:B------:R-:W0:Y:S01]  /*96490*/  LDCU UR20, c[0x0][0x398] ;  /* 0x00007300ff1477ac */ /* 0x000e220008000800 */
[----:B------:R-:W-:Y:S01]  /*964a0*/  ISETP.GE.AND P0, PT, R13, UR69, PT ;  /* 0x000000450d007c0c */ /* 0x000fe2000bf06270 */
[----:B------:R0:W-:Y:S01]  /*964b0*/  STL [R1+0x33e4], R29 ;  /* 0x0033e41d01007387 */ /* 0x0001e20000100800 */
[----:B------:R-:W-:-:S02]  /*964c0*/  ISETP.LT.AND P3, PT, R27, UR74, !P3 ;  /* 0x0000004a1b007c0c */ /* 0x000fc4000df61270 */
[----:B--2---:R-:W-:-:S07]  /*964d0*/  PRMT R26, R9, 0x7632, R26 ;  /* 0x00007632091a7816 */ /* 0x004fce000000001a */
[----:B---3--:R2:W-:Y:S01]  /*964e0*/  @P4 STG.E.U16 desc[UR66][R4.64], R3 ;  /* 0x0000000304004986 */ /* 0x0085e2000c101542 */
[----:B------:R-:W-:Y:S01]  /*964f0*/  PRMT R14, R3, 0x7632, R14 ;  /* 0x00007632030e7816 */ /* 0x000fe2000000000e */
[----:B------:R-:W-:Y:S01]  /*96500*/  IMAD.WIDE R12, R15, 0x2, R10 ;  /* 0x000000020f0c7825 */ /* 0x000fe200078e020a */
[----:B------:R-:W-:Y:S01]  /*96510*/  ISETP.LT.AND P4, PT, R29, UR34, !P0 ;  /* 0x000000221d007c0c */ /* 0x000fe2000c781270 */
[----:B------:R-:W-:Y:S01]  /*96520*/  UMOV UR69, UR76 ;  /* 0x0000004c00457c82 */ /* 0x000fe20008000000 */
[----:B0-----:R-:W3:Y:S01]  /*96530*/  LDL R29, [R1+0x1bdc] ;  /* 0x001bdc00011d7983 */ /* 0x001ee20000100800 */
[----:B------:R-:W-:Y:S01]  /*96540*/  UMOV UR24, UR16 ;  /* 0x0000001000187c82 */ /* 0x000fe20008000000 */
[----:B------:R-:W0:Y:S02]  /*96550*/  LDCU UR74, c[0x0][0x398] ;  /* 0x00007300ff4a77ac */ /* 0x000e240008000800 */
[----:B------:R1:W-:Y:S01]  /*96560*/  STL [R1+0x33e8], R27 ;  /* 0x0033e81b01007387 */ /* 0x0003e20000100800 */
[----:B--2---:R-:W-:-:S04]  /*96570*/  IMAD.WIDE R2, R15, 0x2, R18 ;  /* 0x000000020f027825 */ /* 0x004fc800078e0212 */
[----:B------:R-:W-:Y:S01]  /*96580*/  IMAD.WIDE R4, R15, 0x2, R16 ;  /* 0x000000020f047825 */ /* 0x000fe200078e0210 */
[----:B------:R2:W-:Y:S01]  /*96590*/  @P5 STG.E.U16 desc[UR66][R2.64], R14 ;  /* 0x0000000e02005986 */ /* 0x0005e2000c101542 */
[----:B------:R-:W-:Y:S01]  /*965a0*/  UMOV UR34, UR71 ;  /* 0x0000004700227c82 */ /* 0x000fe20008000000 */
[----:B------:R-:W0:Y:S02]  /*965b0*/  LDCU UR76, c[0x0][0x3b8] ;  /* 0x00007700ff4c77ac */ /* 0x000e240008000800 */
[----:B-1----:R-:W3:Y:S01]  /*965c0*/  LDL R27, [R1+0xa0] ;  /* 0x0000a000011b7983 */ /* 0x002ee20000100800 */
[----:B------:R-:W1:Y:S03]  /*965d0*/  LDCU UR16, c[0x0][0x398] ;  /* 0x00007300ff1077ac */ /* 0x000e660008000800 */
[----:B------:R-:W3:Y:S04]  /*965e0*/  LDL.LU R9, [R1+0x33f4] ;  /* 0x0033f40001097983 */ /* 0x000ee80000300800 */
[----:B--2---:R-:W2:Y:S04]  /*965f0*/  LDL.LU R2, [R1+0xd0] ;  /* 0x0000d00001027983 */ /* 0x004ea80000300800 */
[----:B------:R-:W3:Y:S04]  /*96600*/  LDL R3, [R1+0x1be4] ;  /* 0x001be40001037983 */ /* 0x000ee80000100800 */
[----:B--2---:R2:W-:Y:S04]  /*96610*/  @P2 STG.E.U16 desc[UR66][R4.64], R2 ;  /* 0x0000000204002986 */ /* 0x0045e8000c101542 */
[----:B--2---:R-:W2:Y:S01]  /*96620*/  LDL R5, [R1+0x1bd8] ;  /* 0x001bd80001057983 */ /* 0x004ea20000100800 */
[----:B---3--:R-:W-:-:S03]  /*96630*/  ISETP.LT.AND P5, PT, R3, UR70, !P0 ;  /* 0x0000004603007c0c */ /* 0x008fc6000c7a1270 */
[----:B------:R3:W-:Y:S01]  /*96640*/  @P1 STG.E.U16 desc[UR66][R12.64], R26 ;  /* 0x0000001a0c001986 */ /* 0x0007e2000c101542 */
[----:B------:R-:W-:-:S04]  /*96650*/  IMAD.WIDE R2, R15, 0x2, R8 ;  /* 0x000000020f027825 */ /* 0x000fc800078e0208 */
[----:B------:R-:W-:Y:S01]  /*96660*/  VIADD R14, R15, UR28 ;  /* 0x0000001c0f0e7c36 */ /* 0x000fe20008000000 */
[----:B------:R0:W-:Y:S01]  /*96670*/  @P3 STG.E.U16 desc[UR66][R2.64], R0 ;  /* 0x0000000002003986 */ /* 0x0001e2000c101542 */
[----:B------:R-:W-:Y:S01]  /*96680*/  ISETP.LT.AND P2, PT, R29, UR38, !P0 ;  /* 0x000000261d007c0c */ /* 0x000fe2000c741270 */
[----:B------:R-:W1:Y:S02]  /*96690*/  LDCU.64 UR70, c[0x0][0x398] ;  /* 0x00007300ff4677ac */ /* 0x000e640008000a00 */
[----:B------:R-:W4:Y:S01]  /*966a0*/  LDL.LU R29, [R1+0x90] ;  /* 0x00009000011d7983 */ /* 0x000f220000300800 */
[----:B---3--:R-:W-:Y:S01]  /*966b0*/  PRMT R12, R0, 0x7632, R12 ;  /* 0x00007632000c7816 */ /* 0x008fe2000000000c */
[----:B------:R-:W3:Y:S01]  /*966c0*/  LDCU UR28, c[0x0][0x398] ;  /* 0x00007300ff1c77ac */ /* 0x000ee20008000800 */
[----:B0-----:R-:W-:Y:S01]  /*966d0*/  IMAD.WIDE R2, R14, 0x2, R24 ;  /* 0x000000020e027825 */ /* 0x001fe200078e0218 */
[----:B------:R-:W3:Y:S01]  /*966e0*/  LDL.LU R0, [R1+0x33f0] ;  /* 0x0033f00001007983 */ /* 0x000ee20000300800 */
[----:B--2---:R-:W-:-:S02]  /*966f0*/  ISETP.LT.AND P1, PT, R5, UR36, !P0 ;  /* 0x0000002405007c0c */ /* 0x004fc4000c721270 */
[----:B------:R-:W-:-:S05]  /*96700*/  IMAD.WIDE R4, R15, 0x2, R6 ;  /* 0x000000020f047825 */ /* 0x000fca00078e0206 */
[----:B------:R0:W-:Y:S06]  /*96710*/  @P6 STG.E.U16 desc[UR66][R4.64], R12 ;  /* 0x0000000c04006986 */ /* 0x0001ec000c101542 */
[----:B------:R2:W-:Y:S01]  /*96720*/  @P1 STG.E.U16 desc[UR66][R2.64], R21 ;  /* 0x0000001502001986 */ /* 0x0005e2000c101542 */
[----:B0-----:R-:W-:-:S03]  /*96730*/  PRMT R12, R21, 0x7632, R12 ;  /* 0x00007632150c7816 */ /* 0x001fc6000000000c */
[----:B--2---:R-:W2:Y:S04]  /*96740*/  LDL.LU R21, [R1+0x33ec] ;  /* 0x0033ec0001157983 */ /* 0x004ea80000300800 */
[----:B------:R-:W2:Y:S01]  /*96750*/  LDL R3, [R1+0x1b44] ;  /* 0x001b440001037983 */ /* 0x000ea20000100800 */
[----:B------:R-:W-:-:S03]  /*96760*/  IMAD.WIDE R4, R14, 0x2, R22 ;  /* 0x000000020e047825 */ /* 0x000fc600078e0216 */
[----:B------:R-:W3:Y:S04]  /*96770*/  LDL R2, [R1+0x1bec] ;  /* 0x001bec0001027983 */ /* 0x000ee80000100800 */
[----:B------:R2:W-:Y:S01]  /*96780*/  @P2 STG.E.U16 desc[UR66][R4.64], R12 ;  /* 0x0000000c04002986 */ /* 0x0005e2000c101542 */
[----:B------:R-:W-:-:S03]  /*96790*/  PRMT R13, R27, 0x7632, R13 ;  /* 0x000076321b0d7816 */ /* 0x000fc6000000000d */
[----:B------:R-:W4:Y:S01]  /*967a0*/  LDL.LU R27, [R1+0x33e8] ;  /* 0x0033e800011b7983 */ /* 0x000f220000300800 */
[----:B--2---:R-:W-:-:S05]  /*967b0*/  VIADD R12, R3, 0x1a ;  /* 0x0000001a030c7836 */ /* 0x004fca0000000000 */
[----:B-1----:R-:W-:Y:S02]  /*967c0*/  ISETP.GE.AND P2, PT, R12, UR71, PT ;  /* 0x000000470c007c0c */ /* 0x002fe4000bf46270 */
[----:B------:R-:W2:Y:S01]  /*967d0*/  LDL.LU R12, [R1+0xa0] ;  /* 0x0000a000010c7983 */ /* 0x000ea20000300800 */
[----:B------:R-:W-:Y:S02]  /*967e0*/  ISETP.LT.AND P6, PT, R28, UR26, !P0 ;  /* 0x0000001a1c007c0c */ /* 0x000fe4000c7c1270 */
[----:B---3--:R-:W-:Y:S01]  /*967f0*/  ISETP.LT.AND P1, PT, R2, UR30, !P0 ;  /* 0x0000001e02007c0c */ /* 0x008fe2000c721270 */
[----:B------:R-:W-:-:S04]  /*96800*/  IMAD.WIDE R2, R14, 0x2, R20 ;  /* 0x000000020e027825 */ /* 0x000fc800078e0214 */
[----:B------:R-:W-:Y:S01]  /*96810*/  IMAD.WIDE R4, R14, 0x2, R18 ;  /* 0x000000020e047825 */ /* 0x000fe200078e0212 */
[----:B------:R-:W-:Y:S01]  /*96820*/  STL [R1+0x33e0], R9 ;  /* 0x0033e00901007387 */ /* 0x000fe20000100800 */
[----:B----4-:R-:W-:Y:S02]  /*96830*/  PRMT R15, R29, 0x7632, R15 ;  /* 0x000076321d0f7816 */ /* 0x010fe4000000000f */
[----:B------:R-:W-:Y:S01]  /*96840*/  ISETP.LT.AND P3, PT, R0, UR18, !P0 ;  /* 0x0000001200007c0c */ /* 0x000fe2000c761270 */
[----:B------:R-:W-:Y:S01]  /*96850*/  UMOV UR38, UR54 ;  /* 0x0000003600267c82 */ /* 0x000fe20008000000 */
[----:B------:R-:W-:Y:S01]  /*96860*/  UMOV UR71, UR22 ;  /* 0x0000001600477c82 */ /* 0x000fe20008000000 */
[----:B------:R-:W0:Y:S01]  /*96870*/  LDCU UR26, c[0x0][0x398] ;  /* 0x00007300ff1a77ac */ /* 0x000e220008000800 */
[----:B------:R-:W-:Y:S01]  /*96880*/  UMOV UR36, UR24 ;  /* 0x0000001800247c82 */ /* 0x000fe20008000000 */
[----:B------:R-:W1:Y:S01]  /*96890*/  LDCU UR30, c[0x0][0x398] ;  /* 0x00007300ff1e77ac */ /* 0x000e620008000800 */
[----:B--2---:R2:W-:Y:S01]  /*968a0*/  @P6 STG.E.U16 desc[UR66][R2.64], R12 ;  /* 0x0000000c02006986 */ /* 0x0045e2000c101542 */
[----:B------:R-:W-:Y:S01]  /*968b0*/  ISETP.LT.AND P0, PT, R27, UR77, !P0 ;  /* 0x0000004d1b007c0c */ /* 0x000fe2000c701270 */
[----:B------:R-:W3:Y:S02]  /*968c0*/  LDCU UR18, c[0x0][0x398] ;  /* 0x00007300ff1277ac */ /* 0x000ee40008000800 */
[----:B------:R4:W-:Y:S01]  /*968d0*/  @P5 STG.E.U16 desc[UR66][R4.64], R13 ;  /* 0x0000000d04005986 */ /* 0x0009e2000c101542 */
[----:B------:R-:W0:Y:S01]  /*968e0*/  LDCU UR54, c[0x0][0x398] ;  /* 0x00007300ff3677ac */ /* 0x000e220008000800 */
[----:B------:R-:W0:Y:S01]  /*968f0*/  LDCU UR22, c[0x0][0x3b8] ;  /* 0x00007700ff1677ac */ /* 0x000e220008000800 */
[C---:B--2---:R-:W-:Y:S01]  /*96900*/  IMAD.WIDE R2, R14.reuse, 0x2, R16 ;  /* 0x000000020e027825 */ /* 0x044fe200078e0210 */
[----:B------:R-:W2:Y:S03]  /*96910*/  LDCU UR24, c[0x0][0x398] ;  /* 0x00007300ff1877ac */ /* 0x000ea60008000800 */
[C---:B----4-:R-:W-:Y:S01]  /*96920*/  IMAD.WIDE R12, R14.reuse, 0x2, R8 ;  /* 0x000000020e0c7825 */ /* 0x050fe200078e0208 */
[----:B------:R4:W-:Y:S04]  /*96930*/  @P4 STG.E.U16 desc[UR66][R2.64], R29 ;  /* 0x0000001d02004986 */ /* 0x0009e8000c101542 */
[----:B------:R-:W2:Y:S04]  /*96940*/  LDL R9, [R1+0x1bdc] ;  /* 0x001bdc0001097983 */ /* 0x000ea80000100800 */
[----:B----4-:R-:W4:Y:S04]  /*96950*/  LDL.LU R29, [R1+0x33e4] ;  /* 0x0033e400011d7983 */ /* 0x010f280000300800 */
[----:B------:R-:W2:Y:S04]  /*96960*/  LDL R2, [R1+0x1bd8] ;  /* 0x001bd80001027983 */ /* 0x000ea80000100800 */
[----:B------:R-:W3:Y:S01]  /*96970*/  LDL.LU R3, [R1+0x80] ;  /* 0x0000800001037983 */ /* 0x000ee20000300800 */
[----:B------:R-:W-:-:S05]  /*96980*/  IMAD.WIDE R4, R14, 0x2, R10 ;  /* 0x000000020e047825 */ /* 0x000fca00078e020a */
[----:B------:R0:W-:Y:S04]  /*96990*/  @P1 STG.E.U16 desc[UR66][R4.64], R15 ;  /* 0x0000000f04001986 */ /* 0x0001e8000c101542 */
[----:B0-----:R-:W3:Y:S01]  /*969a0*/  LDL R5, [R1+0x1be4] ;  /* 0x001be40001057983 */ /* 0x001ee20000100800 */
[----:B--2---:R-:W-:Y:S01]  /*969b0*/  ISETP.LT.AND P1, PT, R2, UR40, !P2 ;  /* 0x0000002802007c0c */ /* 0x004fe2000d721270 */
[----:B------:R-:W-:Y:S01]  /*969c0*/  VIADD R15, R14, UR32 ;  /* 0x000000200e0f7c36 */ /* 0x000fe20008000000 */
[----:B------:R-:W-:Y:S01]  /*969d0*/  UMOV UR77, UR73 ;  /* 0x00000049004d7c82 */ /* 0x000fe20008000000 */
[----:B----4-:R-:W-:Y:S01]  /*969e0*/  ISETP.LT.AND P4, PT, R29, UR38, !P2 ;  /* 0x000000261d007c0c */ /* 0x010fe2000d781270 */
[----:B---3--:R0:W-:Y:S01]  /*969f0*/  @P0 STG.E.U16 desc[UR66][R12.64], R3 ;  /* 0x000000030c000986 */ /* 0x0081e2000c101542 */
[----:B------:R-:W-:-:S02]  /*96a00*/  ISETP.LT.AND P0, PT, R9, UR10, !P2 ;  /* 0x0000000a09007c0c */ /* 0x000fc4000d701270 */
[----:B------:R-:W-:Y:S01]  /*96a10*/  ISETP.LT.AND P5, PT, R5, UR72, !P2 ;  /* 0x0000004805007c0c */ /* 0x000fe2000d7a1270 */
[----:B0-----:R-:W2:Y:S01]  /*96a20*/  LDL R13, [R1+0x1b44] ;  /* 0x001b4400010d7983 */ /* 0x001ea20000100800 */
[----:B------:R-:W-:Y:S01]  /*96a30*/  PRMT R12, R3, 0x7632, R12 ;  /* 0x00007632030c7816 */ /* 0x000fe2000000000c */
[----:B------:R-:W-:Y:S01]  /*96a40*/  IMAD.WIDE R2, R14, 0x2, R6 ;  /* 0x000000020e027825 */ /* 0x000fe200078e0206 */
[----:B------:R-:W0:Y:S01]  /*96a50*/  LDCU.64 UR72, c[0x0][0x398] ;  /* 0x00007300ff4877ac */ /* 0x000e220008000a00 */
[----:B------:R-:W3:Y:S01]  /*96a60*/  LDL R9, [R1+0xd4] ;  /* 0x0000d40001097983 */ /* 0x000ee20000100800 */
[----:B------:R-:W-:-:S03]  /*96a70*/  UMOV UR38, UR69 ;  /* 0x0000004500267c82 */ /* 0x000fc60008000000 */
[----:B------:R4:W-:Y:S01]  /*96a80*/  @P3 STG.E.U16 desc[UR66][R2.64], R12 ;  /* 0x0000000c02003986 */ /* 0x0009e2000c101542 */
[----:B------:R-:W-:Y:S01]  /*96a90*/  ISETP.LT.AND P6, PT, R0, UR12, !P2 ;  /* 0x0000000c00007c0c */ /* 0x000fe2000d7c1270 */
[----:B------:R-:W-:Y:S01]  /*96aa0*/  IMAD.WIDE R4, R15, 0x2, R24 ;  /* 0x000000020f047825 */ /* 0x000fe200078e0218 */
[----:B------:R-:W0:Y:S01]  /*96ab0*/  LDCU UR10, c[0x0][0x398] ;  /* 0x00007300ff0a77ac */ /* 0x000e220008000800 */
[----:B------:R-:W0:Y:S01]  /*96ac0*/  LDCU UR32, c[0x0][0x3b8] ;  /* 0x00007700ff2077ac */ /* 0x000e220008000800 */
[----:B------:R-:W0:Y:S01]  /*96ad0*/  LDCU UR40, c[0x0][0x398] ;  /* 0x00007300ff2877ac */ /* 0x000e220008000800 */
[----:B----4-:R-:W4:Y:S01]  /*96ae0*/  LDL.LU R2, [R1+0xf4] ;  /* 0x0000f40001027983 */ /* 0x010f220000300800 */
[----:B------:R-:W-:-:S03]  /*96af0*/  UMOV UR69, UR46 ;  /* 0x0000002e00457c82 */ /* 0x000fc60008000000 */
[----:B------:R-:W2:Y:S01]  /*96b00*/  LDL R3, [R1+0x1bec] ;  /* 0x001bec0001037983 */ /* 0x000ea20000100800 */
[----:B------:R-:W0:Y:S03]  /*96b10*/  LDCU UR46, c[0x0][0x398] ;  /* 0x00007300ff2e77ac */ /* 0x000e260008000800 */
[----:B------:R-:W-:Y:S01]  /*96b20*/  STL [R1+0x33dc], R21 ;  /* 0x0033dc1501007387 */ /* 0x000fe20000100800 */
[----:B------:R-:W-:Y:S01]  /*96b30*/  ISETP.LT.AND P3, PT, R28, UR8, !P2 ;  /* 0x000000081c007c0c */ /* 0x000fe2000d761270 */
[----:B------:R-:W0:Y:S01]  /*96b40*/  LDCU UR12, c[0x0][0x398] ;  /* 0x00007300ff0c77ac */ /* 0x000e220008000800 */
[----:B------:R-:W0:Y:S01]  /*96b50*/  LDCU UR8, c[0x0][0x398] ;  /* 0x00007300ff0877ac */ /* 0x000e220008000800 */
[----:B----4-:R4:W-:Y:S02]  /*96b60*/  @P1 STG.E.U16 desc[UR66][R4.64], R2 ;  /* 0x0000000204001986 */ /* 0x0109e4000c101542 */
[----:B----4-:R-:W-:-:S02]  /*96b70*/  IMAD.WIDE R4, R15, 0x2, R20 ;  /* 0x000000020f047825 */ /* 0x010fc400078e0214 */
[----:B------:R-:W4:Y:S01]  /*96b80*/  LDL.LU R21, [R1+0xe4] ;  /* 0x0000e40001157983 */ /* 0x000f220000300800 */
[----:B------:R-:W-:Y:S02]  /*96b90*/  PRMT R12, R2, 0x7632, R12 ;  /* 0x00007632020c7816 */ /* 0x000fe4000000000c */
[----:B--2---:R-:W-:Y:S01]  /*96ba0*/  ISETP.LT.AND P1, PT, R3, UR50, !P2 ;  /* 0x0000003203007c0c */ /* 0x004fe2000d721270 */
[----:B------:R-:W-:-:S04]  /*96bb0*/  IMAD.WIDE R2, R15, 0x2, R22 ;  /* 0x000000020f027825 */ /* 0x000fc800078e0216 */
[----:B------:R-:W-:Y:S01]  /*96bc0*/  VIADD R13, R13, 0x1b ;  /* 0x0000001b0d0d7836 */ /* 0x000fe20000000000 */
[----:B------:R2:W-:Y:S01]  /*96bd0*/  @P0 STG.E.U16 desc[UR66][R2.64], R12 ;  /* 0x0000000c02000986 */ /* 0x0005e2000c101542 */
[----:B---3--:R-:W-:Y:S01]  /*96be0*/  PRMT R26, R9, 0x7632, R26 ;  /* 0x00007632091a7816 */ /* 0x008fe2000000001a */
[----:B------:R-:W3:Y:S02]  /*96bf0*/  LDCU UR50, c[0x0][0x398] ;  /* 0x00007300ff3277ac */ /* 0x000ee40008000800 */
[----:B0-----:R-:W-:Y:S01]  /*96c00*/  ISETP.GE.AND P0, PT, R13, UR73, PT ;  /* 0x000000490d007c0c */ /* 0x001fe2000bf06270 */
[----:B------:R0:W-:Y:S01]  /*96c10*/  STL [R1+0x33d4], R29 ;  /* 0x0033d41d01007387 */ /* 0x0001e20000100800 */
[----:B------:R-:W-:Y:S01]  /*96c20*/  ISETP.LT.AND P2, PT, R27, UR46, !P2 ;  /* 0x0000002e1b007c0c */ /* 0x000fe2000d741270 */
[----:B--2---:R-:W-:Y:S02]  /*96c30*/  IMAD.WIDE R2, R15, 0x2, R18 ;  /* 0x000000020f027825 */ /* 0x004fe400078e0212 */
[----:B----4-:R-:W-:Y:S01]  /*96c40*/  @P3 STG.E.U16 desc[UR66][R4.64], R21 ;  /* 0x0000001504003986 */ /* 0x010fe2000c101542 */
[----:B------:R-:W-:Y:S01]  /*96c50*/  ISETP.LT.AND P3, PT, R29, UR71, !P0 ;  /* 0x000000471d007c0c */ /* 0x000fe2000c761270 */
[----:B------:R-:W2:Y:S01]  /*96c60*/  LDCU UR71, c[0x0][0x3b8] ;  /* 0x00007700ff4777ac */ /* 0x000ea20008000800 */
[----:B------:R-:W-:Y:S01]  /*96c70*/  PRMT R14, R21, 0x7632, R14 ;  /* 0x00007632150e7816 */ /* 0x000fe2000000000e */
[----:B0-----:R-:W4:Y:S01]  /*96c80*/  LDL.LU R29, [R1+0xc4] ;  /* 0x0000c400011d7983 */ /* 0x001f220000300800 */
[C---:B------:R-:W-:Y:S01]  /*96c90*/  IMAD.WIDE R12, R15.reuse, 0x2, R10 ;  /* 0x000000020f0c7825 */ /* 0x040fe200078e020a */
[----:B------:R-:W-:Y:S01]  /*96ca0*/  UMOV UR73, UR36 ;  /* 0x0000002400497c82 */ /* 0x000fe20008000000 */
[----:B------:R-:W0:Y:S01]  /*96cb0*/  LDCU UR46, c[0x0][0x398] ;  /* 0x00007300ff2e77ac */ /* 0x000e220008000800 */
[----:B------:R1:W-:Y:S01]  /*96cc0*/  STL [R1+0x33d8], R27 ;  /* 0x0033d81b01007387 */ /* 0x0003e20000100800 */
[----:B------:R-:W0:Y:S03]  /*96cd0*/  LDCU UR36, c[0x0][0x398] ;  /* 0x00007300ff2477ac */ /* 0x000e260008000800 */
[----:B------:R0:W-:Y:S04]  /*96ce0*/  @P5 STG.E.U16 desc[UR66][R2.64], R14 ;  /* 0x0000000e02005986 */ /* 0x0001e8000c101542 */
[----:B-1----:R-:W2:Y:S04]  /*96cf0*/  LDL R27, [R1+0x1bdc] ;  /* 0x001bdc00011b7983 */ /* 0x002ea80000100800 */
[----:B------:R-:W2:Y:S04]  /*96d00*/  LDL.LU R21, [R1+0xb4] ;  /* 0x0000b40001157983 */ /* 0x000ea80000300800 */
[----:B------:R-:W2:Y:S04]  /*96d10*/  LDL.LU R9, [R1+0x33e0] ;  /* 0x0033e00001097983 */ /* 0x000ea80000300800 */
[----:B0-----:R-:W2:Y:S01]  /*96d20*/  LDL.LU R2, [R1+0xd4] ;  /* 0x0000d40001027983 */ /* 0x001ea20000300800 */
[----:B------:R-:W-:-:S03]  /*96d30*/  IMAD.WIDE R4, R15, 0x2, R16 ;  /* 0x000000020f047825 */ /* 0x000fc600078e0210 */
[----:B------:R-:W3:Y:S04]  /*96d40*/  LDL R3, [R1+0x1be4] ;  /* 0x001be40001037983 */ /* 0x000ee80000100800 */
[----:B--2---:R0:W-:Y:S04]  /*96d50*/  @P4 STG.E.U16 desc[UR66][R4.64], R2 ;  /* 0x0000000204004986 */ /* 0x0041e8000c101542 */
[----:B0-----:R-:W2:Y:S01]  /*96d60*/  LDL R5, [R1+0x1bd8] ;  /* 0x001bd80001057983 */ /* 0x001ea20000100800 */
[----:B---3--:R-:W-:-:S03]  /*96d70*/  ISETP.LT.AND P5, PT, R3, UR68, !P0 ;  /* 0x0000004403007c0c */ /* 0x008fc6000c7a1270 */
[----:B------:R0:W-:Y:S01]  /*96d80*/  @P1 STG.E.U16 desc[UR66][R12.64], R26 ;  /* 0x0000001a0c001986 */ /* 0x0001e2000c101542 */
[----:B------:R-:W-:-:S04]  /*96d90*/  IMAD.WIDE R2, R15, 0x2, R8 ;  /* 0x000000020f027825 */ /* 0x000fc800078e0208 */
[----:B------:R-:W-:Y:S01]  /*96da0*/  VIADD R14, R15, UR71 ;  /* 0x000000470f0e7c36 */ /* 0x000fe20008000000 */
[----:B----4-:R1:W-:Y:S01]  /*96db0*/  @P2 STG.E.U16 desc[UR66][R2.64], R29 ;  /* 0x0000001d02002986 */ /* 0x0103e2000c101542 */
[----:B------:R-:W-:Y:S02]  /*96dc0*/  ISETP.LT.AND P4, PT, R27, UR6, !P0 ;  /* 0x000000061b007c0c */ /* 0x000fe4000c781270 */
[----:B0-----:R-:W-:Y:S01]  /*96dd0*/  PRMT R12, R29, 0x7632, R12 ;  /* 0x000076321d0c7816 */ /* 0x001fe2000000000c */
[----:B------:R-:W3:Y:S01]  /*96de0*/  LDL R27, [R1+0xa4] ;  /* 0x0000a400011b7983 */ /* 0x000ee20000100800 */
[----:B-1----:R-:W-:-:S03]  /*96df0*/  IMAD.WIDE R2, R14, 0x2, R24 ;  /* 0x000000020e027825 */ /* 0x002fc600078e0218 */
[----:B------:R-:W4:Y:S01]  /*96e00*/  LDL.LU R29, [R1+0x94] ;  /* 0x00009400011d7983 */ /* 0x000f220000300800 */
[----:B--2---:R-:W-:Y:S01]  /*96e10*/  ISETP.LT.AND P1, PT, R5, UR42, !P0 ;  /* 0x0000002a05007c0c */ /* 0x004fe2000c721270 */
[----:B------:R-:W-:Y:S01]  /*96e20*/  IMAD.WIDE R4, R15, 0x2, R6 ;  /* 0x000000020f047825 */ /* 0x000fe200078e0206 */
[----:B------:R-:W-:Y:S01]  /*96e30*/  UMOV UR71, UR69 ;  /* 0x0000004500477c82 */ /* 0x000fe20008000000 */
[----:B------:R-:W0:Y:S03]  /*96e40*/  LDCU.64 UR68, c[0x0][0x398] ;  /* 0x00007300ff4477ac */ /* 0x000e260008000a00 */
[----:B------:R1:W-:Y:S01]  /*96e50*/  @P6 STG.E.U16 desc[UR66][R4.64], R12 ;  /* 0x0000000c04006986 */ /* 0x0003e2000c101542 */
[----:B------:R-:W-:Y:S01]  /*96e60*/  ISETP.LT.AND P2, PT, R0, UR62, !P0 ;  /* 0x0000003e00007c0c */ /* 0x000fe2000c741270 */
[----:B------:R-:W2:Y:S01]  /*96e70*/  LDCU UR42, c[0x0][0x398] ;  /* 0x00007300ff2a77ac */ /* 0x000ea20008000800 */
[----:B------:R-:W0:Y:S04]  /*96e80*/  LDCU UR6, c[0x0][0x398] ;  /* 0x00007300ff0677ac */ /* 0x000e280008000800 */
[----:B------:R3:W-:Y:S01]  /*96e90*/  @P1 STG.E.U16 desc[UR66][R2.64], R21 ;  /* 0x0000001502001986 */ /* 0x0007e2000c101542 */
[----:B-1----:R-:W-:-:S03]  /*96ea0*/  PRMT R12, R21, 0x7632, R12 ;  /* 0x00007632150c7816 */ /* 0x002fc6000000000c */
[----:B---3--:R-:W3:Y:S04]  /*96eb0*/  LDL.LU R21, [R1+0x33dc] ;  /* 0x0033dc0001157983 */ /* 0x008ee80000300800 */
[----:B------:R-:W2:Y:S01]  /*96ec0*/  LDL R3, [R1+0x1b44] ;  /* 0x001b440001037983 */ /* 0x000ea20000100800 */
[----:B------:R-:W-:-:S03]  /*96ed0*/  IMAD.WIDE R4, R14, 0x2, R22 ;  /* 0x000000020e047825 */ /* 0x000fc600078e0216 */
[----:B------:R-:W3:Y:S04]  /*96ee0*/  LDL R2, [R1+0x1bec] ;  /* 0x001bec0001027983 */ /* 0x000ee80000100800 */
[----:B------:R2:W-:Y:S01]  /*96ef0*/  @P4 STG.E.U16 desc[UR66][R4.64], R12 ;  /* 0x0000000c04004986 */ /* 0x0005e2000c101542 */
[----:B------:R-:W-:-:S03]  /*96f00*/  PRMT R13, R27, 0x7632, R13 ;  /* 0x000076321b0d7816 */ /* 0x000fc6000000000d */
        /* <DEDUP_REMOVED lines=8> */
[----:B----4-:R-:W-:Y:S01]  /*96f90*/  PRMT R15, R29, 0x7632, R15 ;  /* 0x000076321d0f7816 */ /* 0x010fe2000000000f */
[----:B------:R-:W-:-:S04]  /*96fa0*/  UMOV UR62, UR77 ;  /* 0x0000004d003e7c82 */ /* 0x000fc80008000000 */
[----:B--2---:R0:W-:Y:S04]  /*96fb0*/  @P6 STG.E.U16 desc[UR66][R2.64], R12 ;  /* 0x0000000c02006986 */ /* 0x0041e8000c101542 */
[----:B------:R1:W-:Y:S01]  /*96fc0*/  @P5 STG.E.U16 desc[UR66][R4.64], R13 ;  /* 0x0000000d04005986 */ /* 0x0003e2000c101542 */
[----:B0-----:R-:W-:-:S05]  /*96fd0*/  IMAD.WIDE R2, R14, 0x2, R16 ;  /* 0x000000020e027825 */ /* 0x001fca00078e0210 */
[----:B------:R0:W-:Y:S01]  /*96fe0*/  @P3 STG.E.U16 desc[UR66][R2.64], R29 ;  /* 0x0000001d02003986 */ /* 0x0001e2000c101542 */
[----:B-1----:R-:W-:-:S05]  /*96ff0*/  IMAD.WIDE R4, R14, 0x2, R10 ;  /* 0x000000020e047825 */ /* 0x002fca00078e020a */
[----:B------:R1:W-:Y:S04]  /*97000*/  @P1 STG.E.U16 desc[UR66][R4.64], R15 ;  /* 0x0000000f04001986 */ /* 0x0003e8000c101542 */
[----:B0-----:R-:W2:Y:S04]  /*97010*/  LDL.LU R29, [R1+0x33d4] ;  /* 0x0033d400011d7983 */ /* 0x001ea80000300800 */
[----:B------:R-:W3:Y:S04]  /*97020*/  LDL R2, [R1+0x1bec] ;  /* 0x001bec0001027983 */ /* 0x000ee80000100800 */
[----:B------:R-:W4:Y:S04]  /*97030*/  LDL.LU R3, [R1+0x84] ;  /* 0x0000840001037983 */ /* 0x000f280000300800 */
[----:B-1----:R-:W2:Y:S04]  /*97040*/  LDL R4, [R1+0x1bd8] ;  /* 0x001bd80001047983 */ /* 0x002ea80000100800 */
[----:B------:R-:W2:Y:S01]  /*97050*/  LDL R5, [R1+0x1bdc] ;  /* 0x001bdc0001057983 */ /* 0x000ea20000100800 */
[----:B------:R-:W-:Y:S01]  /*97060*/  UMOV UR60, UR62 ;  /* 0x0000003e003c7c82 */ /* 0x000fe20008000000 */
[----:B------:R-:W-:Y:S01]  /*97070*/  UMOV UR62, UR71 ;  /* 0x00000047003e7c82 */ /* 0x000fe20008000000 */
[----:B------:R-:W0:Y:S01]  /*97080*/  LDCU UR71, c[0x0][0x3b8] ;  /* 0x00007700ff4777ac */ /* 0x000e220008000800 */
[----:B------:R-:W-:Y:S01]  /*97090*/  ISETP.LT.AND P0, PT, R27, UR50, !P0 ;  /* 0x000000321b007c0c */ /* 0x000fe2000c701270 */
[----:B------:R-:W-:Y:S01]  /*970a0*/  IMAD.WIDE R12, R14, 0x2, R8 ;  /* 0x000000020e0c7825 */ /* 0x000fe200078e0208 */
[----:B------:R-:W-:Y:S01]  /*970b0*/  ISETP.LT.AND P6, PT, R0, UR64, !P4 ;  /* 0x0000004000007c0c */ /* 0x000fe2000e7c1270 */
[----:B------:R-:W-:Y:S01]  /*970c0*/  UMOV UR44, UR38 ;  /* 0x00000026002c7c82 */ /* 0x000fe20008000000 */
[----:B------:R-:W1:Y:S01]  /*970d0*/  LDCU UR50, c[0x0][0x398] ;  /* 0x00007300ff3277ac */ /* 0x000e620008000800 */
[----:B0-----:R-:W-:Y:S01]  /*970e0*/  VIADD R15, R14, UR71 ;  /* 0x000000470e0f7c36 */ /* 0x001fe20008000000 */
[----:B---3--:R-:W-:-:S07]  /*970f0*/  ISETP.LT.AND P1, PT, R2, UR52, !P4 ;  /* 0x0000003402007c0c */ /* 0x008fce000e721270 */
[----:B----4-:R0:W-:Y:S01]  /*97100*/  @P0 STG.E.U16 desc[UR66][R12.64], R3 ;  /* 0x000000030c000986 */ /* 0x0101e2000c101542 */
[----:B--2---:R-:W-:Y:S02]  /*97110*/  ISETP.LT.AND P5, PT, R4, UR5, !P4 ;  /* 0x0000000504007c0c */ /* 0x004fe4000e7a1270 */
[----:B------:R-:W-:Y:S01]  /*97120*/  ISETP.LT.AND P3, PT, R29, UR70, !P4 ;  /* 0x000000461d007c0c */ /* 0x000fe2000e761270 */
[----:B------:R-:W2:Y:S01]  /*97130*/  LDCU.64 UR70, c[0x0][0x398] ;  /* 0x00007300ff4677ac */ /* 0x000ea20008000a00 */
[----:B------:R-:W-:Y:S01]  /*97140*/  ISETP.LT.AND P0, PT, R5, UR48, !P4 ;  /* 0x0000003005007c0c */ /* 0x000fe2000e701270 */
[----:B------:R-:W-:Y:S01]  /*97150*/  UMOV UR69, UR44 ;  /* 0x0000002c00457c82 */ /* 0x000fe20008000000 */
[----:B0-----:R-:W-:Y:S01]  /*97160*/  PRMT R12, R3, 0x7632, R12 ;  /* 0x00007632030c7816 */ /* 0x001fe2000000000c */
[----:B------:R-:W-:Y:S01]  /*97170*/  IMAD.WIDE R2, R14, 0x2, R6 ;  /* 0x000000020e027825 */ /* 0x000fe200078e0206 */
[----:B------:R-:W3:Y:S01]  /*97180*/  LDL R13, [R1+0x1b44] ;  /* 0x001b4400010d7983 */ /* 0x000ee20000100800 */
[----:B------:R-:W0:Y:S02]  /*97190*/  LDCU UR38, c[0x0][0x398] ;  /* 0x00007300ff2677ac */ /* 0x000e240008000800 */
[----:B------:R-:W-:Y:S01]  /*971a0*/  IMAD.WIDE R4, R15, 0x2, R24 ;  /* 0x000000020f047825 */ /* 0x000fe200078e0218 */
[----:B------:R4:W-:Y:S01]  /*971b0*/  STL [R1+0x33d0], R25 ;  /* 0x0033d01901007387 */ /* 0x0009e20000100800 */
[----:B------:R-:W-:Y:S01]  /*971c0*/  UMOV UR77, UR34 ;  /* 0x00000022004d7c82 */ /* 0x000fe20008000000 */
[----:B------:R-:W0:Y:S02]  /*971d0*/  LDCU UR34, c[0x0][0x398] ;  /* 0x00007300ff2277ac */ /* 0x000e240008000800 */
[----:B------:R1:W-:Y:S01]  /*971e0*/  @P2 STG.E.U16 desc[UR66][R2.64], R12 ;  /* 0x0000000c02002986 */ /* 0x0003e2000c101542 */
[----:B------:R-:W0:Y:S03]  /*971f0*/  LDCU UR52, c[0x0][0x398] ;  /* 0x00007300ff3477ac */ /* 0x000e260008000800 */
[----:B----4-:R-:W4:Y:S01]  /*97200*/  LDL R25, [R1+0x1be4] ;  /* 0x001be40001197983 */ /* 0x010f220000100800 */
[----:B------:R-:W0:Y:S01]  /*97210*/  LDCU UR44, c[0x0][0x398] ;  /* 0x00007300ff2c77ac */ /* 0x000e220008000800 */
[----:B------:R-:W0:Y:S02]  /*97220*/  LDCU UR48, c[0x0][0x398] ;  /* 0x00007300ff3077ac */ /* 0x000e240008000800 */
[----:B-1----:R-:W2:Y:S01]  /*97230*/  LDL.LU R3, [R1+0xf8] ;  /* 0x0000f80001037983 */ /* 0x002ea20000300800 */
[----:B------:R-:W-:Y:S01]  /*97240*/  ISETP.LT.AND P2, PT, R28, UR56, !P4 ;  /* 0x000000381c007c0c */ /* 0x000fe2000e741270 */
[----:B------:R-:W1:Y:S01]  /*97250*/  LDCU UR56, c[0x0][0x398] ;  /* 0x00007300ff3877ac */ /* 0x000e620008000800 */
[----:B------:R-:W0:Y:S01]  /*97260*/  LDCU UR64, c[0x0][0x398] ;  /* 0x00007300ff4077ac */ /* 0x000e220008000800 */
[----:B------:R-:W0:Y:S01]  /*97270*/  LDCU UR5, c[0x0][0x398] ;  /* 0x00007300ff0577ac */ /* 0x000e220008000800 */
[----:B--2---:R2:W-:Y:S01]  /*97280*/  @P5 STG.E.U16 desc[UR66][R4.64], R3 ;  /* 0x0000000304005986 */ /* 0x0045e2000c101542 */
[----:B------:R-:W-:-:S02]  /*97290*/  PRMT R12, R3, 0x7632, R12 ;  /* 0x00007632030c7816 */ /* 0x000fc4000000000c */
[----:B----4-:R-:W-:Y:S02]  /*972a0*/  ISETP.LT.AND P5, PT, R25, UR58, !P4 ;  /* 0x0000003a19007c0c */ /* 0x010fe4000e7a1270 */
[----:B------:R-:W4:Y:S01]  /*972b0*/  LDL.LU R25, [R1+0xc8] ;  /* 0x0000c80001197983 */ /* 0x000f220000300800 */
[----:B--2---:R-:W-:-:S03]  /*972c0*/  IMAD.WIDE R2, R15, 0x2, R22 ;  /* 0x000000020f027825 */ /* 0x004fc600078e0216 */
[----:B------:R2:W-:Y:S01]  /*972d0*/  STL [R1+0x33cc], R21 ;  /* 0x0033cc1501007387 */ /* 0x0005e20000100800 */
[----:B------:R-:W-:-:S03]  /*972e0*/  IMAD.WIDE R4, R15, 0x2, R20 ;  /* 0x000000020f047825 */ /* 0x000fc600078e0214 */
[----:B------:R0:W-:Y:S04]  /*972f0*/  @P0 STG.E.U16 desc[UR66][R2.64], R12 ;  /* 0x0000000c02000986 */ /* 0x0001e8000c101542 */
[----:B--2---:R-:W2:Y:S04]  /*97300*/  LDL.LU R21, [R1+0xb8] ;  /* 0x0000b80001157983 */ /* 0x004ea80000300800 */
[----:B0-----:R-:W2:Y:S01]  /*97310*/  LDL.LU R3, [R1+0xe8] ;  /* 0x0000e80001037983 */ /* 0x001ea20000300800 */
[----:B---3--:R-:W-:-:S05]  /*97320*/  VIADD R13, R13, 0x1d ;  /* 0x0000001d0d0d7836 */ /* 0x008fca0000000000 */
[----:B------:R-:W-:Y:S01]  /*97330*/  ISETP.GE.AND P0, PT, R13, UR71, PT ;  /* 0x000000470d007c0c */ /* 0x000fe2000bf06270 */
[----:B------:R0:W-:Y:S01]  /*97340*/  STL [R1+0x33c4], R29 ;  /* 0x0033c41d01007387 */ /* 0x0001e20000100800 */
[----:B-1----:R-:W-:-:S03]  /*97350*/  ISETP.LT.AND P4, PT, R27, UR56, !P4 ;  /* 0x000000381b007c0c */ /* 0x002fc6000e781270 */
[----:B--2---:R1:W-:Y:S01]  /*97360*/  @P2 STG.E.U16 desc[UR66][R4.64], R3 ;  /* 0x0000000304002986 */ /* 0x0043e2000c101542 */
[----:B------:R-:W-:Y:S01]  /*97370*/  PRMT R14, R3, 0x7632, R14 ;  /* 0x00007632030e7816 */ /* 0x000fe2000000000e */
[----:B------:R-:W-:Y:S01]  /*97380*/  IMAD.WIDE R12, R15, 0x2, R10 ;  /* 0x000000020f0c7825 */ /* 0x000fe200078e020a */
[----:B------:R-:W-:Y:S01]  /*97390*/  ISETP.LT.AND P2, PT, R29, UR72, !P0 ;  /* 0x000000481d007c0c */ /* 0x000fe2000c741270 */
[----:B------:R-:W-:Y:S01]  /*973a0*/  UMOV UR58, UR69 ;  /* 0x00000045003a7c82 */ /* 0x000fe20008000000 */
[----:B0-----:R-:W2:Y:S01]  /*973b0*/  LDL R29, [R1+0x1bd8] ;  /* 0x001bd800011d7983 */ /* 0x001ea20000100800 */
[----:B------:R-:W0:Y:S01]  /*973c0*/  LDCU UR56, c[0x0][0x398] ;  /* 0x00007300ff3877ac */ /* 0x000e220008000800 */
[C---:B-1----:R-:W-:Y:S02]  /*973d0*/  IMAD.WIDE R2, R15.reuse, 0x2, R18 ;  /* 0x000000020f027825 */ /* 0x042fe400078e0212 */
[----:B------:R1:W-:Y:S04]  /*973e0*/  STL [R1+0x33c8], R27 ;  /* 0x0033c81b01007387 */ /* 0x0003e80000100800 */
[----:B------:R3:W-:Y:S04]  /*973f0*/  @P5 STG.E.U16 desc[UR66][R2.64], R14 ;  /* 0x0000000e02005986 */ /* 0x0007e8000c101542 */
[----:B-1----:R-:W2:Y:S04]  /*97400*/  LDL.LU R27, [R1+0xd8] ;  /* 0x0000d800011b7983 */ /* 0x002ea80000300800 */
[----:B---3--:R-:W3:Y:S01]  /*97410*/  LDL R3, [R1+0x1bdc] ;  /* 0x001bdc0001037983 */ /* 0x008ee20000100800 */
[----:B------:R-:W-:Y:S01]  /*97420*/  IMAD.WIDE R4, R15, 0x2, R16 ;  /* 0x000000020f047825 */ /* 0x000fe200078e0210 */
[----:B--2---:R-:W-:-:S04]  /*97430*/  PRMT R26, R27, 0x7632, R26 ;  /* 0x000076321b1a7816 */ /* 0x004fc8000000001a */
[----:B------:R1:W-:Y:S01]  /*97440*/  @P3 STG.E.U16 desc[UR66][R4.64], R27 ;  /* 0x0000001b04003986 */ /* 0x0003e2000c101542 */
[----:B---3--:R-:W-:Y:S01]  /*97450*/  ISETP.LT.AND P3, PT, R3, UR26, !P0 ;  /* 0x0000001a03007c0c */ /* 0x008fe2000c761270 */
[----:B------:R-:W-:Y:S02]  /*97460*/  IMAD.WIDE R2, R15, 0x2, R8 ;  /* 0x000000020f027825 */ /* 0x000fe400078e0208 */
[----:B------:R2:W-:Y:S01]  /*97470*/  @P1 STG.E.U16 desc[UR66][R12.64], R26 ;  /* 0x0000001a0c001986 */ /* 0x0005e2000c101542 */
[----:B------:R-:W-:-:S03]  /*97480*/  ISETP.LT.AND P1, PT, R29, UR20, !P0 ;  /* 0x000000141d007c0c */ /* 0x000fc6000c721270 */
[----:B----4-:R3:W-:Y:S04]  /*97490*/  @P4 STG.E.U16 desc[UR66][R2.64], R25 ;  /* 0x0000001902004986 */ /* 0x0107e8000c101542 */
[----:B-1----:R-:W4:Y:S04]  /*974a0*/  LDL R27, [R1+0xa8] ;  /* 0x0000a800011b7983 */ /* 0x002f280000100800 */
[----:B------:R-:W4:Y:S01]  /*974b0*/  LDL.LU R29, [R1+0x98] ;  /* 0x00009800011d7983 */ /* 0x000f220000300800 */
[----:B--2---:R-:W-:-:S03]  /*974c0*/  PRMT R12, R25, 0x7632, R12 ;  /* 0x00007632190c7816 */ /* 0x004fc6000000000c */
[----:B---3--:R-:W2:Y:S04]  /*974d0*/  LDL.LU R25, [R1+0x33d0] ;  /* 0x0033d00001197983 */ /* 0x008ea80000300800 */
[----:B------:R-:W3:Y:S01]  /*974e0*/  LDL R3, [R1+0x1be4] ;  /* 0x001be40001037983 */ /* 0x000ee20000100800 */
[C---:B------:R-:W-:Y:S01]  /*974f0*/  VIADD R14, R15.reuse, UR76 ;  /* 0x0000004c0f0e7c36 */ /* 0x040fe20008000000 */
[----:B------:R-:W-:Y:S01]  /*97500*/  UMOV UR69, UR73 ;  /* 0x0000004900457c82 */ /* 0x000fe20008000000 */
[----:B------:R-:W-:Y:S01]  /*97510*/  IMAD.WIDE R4, R15, 0x2, R6 ;  /* 0x000000020f047825 */ /* 0x000fe200078e0206 */
[----:B------:R-:W1:Y:S04]  /*97520*/  LDCU.64 UR72, c[0x0][0x398] ;  /* 0x00007300ff4877ac */ /* 0x000e680008000a00 */
[----:B------:R0:W-:Y:S01]  /*97530*/  @P6 STG.E.U16 desc[UR66][R4.64], R12 ;  /* 0x0000000c04006986 */ /* 0x0001e2000c101542 */
[----:B------:R-:W-:Y:S01]  /*97540*/  ISETP.LT.AND P5, PT, R0, UR74, !P0 ;  /* 0x0000004a00007c0c */ /* 0x000fe2000c7a1270 */
[----:B------:R-:W1:Y:S01]  /*97550*/  LDCU UR76, c[0x0][0x398] ;  /* 0x00007300ff4c77ac */ /* 0x000e620008000800 */
[----:B0-----:R-:W-:-:S02]  /*97560*/  PRMT R12, R21, 0x7632, R12 ;  /* 0x00007632150c7816 */ /* 0x001fc4000000000c */
[----:B---3--:R-:W-:Y:S01]  /*97570*/  ISETP.LT.AND P4, PT, R3, UR16, !P0 ;  /* 0x0000001003007c0c */ /* 0x008fe2000c781270 */
[----:B--2---:R-:W-:-:S04]  /*97580*/  IMAD.WIDE R2, R14, 0x2, R24 ;  /* 0x000000020e027825 */ /* 0x004fc800078e0218 */
[----:B------:R-:W-:Y:S01]  /*97590*/  IMAD.WIDE R4, R14, 0x2, R22 ;  /* 0x000000020e047825 */ /* 0x000fe200078e0216 */
[----:B------:R0:W-:Y:S01]  /*975a0*/  @P1 STG.E.U16 desc[UR66][R2.64], R21 ;  /* 0x0000001502001986 */ /* 0x0001e2000c101542 */
[----:B----4-:R-:W-:Y:S02]  /*975b0*/  PRMT R13, R27, 0x7632, R13 ;  /* 0x000076321b0d7816 */ /* 0x010fe4000000000d */
[----:B------:R-:W-:Y:S02]  /*975c0*/  ISETP.LT.AND P6, PT, R28, UR18, !P0 ;  /* 0x000000121c007c0c */ /* 0x000fe4000c7c1270 */
[----:B------:R-:W-:Y:S01]  /*975d0*/  PRMT R15, R29, 0x7632, R15 ;  /* 0x000076321d0f7816 */ /* 0x000fe2000000000f */
[----:B------:R-:W-:Y:S01]  /*975e0*/  UMOV UR71, UR69 ;  /* 0x0000004500477c82 */ /* 0x000fe20008000000 */
[----:B------:R-:W-:Y:S01]  /*975f0*/  UMOV UR74, UR77 ;  /* 0x0000004d004a7c82 */ /* 0x000fe20008000000 */
[----:B------:R-:W2:Y:S01]  /*97600*/  LDCU UR16, c[0x0][0x398] ;  /* 0x00007300ff1077ac */ /* 0x000ea20008000800 */
[----:B0-----:R-:W3:Y:S01]  /*97610*/  LDL.LU R21, [R1+0x33cc] ;  /* 0x0033cc0001157983 */ /* 0x001ee20000300800 */
[----:B------:R-:W0:Y:S03]  /*97620*/  LDCU UR77, c[0x0][0x398] ;  /* 0x00007300ff4d77ac */ /* 0x000e260008000800 */
[----:B------:R-:W4:Y:S04]  /*97630*/  LDL R3, [R1+0x1b44] ;  /* 0x001b440001037983 */ /* 0x000f280000100800 */
[----:B------:R4:W-:Y:S04]  /*97640*/  @P3 STG.E.U16 desc[UR66][R4.64], R12 ;  /* 0x0000000c04003986 */ /* 0x0009e8000c101542 */
[----:B------:R-:W2:Y:S04]  /*97650*/  LDL R2, [R1+0x1bec] ;  /* 0x001bec0001027983 */ /* 0x000ea80000100800 */
[----:B------:R-:W3:Y:S01]  /*97660*/  LDL.LU R27, [R1+0x33c8] ;  /* 0x0033c800011b7983 */ /* 0x000ee20000300800 */
[----:B----4-:R-:W-:-:S05]  /*97670*/  VIADD R12, R3, 0x1e ;  /* 0x0000001e030c7836 */ /* 0x010fca0000000000 */
[----:B-1----:R-:W-:Y:S02]  /*97680*/  ISETP.GE.AND P3, PT, R12, UR73, PT ;  /* 0x000000490c007c0c */ /* 0x002fe4000bf66270 */
[----:B------:R-:W4:Y:S01]  /*97690*/  LDL.LU R12, [R1+0xa8] ;  /* 0x0000a800010c7983 */ /* 0x000f220000300800 */
[----:B--2---:R-:W-:Y:S01]  /*976a0*/  ISETP.LT.AND P1, PT, R2, UR14, !P0 ;  /* 0x0000000e02007c0c */ /* 0x004fe2000c721270 */
[----:B---3--:R-:W-:-:S04]  /*976b0*/  IMAD.WIDE R2, R14, 0x2, R20 ;  /* 0x000000020e027825 */ /* 0x008fc800078e0214 */
[C---:B------:R-:W-:Y:S01]  /*976c0*/  IMAD.WIDE R4, R14.reuse, 0x2, R18 ;  /* 0x000000020e047825 */ /* 0x040fe200078e0212 */
[----:B------:R-:W-:Y:S01]  /*976d0*/  STL [R1+0x33c0], R9 ;  /* 0x0033c00901007387 */ /* 0x000fe20000100800 */
[----:B------:R-:W-:Y:S01]  /*976e0*/  UMOV UR73, UR74 ;  /* 0x0000004a00497c82 */ /* 0x000fe20008000000 */
[----:B------:R-:W-:Y:S01]  /*976f0*/  ISETP.LT.AND P0, PT, R27, UR54, !P0 ;  /* 0x000000361b007c0c */ /* 0x000fe2000c701270 */
[----:B------:R-:W1:Y:S01]  /*97700*/  LDCU UR14, c[0x0][0x398] ;  /* 0x00007300ff0e77ac */ /* 0x000e620008000800 */
[----:B----4-:R2:W-:Y:S01]  /*97710*/  @P6 STG.E.U16 desc[UR66][R2.64], R12 ;  /* 0x0000000c02006986 */ /* 0x0105e2000c101542 */
[----:B------:R-:W-:Y:S01]  /*97720*/  UMOV UR20, UR60 ;  /* 0x0000003c00147c82 */ /* 0x000fe20008000000 */
[----:B------:R-:W-:Y:S01]  /*97730*/  UMOV UR54, UR71 ;  /* 0x0000004700367c82 */ /* 0x000fe20008000000 */
[----:B------:R-:W-:Y:S01]  /*97740*/  UMOV UR18, UR58 ;  /* 0x0000003a00127c82 */ /* 0x000fe20008000000 */
[----:B------:R3:W-:Y:S01]  /*97750*/  @P4 STG.E.U16 desc[UR66][R4.64], R13 ;  /* 0x0000000d04004986 */ /* 0x0007e2000c101542 */
[----:B------:R-:W-:Y:S01]  /*97760*/  UMOV UR26, UR62 ;  /* 0x0000003e001a7c82 */ /* 0x000fe20008000000 */
[----:B------:R-:W4:Y:S01]  /*97770*/  LDCU UR62, c[0x0][0x398] ;  /* 0x00007300ff3e77ac */ /* 0x000f220008000800 */
[----:B------:R-:W0:Y:S01]  /*97780*/  LDCU UR58, c[0x0][0x398] ;  /* 0x00007300ff3a77ac */ /* 0x000e220008000800 */
[C---:B--2---:R-:W-:Y:S01]  /*97790*/  IMAD.WIDE R2, R14.reuse, 0x2, R16 ;  /* 0x000000020e027825 */ /* 0x044fe200078e0210 */
[----:B------:R-:W2:Y:S03]  /*977a0*/  LDCU UR60, c[0x0][0x398] ;  /* 0x00007300ff3c77ac */ /* 0x000ea60008000800 */
[C---:B---3--:R-:W-:Y:S01]  /*977b0*/  IMAD.WIDE R12, R14.reuse, 0x2, R8 ;  /* 0x000000020e0c7825 */ /* 0x048fe200078e0208 */
[----:B------:R3:W-:Y:S01]  /*977c0*/  @P2 STG.E.U16 desc[UR66][R2.64], R29 ;  /* 0x0000001d02002986 */ /* 0x0007e2000c101542 */
[----:B------:R-:W0:Y:S03]  /*977d0*/  LDCU UR74, c[0x0][0x398] ;  /* 0x00007300ff4a77ac */ /* 0x000e260008000800 */
[----:B------:R-:W2:Y:S04]  /*977e0*/  LDL R9, [R1+0x1bdc] ;  /* 0x001bdc0001097983 */ /* 0x000ea80000100800 */
[----:B---3--:R-:W3:Y:S04]  /*977f0*/  LDL.LU R29, [R1+0x33c4] ;  /* 0x0033c400011d7983 */ /* 0x008ee80000300800 */
[----:B------:R-:W3:Y:S04]  /*97800*/  LDL R2, [R1+0x1bd8] ;  /* 0x001bd80001027983 */ /* 0x000ee80000100800 */
[----:B------:R-:W4:Y:S01]  /*97810*/  LDL.LU R3, [R1+0x88] ;  /* 0x0000880001037983 */ /* 0x000f220000300800 */
[----:B------:R-:W-:-:S05]  /*97820*/  IMAD.WIDE R4, R14, 0x2, R10 ;  /* 0x000000020e047825 */ /* 0x000fca00078e020a */
[----:B------:R0:W-:Y:S01]  /*97830*/  @P1 STG.E.U16 desc[UR66][R4.64], R15 ;  /* 0x0000000f04001986 */ /* 0x0001e2000c101542 */
[----:B--2---:R-:W-:Y:S02]  /*97840*/  ISETP.LT.AND P1, PT, R9, UR30, !P3 ;  /* 0x0000001e09007c0c */ /* 0x004fe4000df21270 */
[----:B---3--:R-:W-:Y:S01]  /*97850*/  ISETP.LT.AND P4, PT, R2, UR46, !P3 ;  /* 0x0000002e02007c0c */ /* 0x008fe2000df81270 */
[----:B----4-:R2:W-:Y:S01]  /*97860*/  @P0 STG.E.U16 desc[UR66][R12.64], R3 ;  /* 0x000000030c000986 */ /* 0x0105e2000c101542 */
[----:B------:R-:W-:Y:S01]  /*97870*/  ISETP.LT.AND P0, PT, R27, UR28, !P3 ;  /* 0x0000001c1b007c0c */ /* 0x000fe2000df01270 */
[----:B0-----:R-:W-:Y:S01]  /*97880*/  VIADD R15, R14, UR22 ;  /* 0x000000160e0f7c36 */ /* 0x001fe20008000000 */
[----:B------:R-:W-:Y:S01]  /*97890*/  ISETP.LT.AND P6, PT, R29, UR68, !P3 ;  /* 0x000000441d007c0c */ /* 0x000fe2000dfc1270 */
[----:B------:R-:W0:Y:S01]  /*978a0*/  LDCU.64 UR68, c[0x0][0x398] ;  /* 0x00007300ff4477ac */ /* 0x000e220008000a00 */
[----:B------:R-:W-:Y:S01]  /*978b0*/  ISETP.LT.AND P2, PT, R0, UR24, !P3 ;  /* 0x0000001800007c0c */ /* 0x000fe2000df41270 */
[----:B------:R-:W3:Y:S01]  /*978c0*/  LDCU UR30, c[0x0][0x398] ;  /* 0x00007300ff1e77ac */ /* 0x000ee20008000800 */
[----:B--2---:R-:W-:Y:S01]  /*978d0*/  PRMT R12, R3, 0x7632, R12 ;  /* 0x00007632030c7816 */ /* 0x004fe2000000000c */
[----:B------:R-:W-:Y:S01]  /*978e0*/  IMAD.WIDE R2, R14, 0x2, R6 ;  /* 0x000000020e027825 */ /* 0x000fe200078e0206 */
[----:B------:R-:W2:Y:S01]  /*978f0*/  LDL R13, [R1+0x1b44] ;  /* 0x001b4400010d7983 */ /* 0x000ea20000100800 */
[----:B------:R-:W-:Y:S01]  /*97900*/  UMOV UR46, UR26 ;  /* 0x0000001a002e7c82 */ /* 0x000fe20008000000 */
[----:B------:R-:W4:Y:S02]  /*97910*/  LDCU UR28, c[0x0][0x398] ;  /* 0x00007300ff1c77ac */ /* 0x000f240008000800 */
[----:B------:R0:W-:Y:S01]  /*97920*/  STL [R1+0x33bc], R27 ;  /* 0x0033bc1b01007387 */ /* 0x0001e20000100800 */
[----:B------:R-:W-:Y:S01]  /*97930*/  IMAD.WIDE R4, R15, 0x2, R24 ;  /* 0x000000020f047825 */ /* 0x000fe200078e0218 */
[----:B------:R-:W1:Y:S02]  /*97940*/  LDCU UR24, c[0x0][0x398] ;  /* 0x00007300ff1877ac */ /* 0x000e640008000800 */
[----:B------:R3:W-:Y:S01]  /*97950*/  @P5 STG.E.U16 desc[UR66][R2.64], R12 ;  /* 0x0000000c02005986 */ /* 0x0007e2000c101542 */
[----:B------:R-:W1:Y:S03]  /*97960*/  LDCU UR22, c[0x0][0x398] ;  /* 0x00007300ff1677ac */ /* 0x000e660008000800 */
[----:B------:R-:W2:Y:S01]  /*97970*/  LDL R9, [R1+0xdc] ;  /* 0x0000dc0001097983 */ /* 0x000ea20000100800 */
[----:B------:R-:W1:Y:S03]  /*97980*/  LDCU UR26, c[0x0][0x3b8] ;  /* 0x00007700ff1a77ac */ /* 0x000e660008000800 */
[----:B0-----:R-:W2:Y:S04]  /*97990*/  LDL R27, [R1+0x1be4] ;  /* 0x001be400011b7983 */ /* 0x001ea80000100800 */
[----:B---3--:R-:W3:Y:S04]  /*979a0*/  LDL R2, [R1+0x1bec] ;  /* 0x001bec0001027983 */ /* 0x008ee80000100800 */
[----:B------:R-:W2:Y:S01]  /*979b0*/  LDL.LU R3, [R1+0xfc] ;  /* 0x0000fc0001037983 */ /* 0x000ea20000300800 */
[----:B------:R-:W-:Y:S01]  /*979c0*/  ISETP.LT.AND P5, PT, R28, UR8, !P3 ;  /* 0x000000081c007c0c */ /* 0x000fe2000dfa1270 */
[----:B------:R-:W0:Y:S02]  /*979d0*/  LDCU UR8, c[0x0][0x3b8] ;  /* 0x00007700ff0877ac */ /* 0x000e240008000800 */
[----:B--2---:R2:W-:Y:S01]  /*979e0*/  @P4 STG.E.U16 desc[UR66][R4.64], R3 ;  /* 0x0000000304004986 */ /* 0x0045e2000c101542 */
[----:B---3--:R-:W-:Y:S01]  /*979f0*/  ISETP.LT.AND P4, PT, R2, UR12, !P3 ;  /* 0x0000000c02007c0c */ /* 0x008fe2000df81270 */
[----:B------:R-:W-:Y:S01]  /*97a00*/  VIADD R13, R13, 0x1f ;  /* 0x0000001f0d0d7836 */ /* 0x000fe20000000000 */
[----:B------:R-:W-:Y:S01]  /*97a10*/  ISETP.LT.AND P3, PT, R27, UR10, !P3 ;  /* 0x0000000a1b007c0c */ /* 0x000fe2000df61270 */
[----:B------:R-:W3:Y:S01]  /*97a20*/  LDCU UR12, c[0x0][0x398] ;  /* 0x00007300ff0c77ac */ /* 0x000ee20008000800 */
[----:B------:R-:W-:Y:S01]  /*97a30*/  PRMT R12, R3, 0x7632, R12 ;  /* 0x00007632030c7816 */ /* 0x000fe2000000000c */
[----:B------:R-:W3:Y:S01]  /*97a40*/  LDL.LU R27, [R1+0xcc] ;  /* 0x0000cc00011b7983 */ /* 0x000ee20000300800 */
[----:B------:R-:W-:Y:S01]  /*97a50*/  PRMT R26, R9, 0x7632, R26 ;  /* 0x00007632091a7816 */ /* 0x000fe2000000001a */
[----:B------:R-:W0:Y:S02]  /*97a60*/  LDCU UR10, c[0x0][0x398] ;  /* 0x00007300ff0a77ac */ /* 0x000e240008000800 */
[----:B------:R1:W-:Y:S01]  /*97a70*/  STL [R1+0x33b8], R21 ;  /* 0x0033b81501007387 */ /* 0x0003e20000100800 */
[----:B--2---:R-:W-:-:S03]  /*97a80*/  IMAD.WIDE R2, R15, 0x2, R20 ;  /* 0x000000020f027825 */ /* 0x004fc600078e0214 */
[----:B-1----:R-:W2:Y:S01]  /*97a90*/  LDL.LU R21, [R1+0xec] ;  /* 0x0000ec0001157983 */ /* 0x002ea20000300800 */
[----:B------:R-:W-:-:S05]  /*97aa0*/  IMAD.WIDE R4, R15, 0x2, R22 ;  /* 0x000000020f047825 */ /* 0x000fca00078e0216 */
[----:B------:R1:W-:Y:S01]  /*97ab0*/  @P1 STG.E.U16 desc[UR66][R4.64], R12 ;  /* 0x0000000c04001986 */ /* 0x0003e2000c101542 */
[----:B------:R-:W-:-:S03]  /*97ac0*/  ISETP.GE.AND P1, PT, R13, UR69, PT ;  /* 0x000000450d007c0c */ /* 0x000fc6000bf26270 */
[----:B--2---:R2:W-:Y:S01]  /*97ad0*/  @P5 STG.E.U16 desc[UR66][R2.64], R21 ;  /* 0x0000001502005986 */ /* 0x0045e2000c101542 */
[----:B------:R-:W-:Y:S02]  /*97ae0*/  PRMT R14, R21, 0x7632, R14 ;  /* 0x00007632150e7816 */ /* 0x000fe4000000000e */
[----:B------:R-:W-:Y:S01]  /*97af0*/  ISETP.LT.AND P5, PT, R29, UR70, !P1 ;  /* 0x000000461d007c0c */ /* 0x000fe2000cfa1270 */
[C---:B-1----:R-:W-:Y:S01]  /*97b00*/  IMAD.WIDE R4, R15.reuse, 0x2, R16 ;  /* 0x000000020f047825 */ /* 0x042fe200078e0210 */
[----:B------:R-:W1:Y:S03]  /*97b10*/  LDCU.64 UR70, c[0x0][0x398] ;  /* 0x00007300ff4677ac */ /* 0x000e660008000a00 */
[C---:B--2---:R-:W-:Y:S01]  /*97b20*/  IMAD.WIDE R2, R15.reuse, 0x2, R18 ;  /* 0x000000020f027825 */ /* 0x044fe200078e0212 */
[----:B------:R-:W2:Y:S04]  /*97b30*/  LDL.LU R21, [R1+0xbc] ;  /* 0x0000bc0001157983 */ /* 0x000ea80000300800 */
[----:B------:R0:W-:Y:S04]  /*97b40*/  STL [R1+0x33b4], R29 ;  /* 0x0033b41d01007387 */ /* 0x0001e80000100800 */
[----:B------:R1:W-:Y:S04]  /*97b50*/  @P3 STG.E.U16 desc[UR66][R2.64], R14 ;  /* 0x0000000e02003986 */ /* 0x0003e8000c101542 */
[----:B0-----:R-:W2:Y:S04]  /*97b60*/  LDL R29, [R1+0x1bdc] ;  /* 0x001bdc00011d7983 */ /* 0x001ea80000100800 */
[----:B------:R-:W2:Y:S04]  /*97b70*/  LDL.LU R9, [R1+0x33c0] ;  /* 0x0033c00001097983 */ /* 0x000ea80000300800 */
[----:B-1----:R-:W2:Y:S04]  /*97b80*/  LDL.LU R3, [R1+0xdc] ;  /* 0x0000dc0001037983 */ /* 0x002ea80000300800 */
[----:B--2---:R0:W-:Y:S04]  /*97b90*/  @P6 STG.E.U16 desc[UR66][R4.64], R3 ;  /* 0x0000000304006986 */ /* 0x0041e8000c101542 */
[----:B0-----:R-:W2:Y:S01]  /*97ba0*/  LDL R5, [R1+0x1bd8] ;  /* 0x001bd80001057983 */ /* 0x001ea20000100800 */
[----:B------:R-:W-:-:S04]  /*97bb0*/  IMAD.WIDE R12, R15, 0x2, R10 ;  /* 0x000000020f0c7825 */ /* 0x000fc800078e020a */
[C---:B------:R-:W-:Y:S01]  /*97bc0*/  IMAD.WIDE R2, R15.reuse, 0x2, R8 ;  /* 0x000000020f027825 */ /* 0x040fe200078e0208 */
[----:B------:R0:W-:Y:S03]  /*97bd0*/  @P4 STG.E.U16 desc[UR66][R12.64], R26 ;  /* 0x0000001a0c004986 */ /* 0x0001e6000c101542 */
[----:B------:R-:W-:Y:S01]  /*97be0*/  VIADD R14, R15, UR32 ;  /* 0x000000200f0e7c36 */ /* 0x000fe20008000000 */
[----:B------:R-:W-:Y:S01]  /*97bf0*/  ISETP.LT.AND P4, PT, R29, UR50, !P1 ;  /* 0x000000321d007c0c */ /* 0x000fe2000cf81270 */
[----:B---3--:R1:W-:Y:S01]  /*97c00*/  @P0 STG.E.U16 desc[UR66][R2.64], R27 ;  /* 0x0000001b02000986 */ /* 0x0083e2000c101542 */
[----:B------:R-:W-:Y:S01]  /*97c10*/  ISETP.LT.AND P3, PT, R0, UR40, !P1 ;  /* 0x0000002800007c0c */ /* 0x000fe2000cf61270 */
[----:B------:R-:W3:Y:S02]  /*97c20*/  LDCU UR50, c[0x0][0x3b8] ;  /* 0x00007700ff3277ac */ /* 0x000ee40008000800 */
[----:B------:R-:W3:Y:S01]  /*97c30*/  LDL R29, [R1+0x9c] ;  /* 0x00009c00011d7983 */ /* 0x000ee20000100800 */
[----:B------:R-:W-:Y:S01]  /*97c40*/  UMOV UR69, UR20 ;  /* 0x0000001400457c82 */ /* 0x000fe20008000000 */
[----:B0-----:R-:W-:-:S02]  /*97c50*/  PRMT R12, R27, 0x7632, R12 ;  /* 0x000076321b0c7816 */ /* 0x001fc4000000000c */
[----:B------:R-:W3:Y:S01]  /*97c60*/  LDL R13, [R1+0x1b44] ;  /* 0x001b4400010d7983 */ /* 0x000ee20000100800 */
[----:B------:R-:W0:Y:S01]  /*97c70*/  LDCU UR32, c[0x0][0x398] ;  /* 0x00007300ff2077ac */ /* 0x000e220008000800 */
[C---:B-1----:R-:W-:Y:S02]  /*97c80*/  IMAD.WIDE R2, R14.reuse, 0x2, R24 ;  /* 0x000000020e027825 */ /* 0x042fe400078e0218 */
[----:B------:R-:W3:Y:S01]  /*97c90*/  LDL.LU R27, [R1+0x33bc] ;  /* 0x0033bc00011b7983 */ /* 0x000ee20000300800 */
[----:B--2---:R-:W-:Y:S01]  /*97ca0*/  ISETP.LT.AND P6, PT, R5, UR42, !P1 ;  /* 0x0000002a05007c0c */ /* 0x004fe2000cfc1270 */
[----:B------:R-:W-:Y:S01]  /*97cb0*/  IMAD.WIDE R4, R15, 0x2, R6 ;  /* 0x000000020f047825 */ /* 0x000fe200078e0206 */
[----:B------:R-:W-:Y:S01]  /*97cc0*/  UMOV UR40, UR18 ;  /* 0x0000001200287c82 */ /* 0x000fe20008000000 */
[----:B------:R-:W1:Y:S03]  /*97cd0*/  LDCU UR20, c[0x0][0x398] ;  /* 0x00007300ff1477ac */ /* 0x000e660008000800 */
[----:B------:R2:W-:Y:S01]  /*97ce0*/  @P2 STG.E.U16 desc[UR66][R4.64], R12 ;  /* 0x0000000c04002986 */ /* 0x0005e2000c101542 */
[----:B------:R-:W0:Y:S01]  /*97cf0*/  LDCU UR18, c[0x0][0x398] ;  /* 0x00007300ff1277ac */ /* 0x000e220008000800 */
[----:B------:R-:W0:Y:S05]  /*97d00*/  LDCU UR42, c[0x0][0x398] ;  /* 0x00007300ff2a77ac */ /* 0x000e2a0008000800 */
[----:B------:R1:W-:Y:S01]  /*97d10*/  @P6 STG.E.U16 desc[UR66][R2.64], R21 ;  /* 0x0000001502006986 */ /* 0x0003e2000c101542 */
[----:B--2---:R-:W-:Y:S01]  /*97d20*/  PRMT R12, R21, 0x7632, R12 ;  /* 0x00007632150c7816 */ /* 0x004fe2000000000c */
[----:B------:R-:W-:-:S02]  /*97d30*/  IMAD.WIDE R4, R14, 0x2, R22 ;  /* 0x000000020e047825 */ /* 0x000fc400078e0216 */
[----:B-1----:R-:W2:Y:S04]  /*97d40*/  LDL.LU R21, [R1+0x33b8] ;  /* 0x0033b80001157983 */ /* 0x002ea80000300800 */
[----:B------:R-:W2:Y:S04]  /*97d50*/  LDL R3, [R1+0x1be4] ;  /* 0x001be40001037983 */ /* 0x000ea80000100800 */
[----:B------:R1:W-:Y:S04]  /*97d60*/  @P4 STG.E.U16 desc[UR66][R4.64], R12 ;  /* 0x0000000c04004986 */ /* 0x0003e8000c101542 */
[----:B-1----:R-:W4:Y:S04]  /*97d70*/  LDL R4, [R1+0x1bec] ;  /* 0x001bec0001047983 */ /* 0x002f280000100800 */
[----:B------:R-:W4:Y:S01]  /*97d80*/  LDL.LU R5, [R1+0xac] ;  /* 0x0000ac0001057983 */ /* 0x000f220000300800 */
[----:B------:R-:W-:-:S02]  /*97d90*/  ISETP.LT.AND P2, PT, R28, UR38, !P1 ;  /* 0x000000261c007c0c */ /* 0x000fc4000cf41270 */
[----:B---3--:R-:W-:Y:S02]  /*97da0*/  PRMT R26, R29, 0x7632, R26 ;  /* 0x000076321d1a7816 */ /* 0x008fe4000000001a */
[----:B------:R-:W3:Y:S01]  /*97db0*/  LDL.LU R29, [R1+0x33b4] ;  /* 0x0033b400011d7983 */ /* 0x000ee20000300800 */
[----:B--2---:R-:W-:Y:S01]  /*97dc0*/  ISETP.LT.AND P6, PT, R3, UR6, !P1 ;  /* 0x0000000603007c0c */ /* 0x004fe2000cfc1270 */
[----:B------:R-:W-:Y:S01]  /*97dd0*/  IMAD.WIDE R2, R14, 0x2, R20 ;  /* 0x000000020e027825 */ /* 0x000fe200078e0214 */
[----:B----4-:R-:W-:-:S06]  /*97de0*/  PRMT R15, R5, 0x7632, R15 ;  /* 0x00007632050f7816 */ /* 0x010fcc000000000f */
[----:B------:R1:W-:Y:S01]  /*97df0*/  @P2 STG.E.U16 desc[UR66][R2.64], R5 ;  /* 0x0000000502002986 */ /* 0x0003e2000c101542 */
[----:B------:R-:W-:Y:S01]  /*97e00*/  ISETP.LT.AND P0, PT, R27, UR34, !P1 ;  /* 0x000000221b007c0c */ /* 0x000fe2000cf01270 */
[----:B------:R-:W-:Y:S01]  /*97e10*/  VIADD R13, R13, 0x20 ;  /* 0x000000200d0d7836 */ /* 0x000fe20000000000 */
[----:B------:R-:W-:Y:S01]  /*97e20*/  UMOV UR38, UR73 ;  /* 0x0000004900267c82 */ /* 0x000fe20008000000 */
[----:B------:R-:W2:Y:S01]  /*97e30*/  LDCU UR6, c[0x0][0x398] ;  /* 0x00007300ff0677ac */ /* 0x000ea20008000800 */
[----:B-1----:R-:W-:Y:S01]  /*97e40*/  IMAD.WIDE R2, R14, 0x2, R18 ;  /* 0x000000020e027825 */ /* 0x002fe200078e0212 */
[----:B------:R-:W1:Y:S04]  /*97e50*/  LDCU UR34, c[0x0][0x398] ;  /* 0x00007300ff2277ac */ /* 0x000e680008000800 */
[----:B------:R4:W-:Y:S04]  /*97e60*/  @P6 STG.E.U16 desc[UR66][R2.64], R15 ;  /* 0x0000000f02006986 */ /* 0x0009e8000c101542 */
[----:B----4-:R-:W4:Y:S01]  /*97e70*/  LDL.LU R2, [R1+0x9c] ;  /* 0x00009c0001027983 */ /* 0x010f220000300800 */
[----:B------:R-:W-:Y:S01]  /*97e80*/  ISETP.LT.AND P1, PT, R4, UR36, !P1 ;  /* 0x0000002404007c0c */ /* 0x000fe2000cf21270 */
[C---:B------:R-:W-:Y:S01]  /*97e90*/  IMAD.WIDE R4, R14.reuse, 0x2, R16 ;  /* 0x000000020e047825 */ /* 0x040fe200078e0210 */
[----:B------:R-:W-:Y:S01]  /*97ea0*/  ISETP.GE.AND P4, PT, R13, UR71, PT ;  /* 0x000000470d007c0c */ /* 0x000fe2000bf86270 */
[----:B------:R-:W2:Y:S01]  /*97eb0*/  LDL R3, [R1+0x1bec] ;  /* 0x001bec0001037983 */ /* 0x000ea20000100800 */
[----:B------:R-:W0:Y:S03]  /*97ec0*/  LDCU UR71, c[0x0][0x398] ;  /* 0x00007300ff4777ac */ /* 0x000e260008000800 */
[----:B------:R-:W2:Y:S01]  /*97ed0*/  LDL R15, [R1+0x1bd8] ;  /* 0x001bd800010f7983 */ /* 0x000ea20000100800 */
[C---:B------:R-:W-:Y:S01]  /*97ee0*/  IMAD.WIDE R12, R14.reuse, 0x2, R10 ;  /* 0x000000020e0c7825 */ /* 0x040fe200078e020a */
[----:B------:R-:W0:Y:S02]  /*97ef0*/  LDCU UR36, c[0x0][0x398] ;  /* 0x00007300ff2477ac */ /* 0x000e240008000800 */
[----:B----4-:R4:W-:Y:S04]  /*97f00*/  @P5 STG.E.U16 desc[UR66][R4.64], R2 ;  /* 0x0000000204005986 */ /* 0x0109e8000c101542 */
[----:B----4-:R-:W4:Y:S04]  /*97f10*/  LDL.LU R4, [R1+0x8c] ;  /* 0x00008c0001047983 */ /* 0x010f280000300800 */
[----:B------:R-:W3:Y:S04]  /*97f20*/  LDL R5, [R1+0x1bdc] ;  /* 0x001bdc0001057983 */ /* 0x000ee80000100800 */
[----:B------:R0:W-:Y:S01]  /*97f30*/  @P1 STG.E.U16 desc[UR66][R12.64], R26 ;  /* 0x0000001a0c001986 */ /* 0x0001e2000c101542 */
[----:B--2---:R-:W-:Y:S01]  /*97f40*/  ISETP.LT.AND P1, PT, R3, UR52, !P4 ;  /* 0x0000003403007c0c */ /* 0x004fe2000e721270 */
[C---:B------:R-:W-:Y:S01]  /*97f50*/  IMAD.WIDE R2, R14.reuse, 0x2, R8 ;  /* 0x000000020e027825 */ /* 0x040fe200078e0208 */
[----:B------:R-:W-:Y:S01]  /*97f60*/  ISETP.LT.AND P5, PT, R15, UR56, !P4 ;  /* 0x000000380f007c0c */ /* 0x000fe2000e7a1270 */
[----:B------:R-:W2:Y:S02]  /*97f70*/  LDCU UR52, c[0x0][0x398] ;  /* 0x00007300ff3477ac */ /* 0x000ea40008000800 */
[----:B------:R-:W-:Y:S01]  /*97f80*/  VIADD R15, R14, UR50 ;  /* 0x000000320e0f7c36 */ /* 0x000fe20008000000 */
[----:B------:R-:W-:Y:S01]  /*97f90*/  ISETP.LT.AND P6, PT, R0, UR44, !P4 ;  /* 0x0000002c00007c0c */ /* 0x000fe2000e7c1270 */
[----:B0-----:R-:W2:Y:S04]  /*97fa0*/  LDL R13, [R1+0x1b44] ;  /* 0x001b4400010d7983 */ /* 0x001ea80000100800 */
[----:B----4-:R0:W-:Y:S01]  /*97fb0*/  @P0 STG.E.U16 desc[UR66][R2.64], R4 ;  /* 0x0000000402000986 */ /* 0x0101e2000c101542 */
[----:B------:R-:W-:-:S02]  /*97fc0*/  PRMT R12, R4, 0x7632, R12 ;  /* 0x00007632040c7816 */ /* 0x000fc4000000000c */
[----:B---3--:R-:W-:Y:S01]  /*97fd0*/  ISETP.LT.AND P2, PT, R29, UR72, !P4 ;  /* 0x000000481d007c0c */ /* 0x008fe2000e741270 */
[----:B------:R3:W-:Y:S01]  /*97fe0*/  STL [R1+0x33b0], R0 ;  /* 0x0033b00001007387 */ /* 0x0007e20000100800 */
[----:B------:R-:W-:Y:S01]  /*97ff0*/  ISETP.LT.AND P0, PT, R5, UR48, !P4 ;  /* 0x0000003005007c0c */ /* 0x000fe2000e701270 */
[----:B------:R-:W4:Y:S01]  /*98000*/  LDCU.64 UR72, c[0x0][0x398] ;  /* 0x00007300ff4877ac */ /* 0x000f220008000a00 */
[----:B------:R-:W-:Y:S01]  /*98010*/  UMOV UR50, UR40 ;  /* 0x0000002800327c82 */ /* 0x000fe20008000000 */
[----:B------:R-:W1:Y:S01]  /*98020*/  LDCU UR48, c[0x0][0x398] ;  /* 0x00007300ff3077ac */ /* 0x000e620008000800 */
[----:B0-----:R-:W-:Y:S01]  /*98030*/  IMAD.WIDE R2, R14, 0x2, R6 ;  /* 0x000000020e027825 */ /* 0x001fe200078e0206 */
[----:B---3--:R-:W3:Y:S01]  /*98040*/  LDL R0, [R1+0x50] ;  /* 0x0000500001007983 */ /* 0x008ee20000100800 */
[----:B------:R-:W0:Y:S02]  /*98050*/  LDCU UR40, c[0x0][0x398] ;  /* 0x00007300ff2877ac */ /* 0x000e240008000800 */
[----:B------:R-:W-:Y:S01]  /*98060*/  IMAD.WIDE R4, R15, 0x2, R24 ;  /* 0x000000020f047825 */ /* 0x000fe200078e0218 */
[----:B------:R1:W-:Y:S01]  /*98070*/  STL [R1+0x33ac], R25 ;  /* 0x0033ac1901007387 */ /* 0x0003e20000100800 */
[----:B------:R-:W0:Y:S03]  /*98080*/  LDCU UR44, c[0x0][0x3b8] ;  /* 0x00007700ff2c77ac */ /* 0x000e260008000800 */
[----:B------:R2:W-:Y:S04]  /*98090*/  @P3 STG.E.U16 desc[UR66][R2.64], R12 ;  /* 0x0000000c02003986 */ /* 0x0005e8000c101542 */
[----:B-1----:R-:W3:Y:S04]  /*980a0*/  LDL R25, [R1+0x1be4] ;  /* 0x001be40001197983 */ /* 0x002ee80000100800 */
[----:B--2---:R-:W2:Y:S01]  /*980b0*/  LDL.LU R3, [R1+0x70] ;  /* 0x0000700001037983 */ /* 0x004ea20000300800 */
[----:B------:R-:W-:Y:S01]  /*980c0*/  ISETP.LT.AND P3, PT, R28, UR5, !P4 ;  /* 0x000000051c007c0c */ /* 0x000fe2000e761270 */
[----:B------:R-:W-:Y:S01]  /*980d0*/  VIADD R13, R13, 0x21 ;  /* 0x000000210d0d7836 */ /* 0x000fe20000000000 */
[----:B------:R-:W1:Y:S01]  /*980e0*/  LDCU UR5, c[0x0][0x398] ;  /* 0x00007300ff0577ac */ /* 0x000e620008000800 */
[----:B--2---:R2:W-:Y:S01]  /*980f0*/  @P5 STG.E.U16 desc[UR66][R4.64], R3 ;  /* 0x0000000304005986 */ /* 0x0045e2000c101542 */
[----:B---3--:R-:W-:-:S03]  /*98100*/  ISETP.LT.AND P5, PT, R25, UR64, !P4 ;  /* 0x0000004019007c0c */ /* 0x008fc6000e7a1270 */
[----:B------:R-:W3:Y:S04]  /*98110*/  LDL.LU R25, [R1+0x40] ;  /* 0x0000400001197983 */ /* 0x000ee80000300800 */
[----:B------:R0:W-:Y:S01]  /*98120*/  STL [R1+0x33a8], R21 ;  /* 0x0033a81501007387 */ /* 0x0001e20000100800 */
[----:B--2---:R-:W-:-:S03]  /*98130*/  IMAD.WIDE R4, R15, 0x2, R20 ;  /* 0x000000020f047825 */ /* 0x004fc600078e0214 */
[----:B0-----:R-:W2:Y:S01]  /*98140*/  LDL.LU R21, [R1+0x60] ;  /* 0x0000600001157983 */ /* 0x001ea20000300800 */
[----:B------:R-:W-:Y:S01]  /*98150*/  PRMT R12, R3, 0x7632, R12 ;  /* 0x00007632030c7816 */ /* 0x000fe2000000000c */
[----:B------:R-:W-:-:S05]  /*98160*/  IMAD.WIDE R2, R15, 0x2, R22 ;  /* 0x000000020f027825 */ /* 0x000fca00078e0216 */
[----:B------:R0:W-:Y:S01]  /*98170*/  @P0 STG.E.U16 desc[UR66][R2.64], R12 ;  /* 0x0000000c02000986 */ /* 0x0001e2000c101542 */
[----:B----4-:R-:W-:-:S03]  /*98180*/  ISETP.GE.AND P0, PT, R13, UR73, PT ;  /* 0x000000490d007c0c */ /* 0x010fc6000bf06270 */
[----:B------:R4:W-:Y:S01]  /*98190*/  STL [R1+0x33a0], R29 ;  /* 0x0033a01d01007387 */ /* 0x0009e20000100800 */
[----:B------:R-:W-:Y:S01]  /*981a0*/  ISETP.LT.AND P4, PT, R27, UR71, !P4 ;  /* 0x000000471b007c0c */ /* 0x000fe2000e781270 */
[----:B------:R-:W1:Y:S01]  /*981b0*/  LDCU UR71, c[0x0][0x398] ;  /* 0x00007300ff4777ac */ /* 0x000e620008000800 */
[----:B------:R-:W-:Y:S01]  /*981c0*/  PRMT R26, R0, 0x7632, R26 ;  /* 0x00007632001a7816 */ /* 0x000fe2000000001a */
[----:B0-----:R-:W-:Y:S01]  /*981d0*/  IMAD.WIDE R2, R15, 0x2, R18 ;  /* 0x000000020f027825 */ /* 0x001fe200078e0212 */
[----:B--2---:R-:W-:Y:S01]  /*981e0*/  @P3 STG.E.U16 desc[UR66][R4.64], R21 ;  /* 0x0000001504003986 */ /* 0x004fe2000c101542 */
[----:B------:R-:W-:Y:S02]  /*981f0*/  ISETP.LT.AND P3, PT, R29, UR68, !P0 ;  /* 0x000000441d007c0c */ /* 0x000fe4000c761270 */
[----:B------:R-:W-:Y:S01]  /*98200*/  PRMT R14, R21, 0x7632, R14 ;  /* 0x00007632150e7816 */ /* 0x000fe2000000000e */
[----:B----4-:R-:W2:Y:S04]  /*98210*/  LDL R29, [R1+0x1bd8] ;  /* 0x001bd800011d7983 */ /* 0x010ea80000100800 */
[----:B------:R0:W-:Y:S04]  /*98220*/  STL [R1+0x33a4], R27 ;  /* 0x0033a41b01007387 */ /* 0x0001e80000100800 */
[----:B------:R4:W-:Y:S04]  /*98230*/  @P5 STG.E.U16 desc[UR66][R2.64], R14 ;  /* 0x0000000e02005986 */ /* 0x0009e8000c101542 */
[----:B0-----:R-:W2:Y:S04]  /*98240*/  LDL R27, [R1+0x1bdc] ;  /* 0x001bdc00011b7983 */ /* 0x001ea80000100800 */
[----:B------:R-:W3:Y:S04]  /*98250*/  LDL.LU R21, [R1+0x30] ;  /* 0x0000300001157983 */ /* 0x000ee80000300800 */
[----:B------:R-:W1:Y:S04]  /*98260*/  LDL.LU R0, [R1+0x33b0] ;  /* 0x0033b00001007983 */ /* 0x000e680000300800 */
[----:B----4-:R-:W4:Y:S01]  /*98270*/  LDL.LU R3, [R1+0x50] ;  /* 0x0000500001037983 */ /* 0x010f220000300800 */
[----:B------:R-:W-:-:S04]  /*98280*/  IMAD.WIDE R4, R15, 0x2, R16 ;  /* 0x000000020f047825 */ /* 0x000fc800078e0210 */
[----:B------:R-:W-:Y:S01]  /*98290*/  IMAD.WIDE R12, R15, 0x2, R10 ;  /* 0x000000020f0c7825 */ /* 0x000fe200078e020a */
[----:B--2---:R-:W-:Y:S01]  /*982a0*/  ISETP.LT.AND P5, PT, R27, UR16, !P0 ;  /* 0x000000101b007c0c */ /* 0x004fe2000c7a1270 */
[----:B------:R-:W-:Y:S01]  /*982b0*/  UMOV UR64, UR69 ;  /* 0x0000004500407c82 */ /* 0x000fe20008000000 */
[----:B------:R-:W2:Y:S01]  /*982c0*/  LDL R27, [R1+0x20] ;  /* 0x00002000011b7983 */ /* 0x000ea20000100800 */
[----:B------:R-:W0:Y:S01]  /*982d0*/  LDCU.64 UR68, c[0x0][0x398] ;  /* 0x00007300ff4477ac */ /* 0x000e220008000a00 */
[----:B------:R-:W-:Y:S01]  /*982e0*/  UMOV UR73, UR46 ;  /* 0x0000002e00497c82 */ /* 0x000fe20008000000 */
[----:B------:R-:W0:Y:S01]  /*982f0*/  LDCU UR46, c[0x0][0x398] ;  /* 0x00007300ff2e77ac */ /* 0x000e220008000800 */
[----:B----4-:R4:W-:Y:S01]  /*98300*/  @P2 STG.E.U16 desc[UR66][R4.64], R3 ;  /* 0x0000000304002986 */ /* 0x0109e2000c101542 */
[----:B------:R-:W0:Y:S03]  /*98310*/  LDCU UR16, c[0x0][0x398] ;  /* 0x00007300ff1077ac */ /* 0x000e260008000800 */
[----:B------:R3:W-:Y:S01]  /*98320*/  @P1 STG.E.U16 desc[UR66][R12.64], R26 ;  /* 0x0000001a0c001986 */ /* 0x0007e2000c101542 */
[----:B------:R-:W-:Y:S01]  /*98330*/  ISETP.LT.AND P1, PT, R29, UR14, !P0 ;  /* 0x0000000e1d007c0c */ /* 0x000fe2000c721270 */
[----:B------:R-:W0:Y:S02]  /*98340*/  LDCU UR14, c[0x0][0x398] ;  /* 0x00007300ff0e77ac */ /* 0x000e240008000800 */
[----:B------:R-:W2:Y:S01]  /*98350*/  LDL.LU R29, [R1+0x10] ;  /* 0x00001000011d7983 */ /* 0x000ea20000300800 */
[----:B----4-:R-:W-:Y:S01]  /*98360*/  IMAD.WIDE R2, R15, 0x2, R8 ;  /* 0x000000020f027825 */ /* 0x010fe200078e0208 */
[----:B---3--:R-:W-:-:S04]  /*98370*/  PRMT R12, R25, 0x7632, R12 ;  /* 0x00007632190c7816 */ /* 0x008fc8000000000c */
[----:B------:R3:W-:Y:S04]  /*98380*/  @P4 STG.E.U16 desc[UR66][R2.64], R25 ;  /* 0x0000001902004986 */ /* 0x0007e8000c101542 */
[----:B---3--:R-:W3:Y:S04]  /*98390*/  LDL.LU R25, [R1+0x33ac] ;  /* 0x0033ac0001197983 */ /* 0x008ee80000300800 */
[----:B------:R-:W4:Y:S01]  /*983a0*/  LDL R3, [R1+0x1be4] ;  /* 0x001be40001037983 */ /* 0x000f220000100800 */
[----:B-1----:R-:W-:Y:S01]  /*983b0*/  ISETP.LT.AND P2, PT, R0, UR71, !P0 ;  /* 0x0000004700007c0c */ /* 0x002fe2000c741270 */
[----:B------:R-:W1:Y:S01]  /*983c0*/  LDCU UR71, c[0x0][0x3b8] ;  /* 0x00007700ff4777ac */ /* 0x000e620008000800 */
[----:B------:R-:W-:-:S05]  /*983d0*/  IMAD.WIDE R4, R15, 0x2, R6 ;  /* 0x000000020f047825 */ /* 0x000fca00078e0206 */
[----:B------:R0:W-:Y:S01]  /*983e0*/  @P6 STG.E.U16 desc[UR66][R4.64], R12 ;  /* 0x0000000c04006986 */ /* 0x0001e2000c101542 */
[----:B------:R-:W-:Y:S01]  /*983f0*/  ISETP.LT.AND P6, PT, R28, UR77, !P0 ;  /* 0x0000004d1c007c0c */ /* 0x000fe2000c7c1270 */
[----:B------:R-:W2:Y:S02]  /*98400*/  LDCU UR77, c[0x0][0x398] ;  /* 0x00007300ff4d77ac */ /* 0x000ea40008000800 */
[----:B------:R-:W2:Y:S01]  /*98410*/  LDL.LU R28, [R1] ;  /* 0x00000000011c7983 */ /* 0x000ea20000300800 */
[----:B-1----:R-:W-:Y:S01]  /*98420*/  VIADD R14, R15, UR71 ;  /* 0x000000470f0e7c36 */ /* 0x002fe20008000000 */
[----:B0-----:R-:W-:Y:S02]  /*98430*/  PRMT R12, R21, 0x7632, R12 ;  /* 0x00007632150c7816 */ /* 0x001fe4000000000c */
[----:B----4-:R-:W-:Y:S01]  /*98440*/  ISETP.LT.AND P4, PT, R3, UR76, !P0 ;  /* 0x0000004c03007c0c */ /* 0x010fe2000c781270 */
[----:B---3--:R-:W-:-:S05]  /*98450*/  IMAD.WIDE R2, R14, 0x2, R24 ;  /* 0x000000020e027825 */ /* 0x008fca00078e0218 */
[----:B------:R0:W-:Y:S04]  /*98460*/  @P1 STG.E.U16 desc[UR66][R2.64], R21 ;  /* 0x0000001502001986 */ /* 0x0001e8000c101542 */
[----:B0-----:R-:W3:Y:S04]  /*98470*/  LDL.LU R21, [R1+0x33a8] ;  /* 0x0033a80001157983 */ /* 0x001ee80000300800 */
[----:B------:R-:W4:Y:S01]  /*98480*/  LDL R3, [R1+0x1b44] ;  /* 0x001b440001037983 */ /* 0x000f220000100800 */
[----:B------:R-:W-:-:S03]  /*98490*/  IMAD.WIDE R4, R14, 0x2, R22 ;  /* 0x000000020e047825 */ /* 0x000fc600078e0216 */
[----:B------:R-:W3:Y:S04]  /*984a0*/  LDL R2, [R1+0x1bec] ;  /* 0x001bec0001027983 */ /* 0x000ee80000100800 */
[----:B------:R4:W-:Y:S01]  /*984b0*/  @P5 STG.E.U16 desc[UR66][R4.64], R12 ;  /* 0x0000000c04005986 */ /* 0x0009e2000c101542 */
[----:B--2---:R-:W-:-:S03]  /*984c0*/  PRMT R13, R27, 0x7632, R13 ;  /* 0x000076321b0d7816 */ /* 0x004fc6000000000d */
[----:B------:R-:W2:Y:S01]  /*984d0*/  LDL.LU R27, [R1+0x33a4] ;  /* 0x0033a400011b7983 */ /* 0x000ea20000300800 */
[----:B------:R-:W-:Y:S01]  /*984e0*/  UMOV UR76, UR54 ;  /* 0x00000036004c7c82 */ /* 0x000fe20008000000 */
[----:B------:R-:W3:Y:S01]  /*984f0*/  LDCU UR54, c[0x0][0x398] ;  /* 0x00007300ff3677ac */ /* 0x000ee20008000800 */
[----:B----4-:R-:W-:-:S05]  /*98500*/  VIADD R12, R3, 0x22 ;  /* 0x00000022030c7836 */ /* 0x010fca0000000000 */
[----:B------:R-:W-:Y:S01]  /*98510*/  ISETP.GE.AND P5, PT, R12, UR69, PT ;  /* 0x000000450c007c0c */ /* 0x000fe2000bfa6270 */
[----:B------:R-:W-:Y:S01]  /*98520*/  IMAD.WIDE R4, R14, 0x2, R18 ;  /* 0x000000020e047825 */ /* 0x000fe200078e0212 */
[----:B------:R-:W4:Y:S01]  /*98530*/  LDL.LU R12, [R1+0x20] ;  /* 0x00002000010c7983 */ /* 0x000f220000300800 */
[----:B---3--:R-:W-:Y:S01]  /*98540*/  ISETP.LT.AND P1, PT, R2, UR54, !P0 ;  /* 0x0000003602007c0c */ /* 0x008fe2000c721270 */
[----:B------:R-:W2:Y:S01]  /*98550*/  LDCU UR54, c[0x0][0x398] ;  /* 0x00007300ff3677ac */ /* 0x000ea20008000800 */
[C---:B------:R-:W-:Y:S01]  /*98560*/  IMAD.WIDE R2, R14.reuse, 0x2, R20 ;  /* 0x000000020e027825 */ /* 0x040fe200078e0214 */
[----:B------:R-:W-:Y:S01]  /*98570*/  PRMT R15, R29, 0x7632, R15 ;  /* 0x000076321d0f7816 */ /* 0x000fe2000000000f */
[----:B------:R-:W-:Y:S01]  /*98580*/  UMOV UR71, UR50 ;  /* 0x0000003200477c82 */ /* 0x000fe20008000000 */
[----:B------:R-:W0:Y:S01]  /*98590*/  LDCU UR69, c[0x0][0x398] ;  /* 0x00007300ff4577ac */ /* 0x000e220008000800 */
[----:B------:R-:W1:Y:S01]  /*985a0*/  LDCU UR50, c[0x0][0x398] ;  /* 0x00007300ff3277ac */ /* 0x000e620008000800 */
[----:B----4-:R3:W-:Y:S04]  /*985b0*/  @P6 STG.E.U16 desc[UR66][R2.64], R12 ;  /* 0x0000000c02006986 */ /* 0x0107e8000c101542 */
[----:B------:R4:W-:Y:S01]  /*985c0*/  @P4 STG.E.U16 desc[UR66][R4.64], R13 ;  /* 0x0000000d04004986 */ /* 0x0009e2000c101542 */
[----:B---3--:R-:W-:-:S04]  /*985d0*/  IMAD.WIDE R2, R14, 0x2, R16 ;  /* 0x000000020e027825 */ /* 0x008fc800078e0210 */
[----:B----4-:R-:W-:Y:S01]  /*985e0*/  IMAD.WIDE R4, R14, 0x2, R10 ;  /* 0x000000020e047825 */ /* 0x010fe200078e020a */
[----:B------:R3:W-:Y:S04]  /*985f0*/  @P3 STG.E.U16 desc[UR66][R2.64], R29 ;  /* 0x0000001d02003986 */ /* 0x0007e8000c101542 */
[----:B------:R4:W-:Y:S04]  /*98600*/  @P1 STG.E.U16 desc[UR66][R4.64], R15 ;  /* 0x0000000f04001986 */ /* 0x0009e8000c101542 */
[----:B---3--:R-:W3:Y:S04]  /*98610*/  LDL.LU R29, [R1+0x33a0] ;  /* 0x0033a000011d7983 */ /* 0x008ee80000300800 */
[----:B------:R-:W3:Y:S04]  /*98620*/  LDL R2, [R1+0x1bd8] ;  /* 0x001bd80001027983 */ /* 0x000ee80000100800 */
[----:B------:R-:W3:Y:S04]  /*98630*/  LDL R3, [R1+0x1bec] ;  /* 0x001bec0001037983 */ /* 0x000ee80000100800 */
[----:B----4-:R-:W4:Y:S01]  /*98640*/  LDL R5, [R1+0x1bdc] ;  /* 0x001bdc0001057983 */ /* 0x010f220000100800 */
[----:B------:R-:W-:Y:S01]  /*98650*/  ISETP.LT.AND P6, PT, R0, UR77, !P5 ;  /* 0x0000004d00007c0c */ /* 0x000fe2000efc1270 */
[----:B------:R-:W-:Y:S01]  /*98660*/  UMOV UR77, UR73 ;  /* 0x00000049004d7c82 */ /* 0x000fe20008000000 */
[----:B------:R-:W-:Y:S01]  /*98670*/  UMOV UR73, UR64 ;  /* 0x0000004000497c82 */ /* 0x000fe20008000000 */
[----:B------:R-:W-:Y:S01]  /*98680*/  UMOV UR64, UR71 ;  /* 0x0000004700407c82 */ /* 0x000fe20008000000 */
[----:B------:R-:W0:Y:S01]  /*98690*/  LDCU UR71, c[0x0][0x3b8] ;  /* 0x00007700ff4777ac */ /* 0x000e220008000800 */
[----:B--2---:R-:W-:Y:S01]  /*986a0*/  ISETP.LT.AND P0, PT, R27, UR54, !P0 ;  /* 0x000000361b007c0c */ /* 0x004fe2000c701270 */
[C---:B------:R-:W-:Y:S01]  /*986b0*/  IMAD.WIDE R12, R14.reuse, 0x2, R8 ;  /* 0x000000020e0c7825 */ /* 0x040fe200078e0208 */
[----:B------:R-:W2:Y:S11]  /*986c0*/  LDCU UR54, c[0x0][0x398] ;  /* 0x00007300ff3677ac */ /* 0x000eb60008000800 */
[----:B------:R1:W-:Y:S01]  /*986d0*/  @P0 STG.E.U16 desc[UR66][R12.64], R28 ;  /* 0x0000001c0c000986 */ /* 0x0003e2000c101542 */
[----:B0-----:R-:W-:Y:S01]  /*986e0*/  VIADD R15, R14, UR71 ;  /* 0x000000470e0f7c36 */ /* 0x001fe20008000000 */
[----:B-1----:R-:W-:-:S02]  /*986f0*/  PRMT R12, R28, 0x7632, R12 ;  /* 0x000076321c0c7816 */ /* 0x002fc4000000000c */
[----:B------:R-:W2:Y:S04]  /*98700*/  LDL R13, [R1+0x1b44] ;  /* 0x001b4400010d7983 */ /* 0x000ea80000100800 */
[----:B------:R-:W2:Y:S04]  /*98710*/  LDL.LU R28, [R1+0x54] ;  /* 0x00005400011c7983 */ /* 0x000ea80000300800 */
[----:B------:R0:W-:Y:S01]  /*98720*/  STL [R1+0x339c], R25 ;  /* 0x00339c1901007387 */ /* 0x0001e20000100800 */
[----:B---3--:R-:W-:Y:S01]  /*98730*/  ISETP.LT.AND P4, PT, R2, UR12, !P5 ;  /* 0x0000000c02007c0c */ /* 0x008fe2000ef81270 */
[----:B------:R-:W-:Y:S01]  /*98740*/  UMOV UR56, UR38 ;  /* 0x0000002600387c82 */ /* 0x000fe20008000000 */
[----:B------:R-:W-:Y:S01]  /*98750*/  ISETP.LT.AND P3, PT, R29, UR70, !P5 ;  /* 0x000000461d007c0c */ /* 0x000fe2000ef61270 */
[----:B------:R-:W1:Y:S01]  /*98760*/  LDCU.64 UR70, c[0x0][0x398] ;  /* 0x00007300ff4677ac */ /* 0x000e620008000a00 */
[----:B------:R-:W-:Y:S01]  /*98770*/  ISETP.LT.AND P0, PT, R3, UR62, !P5 ;  /* 0x0000003e03007c0c */ /* 0x000fe2000ef01270 */
[----:B------:R-:W-:Y:S01]  /*98780*/  IMAD.WIDE R2, R14, 0x2, R6 ;  /* 0x000000020e027825 */ /* 0x000fe200078e0206 */
[----:B------:R-:W3:Y:S01]  /*98790*/  LDCU UR38, c[0x0][0x3b8] ;  /* 0x00007700ff2677ac */ /* 0x000ee20008000800 */
[----:B----4-:R-:W-:-:S02]  /*987a0*/  ISETP.LT.AND P1, PT, R5, UR58, !P5 ;  /* 0x0000003a05007c0c */ /* 0x010fc4000ef21270 */
[----:B------:R-:W-:Y:S01]  /*987b0*/  IMAD.WIDE R4, R15, 0x2, R24 ;  /* 0x000000020f047825 */ /* 0x000fe200078e0218 */
[----:B------:R4:W-:Y:S01]  /*987c0*/  @P2 STG.E.U16 desc[UR66][R2.64], R12 ;  /* 0x0000000c02002986 */ /* 0x0009e2000c101542 */
[----:B------:R-:W1:Y:S03]  /*987d0*/  LDCU UR12, c[0x0][0x398] ;  /* 0x00007300ff0c77ac */ /* 0x000e660008000800 */
[----:B0-----:R-:W2:Y:S01]  /*987e0*/  LDL R25, [R1+0x1be4] ;  /* 0x001be40001197983 */ /* 0x001ea20000100800 */
[----:B------:R-:W0:Y:S01]  /*987f0*/  LDCU UR58, c[0x0][0x398] ;  /* 0x00007300ff3a77ac */ /* 0x000e220008000800 */
[----:B------:R-:W0:Y:S02]  /*98800*/  LDCU UR62, c[0x0][0x398] ;  /* 0x00007300ff3e77ac */ /* 0x000e240008000800 */
[----:B----4-:R-:W4:Y:S04]  /*98810*/  LDL R2, [R1+0x1be0] ;  /* 0x001be00001027983 */ /* 0x010f280000100800 */
[----:B------:R-:W3:Y:S01]  /*98820*/  LDL.LU R3, [R1+0x74] ;  /* 0x0000740001037983 */ /* 0x000ee20000300800 */
[----:B----4-:R-:W-:Y:S01]  /*98830*/  ISETP.LT.AND P2, PT, R2, UR60, !P5 ;  /* 0x0000003c02007c0c */ /* 0x010fe2000ef41270 */
[----:B--2---:R-:W-:Y:S01]  /*98840*/  VIADD R13, R13, 0x23 ;  /* 0x000000230d0d7836 */ /* 0x004fe20000000000 */
[----:B------:R-:W-:Y:S01]  /*98850*/  PRMT R26, R28, 0x7632, R26 ;  /* 0x000076321c1a7816 */ /* 0x000fe2000000001a */
[----:B------:R-:W2:Y:S01]  /*98860*/  LDCU UR60, c[0x0][0x398] ;  /* 0x00007300ff3c77ac */ /* 0x000ea20008000800 */
[----:B---3--:R3:W-:Y:S01]  /*98870*/  @P4 STG.E.U16 desc[UR66][R4.64], R3 ;  /* 0x0000000304004986 */ /* 0x0087e2000c101542 */
[----:B------:R-:W-:-:S02]  /*98880*/  PRMT R12, R3, 0x7632, R12 ;  /* 0x00007632030c7816 */ /* 0x000fc4000000000c */
[----:B------:R-:W-:Y:S02]  /*98890*/  ISETP.LT.AND P4, PT, R25, UR74, !P5 ;  /* 0x0000004a19007c0c */ /* 0x000fe4000ef81270 */
[----:B------:R-:W4:Y:S01]  /*988a0*/  LDL.LU R25, [R1+0x44] ;  /* 0x0000440001197983 */ /* 0x000f220000300800 */
[----:B---3--:R-:W-:-:S03]  /*988b0*/  IMAD.WIDE R2, R15, 0x2, R22 ;  /* 0x000000020f027825 */ /* 0x008fc600078e0216 */
[----:B------:R3:W-:Y:S01]  /*988c0*/  STL [R1+0x3398], R21 ;  /* 0x0033981501007387 */ /* 0x0007e20000100800 */
[----:B------:R-:W-:-:S03]  /*988d0*/  IMAD.WIDE R4, R15, 0x2, R20 ;  /* 0x000000020f047825 */ /* 0x000fc600078e0214 */
[----:B------:R0:W-:Y:S04]  /*988e0*/  @P1 STG.E.U16 desc[UR66][R2.64], R12 ;  /* 0x0000000c02001986 */ /* 0x0001e8000c101542 */
[----:B---3--:R-:W3:Y:S04]  /*988f0*/  LDL.LU R21, [R1+0x34] ;  /* 0x0000340001157983 */ /* 0x008ee80000300800 */
[----:B0-----:R-:W2:Y:S04]  /*98900*/  LDL.LU R3, [R1+0x64] ;  /* 0x0000640001037983 */ /* 0x001ea80000300800 */
[----:B--2---:R0:W-:Y:S01]  /*98910*/  @P2 STG.E.U16 desc[UR66][R4.64], R3 ;  /* 0x0000000304002986 */ /* 0x0041e2000c101542 */
[----:B------:R-:W-:Y:S01]  /*98920*/  PRMT R14, R3, 0x7632, R14 ;  /* 0x00007632030e7816 */ /* 0x000fe2000000000e */
[----:B0-----:R-:W-:-:S05]  /*98930*/  IMAD.WIDE R2, R15, 0x2, R18 ;  /* 0x000000020f027825 */ /* 0x001fca00078e0212 */
[----:B------:R0:W-:Y:S04]  /*98940*/  @P4 STG.E.U16 desc[UR66][R2.64], R14 ;  /* 0x0000000e02004986 */ /* 0x0001e8000c101542 */
[----:B0-----:R-:W2:Y:S01]  /*98950*/  LDL R3, [R1+0x1bdc] ;  /* 0x001bdc0001037983 */ /* 0x001ea20000100800 */
[----:B-1----:R-:W-:Y:S01]  /*98960*/  ISETP.GE.AND P1, PT, R13, UR71, PT ;  /* 0x000000470d007c0c */ /* 0x002fe2000bf26270 */
[----:B------:R-:W-:Y:S01]  /*98970*/  IMAD.WIDE R4, R15, 0x2, R16 ;  /* 0x000000020f047825 */ /* 0x000fe200078e0210 */
[----:B------:R-:W-:-:S03]  /*98980*/  ISETP.LT.AND P5, PT, R27, UR69, !P5 ;  /* 0x000000451b007c0c */ /* 0x000fc6000efa1270 */
[----:B------:R-:W-:Y:S01]  /*98990*/  IMAD.WIDE R12, R15, 0x2, R10 ;  /* 0x000000020f0c7825 */ /* 0x000fe200078e020a */
[----:B------:R0:W-:Y:S04]  /*989a0*/  @P3 STG.E.U16 desc[UR66][R4.64], R28 ;  /* 0x0000001c04003986 */ /* 0x0001e8000c101542 */
[----:B------:R4:W-:Y:S04]  /*989b0*/  @P0 STG.E.U16 desc[UR66][R12.64], R26 ;  /* 0x0000001a0c000986 */ /* 0x0009e8000c101542 */
[----:B0-----:R-:W3:Y:S04]  /*989c0*/  LDL R5, [R1+0x1bd8] ;  /* 0x001bd80001057983 */ /* 0x001ee80000100800 */
[----:B------:R-:W3:Y:S01]  /*989d0*/  LDL.LU R28, [R1+0x24] ;  /* 0x00002400011c7983 */ /* 0x000ee20000300800 */
[----:B----4-:R-:W-:-:S03]  /*989e0*/  PRMT R12, R25, 0x7632, R12 ;  /* 0x00007632190c7816 */ /* 0x010fc6000000000c */
[----:B------:R-:W4:Y:S01]  /*989f0*/  LDL R26, [R1+0x1bec] ;  /* 0x001bec00011a7983 */ /* 0x000f220000100800 */
[----:B--2---:R-:W-:Y:S01]  /*98a00*/  ISETP.LT.AND P0, PT, R3, UR28, !P1 ;  /* 0x0000001c03007c0c */ /* 0x004fe2000cf01270 */
[----:B------:R-:W-:-:S04]  /*98a10*/  IMAD.WIDE R2, R15, 0x2, R8 ;  /* 0x000000020f027825 */ /* 0x000fc800078e0208 */
[----:B------:R-:W-:Y:S01]  /*98a20*/  VIADD R14, R15, UR8 ;  /* 0x000000080f0e7c36 */ /* 0x000fe20008000000 */
[----:B------:R0:W-:Y:S01]  /*98a30*/  @P5 STG.E.U16 desc[UR66][R2.64], R25 ;  /* 0x0000001902005986 */ /* 0x0001e2000c101542 */
[----:B------:R-:W-:Y:S01]  /*98a40*/  ISETP.LT.AND P2, PT, R29, UR72, !P1 ;  /* 0x000000481d007c0c */ /* 0x000fe2000cf41270 */
[----:B------:R-:W-:Y:S01]  /*98a50*/  UMOV UR69, UR73 ;  /* 0x0000004900457c82 */ /* 0x000fe20008000000 */
[----:B------:R-:W1:Y:S01]  /*98a60*/  LDCU.64 UR72, c[0x0][0x398] ;  /* 0x00007300ff4877ac */ /* 0x000e620008000a00 */
[----:B------:R-:W-:Y:S01]  /*98a70*/  ISETP.LT.AND P4, PT, R0, UR10, !P1 ;  /* 0x0000000a00007c0c */ /* 0x000fe2000cf81270 */
[----:B------:R-:W-:Y:S01]  /*98a80*/  UMOV UR71, UR64 ;  /* 0x0000004000477c82 */ /* 0x000fe20008000000 */
[----:B------:R-:W2:Y:S01]  /*98a90*/  LDCU UR8, c[0x0][0x398] ;  /* 0x00007300ff0877ac */ /* 0x000ea20008000800 */
[----:B0-----:R-:W2:Y:S01]  /*98aa0*/  LDL.LU R25, [R1+0x339c] ;  /* 0x00339c0001197983 */ /* 0x001ea20000300800 */
[----:B---3--:R-:W-:Y:S02]  /*98ab0*/  ISETP.LT.AND P3, PT, R5, UR24, !P1 ;  /* 0x0000001805007c0c */ /* 0x008fe4000cf61270 */
[----:B------:R-:W-:Y:S01]  /*98ac0*/  PRMT R13, R28, 0x7632, R13 ;  /* 0x000076321c0d7816 */ /* 0x000fe2000000000d */
[----:B------:R-:W3:Y:S01]  /*98ad0*/  LDL R2, [R1+0x1be4] ;  /* 0x001be40001027983 */ /* 0x000ee20000100800 */
[----:B------:R-:W-:Y:S01]  /*98ae0*/  UMOV UR74, UR69 ;  /* 0x00000045004a7c82 */ /* 0x000fe20008000000 */
[----:B------:R-:W0:Y:S02]  /*98af0*/  LDCU UR10, c[0x0][0x398] ;  /* 0x00007300ff0a77ac */ /* 0x000e240008000800 */
[----:B------:R-:W2:Y:S01]  /*98b00*/  LDL R3, [R1+0x1be0] ;  /* 0x001be00001037983 */ /* 0x000ea20000100800 */
[----:B------:R-:W-:Y:S01]  /*98b10*/  IMAD.WIDE R4, R15, 0x2, R6 ;  /* 0x000000020f047825 */ /* 0x000fe200078e0206 */
[----:B------:R-:W0:Y:S04]  /*98b20*/  LDCU UR24, c[0x0][0x398] ;  /* 0x00007300ff1877ac */ /* 0x000e280008000800 */
[----:B------:R1:W-:Y:S01]  /*98b30*/  @P6 STG.E.U16 desc[UR66][R4.64], R12 ;  /* 0x0000000c04006986 */ /* 0x0003e2000c101542 */
[----:B------:R-:W0:Y:S01]  /*98b40*/  LDCU UR28, c[0x0][0x398] ;  /* 0x00007300ff1c77ac */ /* 0x000e220008000800 */
[----:B------:R-:W0:Y:S01]  /*98b50*/  LDCU UR64, c[0x0][0x398] ;  /* 0x00007300ff4077ac */ /* 0x000e220008000800 */
[----:B-1----:R-:W-:-:S02]  /*98b60*/  PRMT R12, R21, 0x7632, R12 ;  /* 0x00007632150c7816 */ /* 0x002fc4000000000c */
[----:B---3--:R-:W-:Y:S01]  /*98b70*/  ISETP.LT.AND P5, PT, R2, UR22, !P1 ;  /* 0x0000001602007c0c */ /* 0x008fe2000cfa1270 */
[C---:B------:R-:W-:Y:S01]  /*98b80*/  IMAD.WIDE R4, R14.reuse, 0x2, R22 ;  /* 0x000000020e047825 */ /* 0x040fe200078e0216 */
[----:B------:R-:W1:Y:S01]  /*98b90*/  LDCU UR22, c[0x0][0x398] ;  /* 0x00007300ff1677ac */ /* 0x000e620008000800 */
[----:B--2---:R-:W-:Y:S02]  /*98ba0*/  ISETP.LT.AND P6, PT, R3, UR6, !P1 ;  /* 0x0000000603007c0c */ /* 0x004fe4000cfc1270 */
[----:B------:R-:W-:-:S05]  /*98bb0*/  IMAD.WIDE R2, R14, 0x2, R24 ;  /* 0x000000020e027825 */ /* 0x000fca00078e0218 */
[----:B------:R2:W-:Y:S04]  /*98bc0*/  @P3 STG.E.U16 desc[UR66][R2.64], R21 ;  /* 0x0000001502003986 */ /* 0x0005e8000c101542 */
[----:B--2---:R-:W2:Y:S04]  /*98bd0*/  LDL.LU R21, [R1+0x3398] ;  /* 0x0033980001157983 */ /* 0x004ea80000300800 */
[----:B------:R-:W3:Y:S04]  /*98be0*/  LDL R3, [R1+0x1b44] ;  /* 0x001b440001037983 */ /* 0x000ee80000100800 */
[----:B------:R3:W-:Y:S02]  /*98bf0*/  @P0 STG.E.U16 desc[UR66][R4.64], R12 ;  /* 0x0000000c04000986 */ /* 0x0007e4000c101542 */
[----:B---3--:R-:W-:-:S05]  /*98c00*/  VIADD R12, R3, 0x24 ;  /* 0x00000024030c7836 */ /* 0x008fca0000000000 */
[----:B------:R-:W-:Y:S02]  /*98c10*/  ISETP.GE.AND P0, PT, R12, UR73, PT ;  /* 0x000000490c007c0c */ /* 0x000fe4000bf06270 */
[----:B------:R-:W3:Y:S01]  /*98c20*/  LDL R12, [R1+0x14] ;  /* 0x00001400010c7983 */ /* 0x000ee20000100800 */
[----:B--2---:R-:W-:Y:S01]  /*98c30*/  IMAD.WIDE R2, R14, 0x2, R20 ;  /* 0x000000020e027825 */ /* 0x004fe200078e0214 */
[----:B----4-:R-:W-:Y:S01]  /*98c40*/  ISETP.LT.AND P3, PT, R26, UR20, !P1 ;  /* 0x000000141a007c0c */ /* 0x010fe2000cf61270 */
[----:B------:R-:W-:Y:S02]  /*98c50*/  UMOV UR6, UR56 ;  /* 0x0000003800067c82 */ /* 0x000fe40008000000 */
[----:B------:R-:W-:Y:S01]  /*98c60*/  IMAD.WIDE R4, R14, 0x2, R18 ;  /* 0x000000020e047825 */ /* 0x000fe200078e0212 */
[----:B------:R-:W-:Y:S01]  /*98c70*/  ISETP.LT.AND P1, PT, R27, UR18, !P1 ;  /* 0x000000121b007c0c */ /* 0x000fe2000cf21270 */
[----:B------:R2:W-:Y:S01]  /*98c80*/  @P6 STG.E.U16 desc[UR66][R2.64], R28 ;  /* 0x0000001c02006986 */ /* 0x0005e2000c101542 */
[----:B------:R-:W4:Y:S03]  /*98c90*/  LDCU UR18, c[0x0][0x398] ;  /* 0x00007300ff1277ac */ /* 0x000f260008000800 */
[----:B------:R-:W4:Y:S01]  /*98ca0*/  LDL.LU R27, [R1+0x3394] ;  /* 0x00339400011b7983 */ /* 0x000f220000300800 */
[----:B------:R-:W0:Y:S03]  /*98cb0*/  LDCU UR20, c[0x0][0x398] ;  /* 0x00007300ff1477ac */ /* 0x000e260008000800 */
[----:B------:R0:W-:Y:S01]  /*98cc0*/  @P5 STG.E.U16 desc[UR66][R4.64], R13 ;  /* 0x0000000d04005986 */ /* 0x0001e2000c101542 */
[----:B------:R-:W0:Y:S03]  /*98cd0*/  LDCU UR56, c[0x0][0x398] ;  /* 0x00007300ff3877ac */ /* 0x000e260008000800 */
[----:B--2---:R-:W2:Y:S04]  /*98ce0*/  LDL.LU R28, [R1+0x3390] ;  /* 0x00339000011c7983 */ /* 0x004ea80000300800 */
[----:B------:R0:W-:Y:S01]  /*98cf0*/  STL [R1+0x338c], R9 ;  /* 0x00338c0901007387 */ /* 0x0001e20000100800 */
[----:B---3--:R-:W-:Y:S01]  /*98d00*/  PRMT R15, R12, 0x7632, R15 ;  /* 0x000076320c0f7816 */ /* 0x008fe2000000000f */
[----:B0-----:R-:W-:-:S02]  /*98d10*/  IMAD.WIDE R12, R14, 0x2, R8 ;  /* 0x000000020e0c7825 */ /* 0x001fc400078e0208 */
[----:B------:R-:W3:Y:S02]  /*98d20*/  LDL.LU R9, [R1+0x14] ;  /* 0x0000140001097983 */ /* 0x000ee40000300800 */
[----:B------:R-:W-:-:S04]  /*98d30*/  IMAD.WIDE R2, R14, 0x2, R16 ;  /* 0x000000020e027825 */ /* 0x000fc800078e0210 */
[----:B------:R-:W-:Y:S01]  /*98d40*/  IMAD.WIDE R4, R14, 0x2, R10 ;  /* 0x000000020e047825 */ /* 0x000fe200078e020a */
[----:B---3--:R0:W-:Y:S04]  /*98d50*/  @P2 STG.E.U16 desc[UR66][R2.64], R9 ;  /* 0x0000000902002986 */ /* 0x0081e8000c101542 */
[----:B------:R3:W-:Y:S04]  /*98d60*/  @P3 STG.E.U16 desc[UR66][R4.64], R15 ;  /* 0x0000000f04003986 */ /* 0x0007e8000c101542 */
[----:B0-----:R-:W2:Y:S04]  /*98d70*/  LDL R2, [R1+0x1bd8] ;  /* 0x001bd80001027983 */ /* 0x001ea80000100800 */
[----:B------:R-:W4:Y:S04]  /*98d80*/  LDL.LU R3, [R1+0x4] ;  /* 0x0000040001037983 */ /* 0x000f280000300800 */
[----:B------:R-:W4:Y:S04]  /*98d90*/  LDL.LU R9, [R1+0x68] ;  /* 0x0000680001097983 */ /* 0x000f280000300800 */
[----:B---3--:R-:W3:Y:S01]  /*98da0*/  LDL R5, [R1+0x1bdc] ;  /* 0x001bdc0001057983 */ /* 0x008ee20000100800 */
[----:B------:R-:W-:Y:S01]  /*98db0*/  ISETP.LT.AND P3, PT, R26, UR42, !P0 ;  /* 0x0000002a1a007c0c */ /* 0x000fe2000c761270 */
[----:B------:R-:W-:-:S02]  /*98dc0*/  VIADD R26, R14, UR26 ;  /* 0x0000001a0e1a7c36 */ /* 0x000fc40008000000 */
[----:B------:R-:W3:Y:S01]  /*98dd0*/  LDL R15, [R1+0x1bf0] ;  /* 0x001bf000010f7983 */ /* 0x000ee20000100800 */
[----:B--2---:R-:W-:-:S03]  /*98de0*/  ISETP.LT.AND P5, PT, R2, UR48, !P0 ;  /* 0x0000003002007c0c */ /* 0x004fc6000c7a1270 */
[----:B----4-:R0:W-:Y:S01]  /*98df0*/  @P1 STG.E.U16 desc[UR66][R12.64], R3 ;  /* 0x000000030c001986 */ /* 0x0101e2000c101542 */
[----:B------:R-:W-:Y:S02]  /*98e00*/  ISETP.LT.AND P1, PT, R0, UR30, !P0 ;  /* 0x0000001e00007c0c */ /* 0x000fe4000c721270 */
[----:B---3--:R-:W-:Y:S02]  /*98e10*/  ISETP.LT.AND P6, PT, R5, UR40, !P0 ;  /* 0x0000002805007c0c */ /* 0x008fe4000c7c1270 */
[----:B------:R-:W-:Y:S02]  /*98e20*/  ISETP.LT.AND P2, PT, R29, UR68, !P0 ;  /* 0x000000441d007c0c */ /* 0x000fe4000c741270 */
[----:B------:R-:W-:Y:S01]  /*98e30*/  PRMT R27, R9, 0x7632, R27 ;  /* 0x00007632091b7816 */ /* 0x000fe2000000001b */
[----:B0-----:R-:W2:Y:S01]  /*98e40*/  LDL R13, [R1+0x1b44] ;  /* 0x001b4400010d7983 */ /* 0x001ea20000100800 */
[----:B------:R-:W-:Y:S01]  /*98e50*/  PRMT R12, R3, 0x7632, R12 ;  /* 0x00007632030c7816 */ /* 0x000fe2000000000c */
[----:B------:R-:W-:Y:S01]  /*98e60*/  IMAD.WIDE R2, R14, 0x2, R6 ;  /* 0x000000020e027825 */ /* 0x000fe200078e0206 */
[----:B------:R-:W0:Y:S01]  /*98e70*/  LDCU.64 UR68, c[0x0][0x398] ;  /* 0x00007300ff4477ac */ /* 0x000e220008000a00 */
[----:B------:R3:W-:Y:S02]  /*98e80*/  STL [R1+0x3384], R0 ;  /* 0x0033840001007387 */ /* 0x0007e40000100800 */
[----:B------:R-:W-:Y:S01]  /*98e90*/  IMAD.WIDE R4, R26, 0x2, R24 ;  /* 0x000000021a047825 */ /* 0x000fe200078e0218 */
[----:B------:R-:W-:Y:S01]  /*98ea0*/  UMOV UR48, UR77 ;  /* 0x0000004d00307c82 */ /* 0x000fe20008000000 */
[----:B------:R-:W-:Y:S01]  /*98eb0*/  @P4 STG.E.U16 desc[UR66][R2.64], R12 ;  /* 0x0000000c02004986 */ /* 0x000fe2000c101542 */
[----:B------:R-:W-:Y:S01]  /*98ec0*/  UMOV UR42, UR76 ;  /* 0x0000004c002a7c82 */ /* 0x000fe20008000000 */
[----:B------:R-:W4:Y:S02]  /*98ed0*/  LDCU.64 UR76, c[0x0][0x398] ;  /* 0x00007300ff4c77ac */ /* 0x000f240008000a00 */
[----:B---3--:R-:W3:Y:S01]  /*98ee0*/  LDL.LU R0, [R1+0x58] ;  /* 0x0000580001007983 */ /* 0x008ee20000300800 */
[----:B------:R-:W0:Y:S03]  /*98ef0*/  LDCU UR30, c[0x0][0x398] ;  /* 0x00007300ff1e77ac */ /* 0x000e260008000800 */
[----:B------:R-:W2:Y:S01]  /*98f00*/  LDL R14, [R1+0x1be0] ;  /* 0x001be000010e7983 */ /* 0x000ea20000100800 */
[----:B------:R-:W0:Y:S03]  /*98f10*/  LDCU UR26, c[0x0][0x398] ;  /* 0x00007300ff1a77ac */ /* 0x000e260008000800 */
[----:B------:R1:W-:Y:S04]  /*98f20*/  STL [R1+0x3388], R25 ;  /* 0x0033881901007387 */ /* 0x0003e80000100800 */
[----:B-1----:R-:W2:Y:S04]  /*98f30*/  LDL.LU R25, [R1+0x78] ;  /* 0x0000780001197983 */ /* 0x002ea80000300800 */
[----:B------:R-:W4:Y:S01]  /*98f40*/  LDL R3, [R1+0x1be4] ;  /* 0x001be40001037983 */ /* 0x000f220000100800 */
[----:B---3--:R-:W-:-:S03]  /*98f50*/  PRMT R28, R0, 0x7632, R28 ;  /* 0x00007632001c7816 */ /* 0x008fc6000000001c */
[----:B--2---:R1:W-:Y:S01]  /*98f60*/  @P5 STG.E.U16 desc[UR66][R4.64], R25 ;  /* 0x0000001904005986 */ /* 0x0043e2000c101542 */
[----:B------:R-:W-:Y:S01]  /*98f70*/  ISETP.LT.AND P5, PT, R14, UR34, !P0 ;  /* 0x000000220e007c0c */ /* 0x000fe2000c7a1270 */
[----:B------:R-:W-:Y:S01]  /*98f80*/  UMOV UR40, UR74 ;  /* 0x0000004a00287c82 */ /* 0x000fe20008000000 */
[----:B------:R-:W2:Y:S01]  /*98f90*/  LDCU UR34, c[0x0][0x398] ;  /* 0x00007300ff2277ac */ /* 0x000ea20008000800 */
[----:B----4-:R-:W-:Y:S01]  /*98fa0*/  ISETP.LT.AND P4, PT, R3, UR36, !P0 ;  /* 0x0000002403007c0c */ /* 0x010fe2000c781270 */
[----:B------:R-:W-:Y:S01]  /*98fb0*/  IMAD.WIDE R2, R26, 0x2, R22 ;  /* 0x000000021a027825 */ /* 0x000fe200078e0216 */
[----:B-1----:R-:W-:-:S03]  /*98fc0*/  PRMT R4, R25, 0x7632, R4 ;  /* 0x0000763219047816 */ /* 0x002fc60000000004 */
[----:B------:R-:W-:Y:S01]  /*98fd0*/  VIADD R5, R13, 0x25 ;  /* 0x000000250d057836 */ /* 0x000fe20000000000 */
[----:B------:R-:W-:Y:S01]  /*98fe0*/  ISETP.LT.AND P0, PT, R15, UR32, !P0 ;  /* 0x000000200f007c0c */ /* 0x000fe2000c701270 */
[----:B------:R-:W3:Y:S01]  /*98ff0*/  LDL.LU R25, [R1+0x48] ;  /* 0x0000480001197983 */ /* 0x000ee20000300800 */
[C---:B------:R-:W-:Y:S01]  /*99000*/  IMAD.WIDE R12, R26.reuse, 0x2, R16 ;  /* 0x000000021a0c7825 */ /* 0x040fe200078e0210 */
[----:B------:R-:W1:Y:S02]  /*99010*/  LDCU UR32, c[0x0][0x398] ;  /* 0x00007300ff2077ac */ /* 0x000e640008000800 */
[----:B------:R4:W-:Y:S01]  /*99020*/  @P6 STG.E.U16 desc[UR66][R2.64], R4 ;  /* 0x0000000402006986 */ /* 0x0009e2000c101542 */
[----:B0-----:R-:W-:Y:S01]  /*99030*/  ISETP.GE.AND P6, PT, R5, UR69, PT ;  /* 0x0000004505007c0c */ /* 0x001fe2000bfc6270 */
[C---:B------:R-:W-:Y:S01]  /*99040*/  IMAD.WIDE R14, R26.reuse, 0x2, R10 ;  /* 0x000000021a0e7825 */ /* 0x040fe200078e020a */
[----:B------:R-:W0:Y:S03]  /*99050*/  LDCU UR36, c[0x0][0x398] ;  /* 0x00007300ff2477ac */ /* 0x000e260008000800 */
[----:B----4-:R-:W-:-:S04]  /*99060*/  IMAD.WIDE R2, R26, 0x2, R20 ;  /* 0x000000021a027825 */ /* 0x010fc800078e0214 */
[----:B------:R-:W-:Y:S01]  /*99070*/  IMAD.WIDE R4, R26, 0x2, R18 ;  /* 0x000000021a047825 */ /* 0x000fe200078e0212 */
[----:B------:R4:W-:Y:S04]  /*99080*/  @P5 STG.E.U16 desc[UR66][R2.64], R9 ;  /* 0x0000000902005986 */ /* 0x0009e8000c101542 */
[----:B------:R-:W-:Y:S04]  /*99090*/  @P4 STG.E.U16 desc[UR66][R4.64], R27 ;  /* 0x0000001b04004986 */ /* 0x000fe8000c101542 */
[----:B------:R0:W-:Y:S04]  /*990a0*/  @P2 STG.E.U16 desc[UR66][R12.64], R0 ;  /* 0x000000000c002986 */ /* 0x0001e8000c101542 */
[----:B----4-:R-:W4:Y:S04]  /*990b0*/  LDL.LU R9, [R1+0x338c] ;  /* 0x00338c0001097983 */ /* 0x010f280000300800 */
[----:B------:R1:W-:Y:S04]  /*990c0*/  STL [R1+0x3240], R27 ;  /* 0x0032401b01007387 */ /* 0x0003e80000100800 */
[----:B------:R2:W-:Y:S01]  /*990d0*/  @P3 STG.E.U16 desc[UR66][R14.64], R28 ;  /* 0x0000001c0e003986 */ /* 0x0005e2000c101542 */
[----:B------:R-:W-:-:S03]  /*990e0*/  ISETP.LT.AND P2, PT, R29, UR70, !P6 ;  /* 0x000000461d007c0c */ /* 0x000fc6000f741270 */
[----:B0-----:R-:W4:Y:S04]  /*990f0*/  LDL R0, [R1+0x38] ;  /* 0x0000380001007983 */ /* 0x001f280000100800 */
[----:B-1----:R-:W4:Y:S04]  /*99100*/  LDL R27, [R1+0x1be4] ;  /* 0x001be400011b7983 */ /* 0x002f280000100800 */
[----:B--2---:R-:W2:Y:S04]  /*99110*/  LDL R14, [R1+0x1bd8] ;  /* 0x001bd800010e7983 */ /* 0x004ea80000100800 */
[----:B------:R0:W-:Y:S04]  /*99120*/  STL [R1+0x3220], R28 ;  /* 0x0032201c01007387 */ /* 0x0001e80000100800 */
[----:B0-----:R-:W2:Y:S04]  /*99130*/  LDL R28, [R1+0x1bec] ;  /* 0x001bec00011c7983 */ /* 0x001ea80000100800 */
[----:B------:R0:W-:Y:S04]  /*99140*/  STL [R1+0x3380], R29 ;  /* 0x0033801d01007387 */ /* 0x0001e80000100800 */
[----:B0-----:R-:W2:Y:S01]  /*99150*/  LDL R29, [R1+0x1bdc] ;  /* 0x001bdc00011d7983 */ /* 0x001ea20000100800 */
[----:B------:R-:W-:Y:S01]  /*99160*/  IMAD.WIDE R4, R26, 0x2, R6 ;  /* 0x000000021a047825 */ /* 0x000fe200078e0206 */
[----:B---3--:R-:W-:-:S03]  /*99170*/  PRMT R12, R25, 0x7632, R12 ;  /* 0x00007632190c7816 */ /* 0x008fc6000000000c */
[----:B----4-:R-:W-:-:S05]  /*99180*/  IMAD.WIDE R2, R26, 0x2, R8 ;  /* 0x000000021a027825 */ /* 0x010fca00078e0208 */
[----:B------:R0:W-:Y:S04]  /*99190*/  @P0 STG.E.U16 desc[UR66][R2.64], R25 ;  /* 0x0000001902000986 */ /* 0x0001e8000c101542 */
[----:B0-----:R-:W3:Y:S01]  /*991a0*/  LDL.LU R25, [R1+0x3388] ;  /* 0x0033880001197983 */ /* 0x001ee20000300800 */
[----:B--2---:R-:W-:-:S03]  /*991b0*/  ISETP.LT.AND P4, PT, R14, UR54, !P6 ;  /* 0x000000360e007c0c */ /* 0x004fc6000f781270 */
[----:B------:R-:W2:Y:S01]  /*991c0*/  LDL R2, [R1+0x1bf0] ;  /* 0x001bf00001027983 */ /* 0x000ea20000100800 */
[----:B------:R-:W-:-:S03]  /*991d0*/  VIADD R14, R26, UR44 ;  /* 0x0000002c1a0e7c36 */ /* 0x000fc60008000000 */
[----:B------:R-:W4:Y:S01]  /*991e0*/  LDL R3, [R1+0x1be0] ;  /* 0x001be00001037983 */ /* 0x000f220000100800 */
[----:B------:R-:W-:-:S03]  /*991f0*/  ISETP.LT.AND P5, PT, R29, UR52, !P6 ;  /* 0x000000341d007c0c */ /* 0x000fc6000f7a1270 */
[----:B------:R0:W-:Y:S01]  /*99200*/  @P1 STG.E.U16 desc[UR66][R4.64], R12 ;  /* 0x0000000c04001986 */ /* 0x0001e2000c101542 */
[----:B------:R-:W-:Y:S01]  /*99210*/  PRMT R13, R0, 0x7632, R13 ;  /* 0x00007632000d7816 */ /* 0x000fe2000000000d */
[----:B------:R-:W-:Y:S01]  /*99220*/  UMOV UR54, UR6 ;  /* 0x0000000600367c82 */ /* 0x000fe20008000000 */
[----:B------:R-:W1:Y:S01]  /*99230*/  LDCU UR44, c[0x0][0x398] ;  /* 0x00007300ff2c77ac */ /* 0x000e620008000800 */
[----:B------:R-:W3:Y:S01]  /*99240*/  LDL.LU R29, [R1+0x28] ;  /* 0x00002800011d7983 */ /* 0x000ee20000300800 */
[----:B--2---:R-:W-:-:S03]  /*99250*/  ISETP.LT.AND P3, PT, R2, UR50, !P6 ;  /* 0x0000003202007c0c */ /* 0x004fc6000f761270 */
[----:B------:R-:W2:Y:S01]  /*99260*/  LDL R26, [R1+0x1b44] ;  /* 0x001b4400011a7983 */ /* 0x000ea20000100800 */
[----:B0-----:R-:W-:Y:S01]  /*99270*/  IMAD.WIDE R4, R14, 0x2, R22 ;  /* 0x000000020e047825 */ /* 0x001fe200078e0216 */
[----:B------:R-:W-:Y:S01]  /*99280*/  UMOV UR52, UR71 ;  /* 0x0000004700347c82 */ /* 0x000fe20008000000 */
[----:B----4-:R-:W-:Y:S01]  /*99290*/  ISETP.LT.AND P1, PT, R3, UR46, !P6 ;  /* 0x0000002e03007c0c */ /* 0x010fe2000f721270 */
[----:B------:R-:W4:Y:S01]  /*992a0*/  LDL.LU R0, [R1+0x3384] ;  /* 0x0033840001007983 */ /* 0x000f220000300800 */
[----:B------:R-:W0:Y:S01]  /*992b0*/  LDCU UR6, c[0x0][0x398] ;  /* 0x00007300ff0677ac */ /* 0x000e220008000800 */
[----:B------:R-:W0:Y:S01]  /*992c0*/  LDCU UR50, c[0x0][0x398] ;  /* 0x00007300ff3277ac */ /* 0x000e220008000800 */
[----:B--2---:R-:W-:Y:S01]  /*992d0*/  VIADD R12, R26, 0x4e ;  /* 0x0000004e1a0c7836 */ /* 0x004fe20000000000 */
[----:B------:R-:W2:Y:S04]  /*992e0*/  LDCU.64 UR70, c[0x0][0x398] ;  /* 0x00007300ff4677ac */ /* 0x000ea80008000a00 */
[----:B------:R-:W-:Y:S01]  /*992f0*/  ISETP.GE.AND P0, PT, R12, UR75, PT ;  /* 0x0000004b0c007c0c */ /* 0x000fe2000bf06270 */
[----:B---3--:R-:W-:Y:S01]  /*99300*/  IMAD.WIDE R2, R14, 0x2, R24 ;  /* 0x000000020e027825 */ /* 0x008fe200078e0218 */
[----:B------:R-:W3:Y:S01]  /*99310*/  LDL.LU R12, [R1+0x38] ;  /* 0x00003800010c7983 */ /* 0x000ee20000300800 */
[----:B------:R-:W0:Y:S03]  /*99320*/  LDCU.64 UR74, c[0x0][0x398] ;  /* 0x00007300ff4a77ac */ /* 0x000e260008000a00 */
[----:B------:R0:W-:Y:S04]  /*99330*/  STL [R1+0x337c], R28 ;  /* 0x00337c1c01007387 */ /* 0x0001e80000100800 */
[----:B---3--:R3:W-:Y:S04]  /*99340*/  @P4 STG.E.U16 desc[UR66][R2.64], R12 ;  /* 0x0000000c02004986 */ /* 0x0087e8000c101542 */
[----:B------:R1:W-:Y:S01]  /*99350*/  @P5 STG.E.U16 desc[UR66][R4.64], R13 ;  /* 0x0000000d04005986 */ /* 0x0003e2000c101542 */
[----:B------:R-:W-:Y:S01]  /*99360*/  ISETP.LT.AND P5, PT, R28, UR14, !P6 ;  /* 0x0000000e1c007c0c */ /* 0x000fe2000f7a1270 */
[----:B------:R-:W2:Y:S02]  /*99370*/  LDCU UR14, c[0x0][0x398] ;  /* 0x00007300ff0e77ac */ /* 0x000ea40008000800 */
[----:B0-----:R-:W4:Y:S01]  /*99380*/  LDL.LU R28, [R1+0x18] ;  /* 0x00001800011c7983 */ /* 0x001f220000300800 */
[----:B------:R-:W-:Y:S01]  /*99390*/  ISETP.LT.AND P4, PT, R27, UR16, !P6 ;  /* 0x000000101b007c0c */ /* 0x000fe2000f781270 */
[----:B------:R-:W0:Y:S01]  /*993a0*/  LDCU UR16, c[0x0][0x398] ;  /* 0x00007300ff1077ac */ /* 0x000e220008000800 */
[----:B---3--:R-:W-:-:S04]  /*993b0*/  IMAD.WIDE R2, R14, 0x2, R20 ;  /* 0x000000020e027825 */ /* 0x008fc800078e0214 */
[----:B-1----:R-:W-:Y:S01]  /*993c0*/  IMAD.WIDE R4, R14, 0x2, R18 ;  /* 0x000000020e047825 */ /* 0x002fe200078e0212 */
[----:B------:R-:W-:Y:S01]  /*993d0*/  PRMT R13, R29, 0x7632, R13 ;  /* 0x000076321d0d7816 */ /* 0x000fe2000000000d */
[----:B------:R1:W-:Y:S02]  /*993e0*/  @P1 STG.E.U16 desc[UR66][R2.64], R29 ;  /* 0x0000001d02001986 */ /* 0x0003e4000c101542 */
[----:B------:R-:W-:-:S03]  /*993f0*/  VIADD R12, R26, 0x41 ;  /* 0x000000411a0c7836 */ /* 0x000fc60000000000 */
[----:B------:R3:W-:Y:S01]  /*99400*/  @P4 STG.E.U16 desc[UR66][R4.64], R13 ;  /* 0x0000000d04004986 */ /* 0x0007e2000c101542 */
[----:B-1----:R-:W-:-:S03]  /*99410*/  VIADD R2, R26, 0x26 ;  /* 0x000000261a027836 */ /* 0x002fc60000000000 */
[----:B------:R-:W4:Y:S02]  /*99420*/  LDL.LU R29, [R1+0x7c] ;  /* 0x00007c00011d7983 */ /* 0x000f240000300800 */
[----:B------:R-:W-:Y:S01]  /*99430*/  ISETP.GE.AND P4, PT, R2, UR77, PT ;  /* 0x0000004d02007c0c */ /* 0x000fe2000bf86270 */
[----:B------:R-:W-:Y:S01]  /*99440*/  IMAD.WIDE R2, R14, 0x2, R16 ;  /* 0x000000020e027825 */ /* 0x000fe200078e0210 */
[----:B--2---:R-:W-:-:S03]  /*99450*/  ISETP.GE.AND P1, PT, R12, UR71, PT ;  /* 0x000000470c007c0c */ /* 0x004fc6000bf26270 */
[C---:B---3--:R-:W-:Y:S01]  /*99460*/  IMAD.WIDE R4, R14.reuse, 0x2, R10 ;  /* 0x000000020e047825 */ /* 0x048fe200078e020a */
[----:B------:R1:W-:Y:S03]  /*99470*/  STL [R1+0x3378], R9 ;  /* 0x0033780901007387 */ /* 0x0003e60000100800 */
[----:B------:R-:W-:Y:S02]  /*99480*/  IMAD.WIDE R12, R14, 0x2, R8 ;  /* 0x000000020e0c7825 */ /* 0x000fe400078e0208 */
[----:B-1----:R-:W0:Y:S01]  /*99490*/  LDL R9, [R1+0x1bd8] ;  /* 0x001bd80001097983 */ /* 0x002e220000100800 */
[----:B----4-:R-:W-:-:S03]  /*994a0*/  PRMT R15, R28, 0x7632, R15 ;  /* 0x000076321c0f7816 */ /* 0x010fc6000000000f */
[----:B------:R1:W-:Y:S04]  /*994b0*/  @P2 STG.E.U16 desc[UR66][R2.64], R28 ;  /* 0x0000001c02002986 */ /* 0x0003e8000c101542 */
[----:B------:R2:W-:Y:S04]  /*994c0*/  @P5 STG.E.U16 desc[UR66][R4.64], R15 ;  /* 0x0000000f04005986 */ /* 0x0005e8000c101542 */
[----:B-1----:R-:W3:Y:S04]  /*994d0*/  LDL R2, [R1+0x1bdc] ;  /* 0x001bdc0001027983 */ /* 0x002ee80000100800 */
[----:B------:R-:W4:Y:S04]  /*994e0*/  LDL.LU R28, [R1+0x6c] ;  /* 0x00006c00011c7983 */ /* 0x000f280000300800 */
[----:B--2---:R-:W2:Y:S04]  /*994f0*/  LDL.LU R5, [R1+0x8] ;  /* 0x0000080001057983 */ /* 0x004ea80000300800 */
[----:B------:R-:W4:Y:S01]  /*99500*/  LDL R15, [R1+0x1be0] ;  /* 0x001be000010f7983 */ /* 0x000f220000100800 */
[----:B------:R-:W-:Y:S01]  /*99510*/  ISETP.LT.AND P6, PT, R0, UR5, !P6 ;  /* 0x0000000500007c0c */ /* 0x000fe2000f7c1270 */
[----:B------:R-:W1:Y:S01]  /*99520*/  LDCU UR5, c[0x0][0x398] ;  /* 0x00007300ff0577ac */ /* 0x000e620008000800 */
[----:B------:R-:W-:Y:S01]  /*99530*/  ISETP.LT.AND P2, PT, R27, UR26, !P4 ;  /* 0x0000001a1b007c0c */ /* 0x000fe2000e741270 */
[----:B------:R0:W-:Y:S01]  /*99540*/  STL [R1+0x3374], R27 ;  /* 0x0033741b01007387 */ /* 0x0001e20000100800 */
[----:B------:R-:W1:Y:S03]  /*99550*/  LDCU UR26, c[0x0][0x398] ;  /* 0x00007300ff1a77ac */ /* 0x000e660008000800 */
[----:B0-----:R-:W4:Y:S01]  /*99560*/  LDL.LU R27, [R1+0x4c] ;  /* 0x00004c00011b7983 */ /* 0x001f220000300800 */
[----:B---3--:R-:W-:Y:S01]  /*99570*/  ISETP.LT.AND P5, PT, R2, UR14, !P4 ;  /* 0x0000000e02007c0c */ /* 0x008fe2000e7a1270 */
[----:B------:R-:W-:Y:S01]  /*99580*/  VIADD R2, R14, UR38 ;  /* 0x000000260e027c36 */ /* 0x000fe20008000000 */
[----:B------:R-:W0:Y:S01]  /*99590*/  LDCU UR14, c[0x0][0x398] ;  /* 0x00007300ff0e77ac */ /* 0x000e220008000800 */
[----:B--2---:R2:W-:Y:S01]  /*995a0*/  @P3 STG.E.U16 desc[UR66][R12.64], R5 ;  /* 0x000000050c003986 */ /* 0x0045e2000c101542 */
[----:B------:R-:W-:-:S02]  /*995b0*/  PRMT R3, R5, 0x7632, R3 ;  /* 0x0000763205037816 */ /* 0x000fc40000000003 */
[----:B------:R-:W-:Y:S01]  /*995c0*/  ISETP.LT.AND P3, PT, R9, UR16, !P4 ;  /* 0x0000001009007c0c */ /* 0x000fe2000e761270 */
[----:B------:R-:W3:Y:S01]  /*995d0*/  LDCU UR16, c[0x0][0x398] ;  /* 0x00007300ff1077ac */ /* 0x000ee20008000800 */
[----:B------:R-:W3:Y:S01]  /*995e0*/  LDL.LU R9, [R1+0x5c] ;  /* 0x00005c0001097983 */ /* 0x000ee20000300800 */
[----:B--2---:R-:W-:-:S05]  /*995f0*/  IMAD.WIDE R4, R14, 0x2, R6 ;  /* 0x000000020e047825 */ /* 0x004fca00078e0206 */
[----:B------:R2:W-:Y:S01]  /*99600*/  @P6 STG.E.U16 desc[UR66][R4.64], R3 ;  /* 0x0000000304006986 */ /* 0x0005e2000c101542 */
[----:B----4-:R-:W-:Y:S01]  /*99610*/  ISETP.LT.AND P6, PT, R15, UR30, !P4 ;  /* 0x0000001e0f007c0c */ /* 0x010fe2000e7c1270 */
[C---:B------:R-:W-:Y:S01]  /*99620*/  IMAD.WIDE R12, R2.reuse, 0x2, R22 ;  /* 0x00000002020c7825 */ /* 0x040fe200078e0216 */
[----:B------:R-:W-:Y:S01]  /*99630*/  PRMT R14, R29, 0x7632, R14 ;  /* 0x000076321d0e7816 */ /* 0x000fe2000000000e */
[----:B------:R-:W4:Y:S02]  /*99640*/  LDCU UR30, c[0x0][0x398] ;  /* 0x00007300ff1e77ac */ /* 0x000f240008000800 */
[----:B--2---:R-:W-:-:S04]  /*99650*/  IMAD.WIDE R4, R2, 0x2, R24 ;  /* 0x0000000202047825 */ /* 0x004fc800078e0218 */
[----:B------:R-:W-:Y:S01]  /*99660*/  VIADD R3, R26, 0x27 ;  /* 0x000000271a037836 */ /* 0x000fe20000000000 */
[----:B------:R2:W-:Y:S04]  /*99670*/  @P3 STG.E.U16 desc[UR66][R4.64], R29 ;  /* 0x0000001d04003986 */ /* 0x0005e8000c101542 */
[----:B------:R-:W-:Y:S01]  /*99680*/  ISETP.GE.AND P3, PT, R3, UR75, PT ;  /* 0x0000004b03007c0c */ /* 0x000fe2000bf66270 */
[----:B------:R-:W-:Y:S01]  /*99690*/  @P5 STG.E.U16 desc[UR66][R12.64], R14 ;  /* 0x0000000e0c005986 */ /* 0x000fe2000c101542 */
[----:B------:R-:W-:-:S03]  /*996a0*/  PRMT R3, R28, 0x7632, R3 ;  /* 0x000076321c037816 */ /* 0x000fc60000000003 */
[----:B--2---:R-:W2:Y:S01]  /*996b0*/  LDL.LU R29, [R1+0x3380] ;  /* 0x00338000011d7983 */ /* 0x004ea20000300800 */
[----:B------:R-:W-:-:S05]  /*996c0*/  IMAD.WIDE R4, R2, 0x2, R20 ;  /* 0x0000000202047825 */ /* 0x000fca00078e0214 */
[----:B------:R0:W-:Y:S04]  /*996d0*/  @P6 STG.E.U16 desc[UR66][R4.64], R28 ;  /* 0x0000001c04006986 */ /* 0x0001e8000c101542 */
[----:B0-----:R-:W4:Y:S04]  /*996e0*/  LDL.LU R28, [R1+0x337c] ;  /* 0x00337c00011c7983 */ /* 0x001f280000300800 */
[----:B------:R-:W4:Y:S01]  /*996f0*/  LDL R5, [R1+0x1bf0] ;  /* 0x001bf00001057983 */ /* 0x000f220000100800 */
[----:B------:R-:W-:-:S05]  /*99700*/  IMAD.WIDE R12, R2, 0x2, R18 ;  /* 0x00000002020c7825 */ /* 0x000fca00078e0212 */
[----:B------:R-:W-:Y:S01]  /*99710*/  @P2 STG.E.U16 desc[UR66][R12.64], R3 ;  /* 0x000000030c002986 */ /* 0x000fe2000c101542 */
[----:B------:R-:W-:Y:S01]  /*99720*/  ISETP.LT.AND P2, PT, R0, UR14, !P4 ;  /* 0x0000000e00007c0c */ /* 0x000fe2000e741270 */
[----:B------:R-:W0:Y:S02]  /*99730*/  LDCU UR14, c[0x0][0x398] ;  /* 0x00007300ff0e77ac */ /* 0x000e240008000800 */
[----:B------:R1:W-:Y:S04]  /*99740*/  STL [R1+0x3370], R0 ;  /* 0x0033700001007387 */ /* 0x0003e80000100800 */
[----:B-1----:R-:W4:Y:S01]  /*99750*/  LDL R0, [R1+0x1bd8] ;  /* 0x001bd80001007983 */ /* 0x002f220000100800 */
[----:B---3--:R-:W-:Y:S02]  /*99760*/  PRMT R3, R9, 0x7632, R3 ;  /* 0x0000763209037816 */ /* 0x008fe40000000003 */
[----:B--2---:R-:W-:-:S02]  /*99770*/  ISETP.LT.AND P5, PT, R29, UR72, !P4 ;  /* 0x000000481d007c0c */ /* 0x004fc4000e7a1270 */
[----:B----4-:R-:W-:Y:S01]  /*99780*/  ISETP.LT.AND P6, PT, R28, UR30, !P4 ;  /* 0x0000001e1c007c0c */ /* 0x010fe2000e7c1270 */
[C---:B------:R-:W-:Y:S01]  /*99790*/  IMAD.WIDE R12, R2.reuse, 0x2, R10 ;  /* 0x00000002020c7825 */ /* 0x040fe200078e020a */
[----:B------:R-:W1:Y:S01]  /*997a0*/  LDCU UR30, c[0x0][0x3b8] ;  /* 0x00007700ff1e77ac */ /* 0x000e620008000800 */
[----:B------:R-:W-:Y:S02]  /*997b0*/  ISETP.LT.AND P4, PT, R5, UR16, !P4 ;  /* 0x0000001005007c0c */ /* 0x000fe4000e781270 */
[----:B------:R-:W-:Y:S01]  /*997c0*/  IMAD.WIDE R4, R2, 0x2, R16 ;  /* 0x0000000202047825 */ /* 0x000fe200078e0210 */
[----:B------:R-:W2:Y:S05]  /*997d0*/  LDCU UR16, c[0x0][0x398] ;  /* 0x00007300ff1077ac */ /* 0x000eaa0008000800 */
[----:B------:R3:W-:Y:S01]  /*997e0*/  @P5 STG.E.U16 desc[UR66][R4.64], R9 ;  /* 0x0000000904005986 */ /* 0x0007e2000c101542 */
[----:B------:R-:W4:Y:S03]  /*997f0*/  LDCU.64 UR72, c[0x0][0x398] ;  /* 0x00007300ff4877ac */ /* 0x000f260008000a00 */
[----:B---3--:R-:W3:Y:S04]  /*99800*/  LDL.LU R9, [R1+0x3378] ;  /* 0x0033780001097983 */ /* 0x008ee80000300800 */
[----:B------:R-:W2:Y:S04]  /*99810*/  LDL R5, [R1+0x1bdc] ;  /* 0x001bdc0001057983 */ /* 0x000ea80000100800 */
[----:B------:R0:W-:Y:S01]  /*99820*/  @P6 STG.E.U16 desc[UR66][R12.64], R3 ;  /* 0x000000030c006986 */ /* 0x0001e2000c101542 */
[----:B------:R-:W-:Y:S01]  /*99830*/  ISETP.LT.AND P6, PT, R0, UR34, !P3 ;  /* 0x0000002200007c0c */ /* 0x000fe2000dfc1270 */
[----:B------:R-:W1:Y:S02]  /*99840*/  LDCU UR34, c[0x0][0x398] ;  /* 0x00007300ff2277ac */ /* 0x000e640008000800 */
[----:B------:R-:W2:Y:S01]  /*99850*/  LDL.LU R0, [R1+0x2c] ;  /* 0x00002c0001007983 */ /* 0x000ea20000300800 */
[----:B0-----:R-:W-:Y:S01]  /*99860*/  PRMT R3, R27, 0x7632, R3 ;  /* 0x000076321b037816 */ /* 0x001fe20000000003 */
[----:B---3--:R-:W-:-:S05]  /*99870*/  IMAD.WIDE R12, R2, 0x2, R8 ;  /* 0x00000002020c7825 */ /* 0x008fca00078e0208 */
[----:B------:R0:W-:Y:S01]  /*99880*/  @P4 STG.E.U16 desc[UR66][R12.64], R27 ;  /* 0x0000001b0c004986 */ /* 0x0001e2000c101542 */
[----:B------:R-:W-:Y:S01]  /*99890*/  ISETP.LT.AND P4, PT, R29, UR68, !P3 ;  /* 0x000000441d007c0c */ /* 0x000fe2000df81270 */
[----:B------:R-:W3:Y:S02]  /*998a0*/  LDCU.64 UR68, c[0x0][0x398] ;  /* 0x00007300ff4477ac */ /* 0x000ee40008000a00 */
[----:B0-----:R-:W3:Y:S04]  /*998b0*/  LDL.LU R27, [R1+0x3374] ;  /* 0x00337400011b7983 */ /* 0x001ee80000300800 */
[----:B------:R0:W-:Y:S04]  /*998c0*/  STL [R1+0x3364], R29 ;  /* 0x0033641d01007387 */ /* 0x0001e80000100800 */
[----:B0-----:R-:W3:Y:S01]  /*998d0*/  LDL.LU R29, [R1+0x3c] ;  /* 0x00003c00011d7983 */ /* 0x001ee20000300800 */
[----:B--2---:R-:W-:Y:S01]  /*998e0*/  ISETP.LT.AND P5, PT, R5, UR32, !P3 ;  /* 0x0000002005007c0c */ /* 0x004fe2000dfa1270 */
[----:B------:R-:W-:Y:S01]  /*998f0*/  IMAD.WIDE R4, R2, 0x2, R6 ;  /* 0x0000000202047825 */ /* 0x000fe200078e0206 */
[----:B------:R-:W-:Y:S01]  /*99900*/  PRMT R14, R0, 0x7632, R14 ;  /* 0x00007632000e7816 */ /* 0x000fe2000000000e */
[----:B------:R0:W-:Y:S01]  /*99910*/  STL [R1+0x3368], R15 ;  /* 0x0033680f01007387 */ /* 0x0001e20000100800 */
[----:B------:R-:W2:Y:S01]  /*99920*/  LDCU UR32, c[0x0][0x398] ;  /* 0x00007300ff2077ac */ /* 0x000ea20008000800 */
[----:B-1----:R-:W-:-:S02]  /*99930*/  VIADD R2, R2, UR30 ;  /* 0x0000001e02027c36 */ /* 0x002fc40008000000 */
[----:B------:R1:W-:Y:S01]  /*99940*/  @P2 STG.E.U16 desc[UR66][R4.64], R3 ;  /* 0x0000000304002986 */ /* 0x0003e2000c101542 */
[----:B------:R-:W-:Y:S01]  /*99950*/  ISETP.LT.AND P2, PT, R15, UR14, !P3 ;  /* 0x0000000e0f007c0c */ /* 0x000fe2000df41270 */
[C---:B------:R-:W-:Y:S01]  /*99960*/  IMAD.WIDE R12, R2.reuse, 0x2, R22 ;  /* 0x00000002020c7825 */ /* 0x040fe200078e0216 */
[----:B------:R-:W2:Y:S01]  /*99970*/  LDCU UR14, c[0x0][0x398] ;  /* 0x00007300ff0e77ac */ /* 0x000ea20008000800 */
[----:B0-----:R-:W2:Y:S01]  /*99980*/  LDL.LU R15, [R1+0xc] ;  /* 0x00000c00010f7983 */ /* 0x001ea20000300800 */
[----:B------:R-:W0:Y:S01]  /*99990*/  LDCU UR30, c[0x0][0x398] ;  /* 0x00007300ff1e77ac */ /* 0x000e220008000800 */
[----:B-1----:R-:W-:Y:S02]  /*999a0*/  IMAD.WIDE R4, R2, 0x2, R24 ;  /* 0x0000000202047825 */ /* 0x002fe400078e0218 */
[----:B------:R1:W-:Y:S04]  /*999b0*/  STL [R1+0x336c], R25 ;  /* 0x00336c1901007387 */ /* 0x0003e80000100800 */
[----:B-1----:R-:W0:Y:S01]  /*999c0*/  LDL R25, [R1+0x1bd8] ;  /* 0x001bd80001197983 */ /* 0x002e220000100800 */
[----:B---3--:R-:W-:-:S03]  /*999d0*/  PRMT R3, R29, 0x7632, R3 ;  /* 0x000076321d037816 */ /* 0x008fc60000000003 */
[----:B------:R1:W-:Y:S04]  /*999e0*/  @P6 STG.E.U16 desc[UR66][R4.64], R29 ;  /* 0x0000001d04006986 */ /* 0x0003e8000c101542 */
[----:B------:R3:W-:Y:S01]  /*999f0*/  @P5 STG.E.U16 desc[UR66][R12.64], R3 ;  /* 0x000000030c005986 */ /* 0x0007e2000c101542 */
[----:B-1----:R-:W-:-:S03]  /*99a00*/  IMAD.WIDE R4, R2, 0x2, R20 ;  /* 0x0000000202047825 */ /* 0x002fc600078e0214 */
[----:B------:R-:W4:Y:S01]  /*99a10*/  LDL.LU R29, [R1+0x4e0] ;  /* 0x0004e000011d7983 */ /* 0x000f220000300800 */
[----:B---3--:R-:W-:-:S03]  /*99a20*/  VIADD R3, R26, 0x28 ;  /* 0x000000281a037836 */ /* 0x008fc60000000000 */
[----:B------:R1:W-:Y:S04]  /*99a30*/  STL [R1+0x3360], R26 ;  /* 0x0033601a01007387 */ /* 0x0003e80000100800 */
[----:B------:R3:W-:Y:S04]  /*99a40*/  @P2 STG.E.U16 desc[UR66][R4.64], R0 ;  /* 0x0000000004002986 */ /* 0x0007e8000c101542 */
[----:B-1----:R-:W4:Y:S04]  /*99a50*/  LDL.LU R26, [R1+0x1c] ;  /* 0x00001c00011a7983 */ /* 0x002f280000300800 */
[----:B---3--:R-:W3:Y:S04]  /*99a60*/  LDL.LU R0, [R1+0x3370] ;  /* 0x0033700001007983 */ /* 0x008ee80000300800 */
[----:B------:R-:W3:Y:S01]  /*99a70*/  LDL R5, [R1+0x1bf0] ;  /* 0x001bf00001057983 */ /* 0x000ee20000100800 */
[----:B------:R-:W-:Y:S01]  /*99a80*/  ISETP.LT.AND P6, PT, R27, UR16, !P3 ;  /* 0x000000101b007c0c */ /* 0x000fe2000dfc1270 */
[----:B------:R-:W-:Y:S01]  /*99a90*/  IMAD.WIDE R12, R2, 0x2, R18 ;  /* 0x00000002020c7825 */ /* 0x000fe200078e0212 */
[----:B--2---:R-:W-:Y:S01]  /*99aa0*/  ISETP.LT.AND P5, PT, R28, UR32, !P3 ;  /* 0x000000201c007c0c */ /* 0x004fe2000dfa1270 */
[----:B------:R-:W1:Y:S01]  /*99ab0*/  LDCU UR16, c[0x0][0x398] ;  /* 0x00007300ff1077ac */ /* 0x000e620008000800 */
[----:B----4-:R-:W-:Y:S01]  /*99ac0*/  ISETP.GE.AND P2, PT, R3, UR73, PT ;  /* 0x0000004903007c0c */ /* 0x010fe2000bf46270 */
[----:B------:R-:W2:Y:S08]  /*99ad0*/  LDCU UR32, c[0x0][0x3b8] ;  /* 0x00007700ff2077ac */ /* 0x000eb00008000800 */
[----:B------:R4:W-:Y:S02]  /*99ae0*/  @P6 STG.E.U16 desc[UR66][R12.64], R14 ;  /* 0x0000000e0c006986 */ /* 0x0009e4000c101542 */
[----:B----4-:R-:W-:Y:S01]  /*99af0*/  IMAD.WIDE R12, R2, 0x2, R10 ;  /* 0x00000002020c7825 */ /* 0x010fe200078e020a */
[----:B------:R-:W-:-:S02]  /*99b00*/  PRMT R3, R26, 0x7632, R3 ;  /* 0x000076321a037816 */ /* 0x000fc40000000003 */
[----:B---3--:R-:W-:Y:S01]  /*99b10*/  ISETP.LT.AND P6, PT, R5, UR14, !P3 ;  /* 0x0000000e05007c0c */ /* 0x008fe2000dfc1270 */
[----:B------:R-:W-:Y:S01]  /*99b20*/  IMAD.WIDE R4, R2, 0x2, R16 ;  /* 0x0000000202047825 */ /* 0x000fe200078e0210 */
[----:B------:R-:W3:Y:S04]  /*99b30*/  LDCU UR14, c[0x0][0x398] ;  /* 0x00007300ff0e77ac */ /* 0x000ee80008000800 */
[----:B------:R4:W-:Y:S04]  /*99b40*/  @P4 STG.E.U16 desc[UR66][R4.64], R26 ;  /* 0x0000001a04004986 */ /* 0x0009e8000c101542 */
[----:B------:R1:W-:Y:S01]  /*99b50*/  @P5 STG.E.U16 desc[UR66][R12.64], R3 ;  /* 0x000000030c005986 */ /* 0x0003e2000c101542 */
[----:B0-----:R-:W-:Y:S01]  /*99b60*/  ISETP.LT.AND P5, PT, R25, UR30, !P2 ;  /* 0x0000001e19007c0c */ /* 0x001fe2000d7a1270 */
[----:B------:R-:W0:Y:S02]  /*99b70*/  LDCU UR30, c[0x0][0x398] ;  /* 0x00007300ff1e77ac */ /* 0x000e240008000800 */
[----:B----4-:R-:W4:Y:S04]  /*99b80*/  LDL R5, [R1+0x1bdc] ;  /* 0x001bdc0001057983 */ /* 0x010f280000100800 */
[----:B------:R-:W2:Y:S04]  /*99b90*/  LDL.LU R26, [R1+0x4f0] ;  /* 0x0004f000011a7983 */ /* 0x000ea80000300800 */
[----:B------:R-:W3:Y:S01]  /*99ba0*/  LDL.LU R25, [R1+0x336c] ;  /* 0x00336c0001197983 */ /* 0x000ee20000300800 */
[----:B-1----:R-:W-:Y:S01]  /*99bb0*/  ISETP.LT.AND P3, PT, R0, UR16, !P3 ;  /* 0x0000001000007c0c */ /* 0x002fe2000df61270 */
[C---:B------:R-:W-:Y:S01]  /*99bc0*/  IMAD.WIDE R12, R2.reuse, 0x2, R8 ;  /* 0x00000002020c7825 */ /* 0x040fe200078e0208 */
[----:B------:R-:W-:Y:S01]  /*99bd0*/  PRMT R3, R15, 0x7632, R3 ;  /* 0x000076320f037816 */ /* 0x000fe20000000003 */
[----:B------:R-:W1:Y:S03]  /*99be0*/  LDCU UR16, c[0x0][0x398] ;  /* 0x00007300ff1077ac */ /* 0x000e660008000800 */
[----:B------:R0:W-:Y:S04]  /*99bf0*/  @P6 STG.E.U16 desc[UR66][R12.64], R15 ;  /* 0x0000000f0c006986 */ /* 0x0001e8000c101542 */
[----:B0-----:R-:W3:Y:S01]  /*99c00*/  LDL.LU R15, [R1+0x3368] ;  /* 0x00336800010f7983 */ /* 0x001ee20000300800 */
[----:B----4-:R-:W-:Y:S01]  /*99c10*/  ISETP.LT.AND P4, PT, R5, UR26, !P2 ;  /* 0x0000001a05007c0c */ /* 0x010fe2000d781270 */
[C---:B------:R-:W-:Y:S01]  /*99c20*/  IMAD.WIDE R4, R2.reuse, 0x2, R6 ;  /* 0x0000000202047825 */ /* 0x040fe200078e0206 */
[----:B------:R-:W0:Y:S03]  /*99c30*/  LDCU UR26, c[0x0][0x398] ;  /* 0x00007300ff1a77ac */ /* 0x000e260008000800 */
[----:B--2---:R-:W-:Y:S01]  /*99c40*/  VIADD R2, R2, UR32 ;  /* 0x0000002002027c36 */ /* 0x004fe20008000000 */
[----:B------:R3:W-:Y:S01]  /*99c50*/  @P3 STG.E.U16 desc[UR66][R4.64], R3 ;  /* 0x0000000304003986 */ /* 0x0007e2000c101542 */
[----:B------:R-:W2:Y:S02]  /*99c60*/  LDCU UR32, c[0x0][0x3b8] ;  /* 0x00007700ff2077ac */ /* 0x000ea40008000800 */
[----:B---3--:R-:W-:Y:S01]  /*99c70*/  IMAD.WIDE R4, R2, 0x2, R24 ;  /* 0x0000000202047825 */ /* 0x008fe200078e0218 */
[----:B------:R-:W-:-:S04]  /*99c80*/  PRMT R3, R29, 0x7632, R3 ;  /* 0x000076321d037816 */ /* 0x000fc80000000003 */
[----:B------:R3:W-:Y:S04]  /*99c90*/  @P5 STG.E.U16 desc[UR66][R4.64], R29 ;  /* 0x0000001d04005986 */ /* 0x0007e8000c101542 */
[----:B---3--:R-:W3:Y:S01]  /*99ca0*/  LDL.LU R29, [R1+0x3364] ;  /* 0x00336400011d7983 */ /* 0x008ee20000300800 */
[----:B------:R-:W-:Y:S01]  /*99cb0*/  ISETP.LT.AND P6, PT, R15, UR34, !P2 ;  /* 0x000000220f007c0c */ /* 0x000fe2000d7c1270 */
[C---:B------:R-:W-:Y:S01]  /*99cc0*/  IMAD.WIDE R12, R2.reuse, 0x2, R22 ;  /* 0x00000002020c7825 */ /* 0x040fe200078e0216 */
[----:B------:R-:W-:Y:S01]  /*99cd0*/  ISETP.LT.AND P3, PT, R27, UR5, !P2 ;  /* 0x000000051b007c0c */ /* 0x000fe2000d761270 */
[----:B------:R-:W4:Y:S02]  /*99ce0*/  LDCU UR34, c[0x0][0x398] ;  /* 0x00007300ff2277ac */ /* 0x000f240008000800 */
[----:B------:R-:W-:Y:S01]  /*99cf0*/  IMAD.WIDE R4, R2, 0x2, R20 ;  /* 0x0000000202047825 */ /* 0x000fe200078e0214 */
[----:B------:R0:W-:Y:S01]  /*99d00*/  @P4 STG.E.U16 desc[UR66][R12.64], R3 ;  /* 0x000000030c004986 */ /* 0x0001e2000c101542 */
[----:B-1----:R-:W-:Y:S01]  /*99d10*/  ISETP.LT.AND P4, PT, R28, UR16, !P2 ;  /* 0x000000101c007c0c */ /* 0x002fe2000d781270 */
[----:B------:R-:W1:Y:S01]  /*99d20*/  LDCU UR5, c[0x0][0x398] ;  /* 0x00007300ff0577ac */ /* 0x000e620008000800 */
[----:B------:R-:W1:Y:S04]  /*99d30*/  LDCU UR16, c[0x0][0x398] ;  /* 0x00007300ff1077ac */ /* 0x000e680008000800 */
[----:B------:R-:W-:Y:S01]  /*99d40*/  @P6 STG.E.U16 desc[UR66][R4.64], R26 ;  /* 0x0000001a04006986 */ /* 0x000fe2000c101542 */
[----:B0-----:R-:W-:-:S02]  /*99d50*/  PRMT R3, R26, 0x7632, R3 ;  /* 0x000076321a037816 */ /* 0x001fc40000000003 */
[----:B---3--:R-:W-:Y:S01]  /*99d60*/  ISETP.LT.AND P5, PT, R29, UR76, !P2 ;  /* 0x0000004c1d007c0c */ /* 0x008fe2000d7a1270 */
[----:B------:R0:W-:Y:S01]  /*99d70*/  STL [R1+0x335c], R29 ;  /* 0x00335c1d01007387 */ /* 0x0001e20000100800 */
[C---:B------:R-:W-:Y:S01]  /*99d80*/  IMAD.WIDE R12, R2.reuse, 0x2, R18 ;  /* 0x00000002020c7825 */ /* 0x040fe200078e0212 */
[----:B------:R-:W3:Y:S02]  /*99d90*/  LDCU.64 UR76, c[0x0][0x398] ;  /* 0x00007300ff4c77ac */ /* 0x000ee40008000a00 */
[----:B0-----:R-:W2:Y:S04]  /*99da0*/  LDL R29, [R1+0x1bf0] ;  /* 0x001bf000011d7983 */ /* 0x001ea80000100800 */
[----:B------:R0:W-:Y:S04]  /*99db0*/  STL [R1+0x3358], R28 ;  /* 0x0033581c01007387 */ /* 0x0001e80000100800 */
[----:B0-----:R-:W3:Y:S04]  /*99dc0*/  LDL.LU R28, [R1+0x510] ;  /* 0x00051000011c7983 */ /* 0x001ee80000300800 */
[----:B------:R-:W3:Y:S04]  /*99dd0*/  LDL.LU R26, [R1+0x3360] ;  /* 0x00336000011a7983 */ /* 0x000ee80000300800 */
[----:B------:R0:W-:Y:S02]  /*99de0*/  @P3 STG.E.U16 desc[UR66][R12.64], R3 ;  /* 0x000000030c003986 */ /* 0x0001e4000c101542 */
[----:B0-----:R-:W-:Y:S01]  /*99df0*/  IMAD.WIDE R12, R2, 0x2, R16 ;  /* 0x00000002020c7825 */ /* 0x001fe200078e0210 */
[----:B--2---:R-:W-:Y:S01]  /*99e00*/  ISETP.LT.AND P6, PT, R29, UR30, !P2 ;  /* 0x0000001e1d007c0c */ /* 0x004fe2000d7c1270 */
[----:B------:R-:W0:Y:S01]  /*99e10*/  LDCU UR30, c[0x0][0x398] ;  /* 0x00007300ff1e77ac */ /* 0x000e220008000800 */
[----:B------:R-:W2:Y:S01]  /*99e20*/  LDL.LU R29, [R1+0x290] ;  /* 0x00029000011d7983 */ /* 0x000ea20000300800 */
[----:B---3--:R-:W-:Y:S01]  /*99e30*/  VIADD R4, R26, 0x29 ;  /* 0x000000291a047836 */ /* 0x008fe20000000000 */
[----:B------:R-:W-:-:S02]  /*99e40*/  PRMT R3, R28, 0x7632, R3 ;  /* 0x000076321c037816 */ /* 0x000fc40000000003 */
[----:B------:R3:W-:Y:S02]  /*99e50*/  @P5 STG.E.U16 desc[UR66][R12.64], R28 ;  /* 0x0000001c0c005986 */ /* 0x0007e4000c101542 */
[----:B------:R-:W-:Y:S01]  /*99e60*/  ISETP.GE.AND P3, PT, R4, UR69, PT ;  /* 0x0000004504007c0c */ /* 0x000fe2000bf66270 */
[----:B------:R-:W-:-:S05]  /*99e70*/  IMAD.WIDE R4, R2, 0x2, R10 ;  /* 0x0000000202047825 */ /* 0x000fca00078e020a */
[----:B------:R-:W-:Y:S01]  /*99e80*/  @P4 STG.E.U16 desc[UR66][R4.64], R3 ;  /* 0x0000000304004986 */ /* 0x000fe2000c101542 */
[----:B---3--:R-:W-:-:S03]  /*99e90*/  IMAD.WIDE R12, R2, 0x2, R8 ;  /* 0x00000002020c7825 */ /* 0x008fc600078e0208 */
[----:B------:R-:W3:Y:S04]  /*99ea0*/  LDL.LU R28, [R1+0x280] ;  /* 0x00028000011c7983 */ /* 0x000ee80000300800 */
[----:B------:R0:W-:Y:S04]  /*99eb0*/  STL [R1+0x3354], R9 ;  /* 0x0033540901007387 */ /* 0x0001e80000100800 */
[----:B0-----:R-:W3:Y:S04]  /*99ec0*/  LDL.LU R9, [R1+0x500] ;  /* 0x0005000001097983 */ /* 0x001ee80000300800 */
[----:B------:R-:W3:Y:S04]  /*99ed0*/  LDL R4, [R1+0x1bdc] ;  /* 0x001bdc0001047983 */ /* 0x000ee80000100800 */
[----:B------:R-:W1:Y:S01]  /*99ee0*/  LDL R5, [R1+0x1bd8] ;  /* 0x001bd80001057983 */ /* 0x000e620000100800 */
[----:B----4-:R-:W-:Y:S01]  /*99ef0*/  ISETP.LT.AND P2, PT, R0, UR34, !P2 ;  /* 0x0000002200007c0c */ /* 0x010fe2000d741270 */
[----:B------:R-:W0:Y:S01]  /*99f00*/  LDCU UR34, c[0x0][0x398] ;  /* 0x00007300ff2277ac */ /* 0x000e220008000800 */
[----:B------:R-:W-:Y:S01]  /*99f10*/  ISETP.LT.AND P5, PT, R27, UR14, !P3 ;  /* 0x0000000e1b007c0c */ /* 0x000fe2000dfa1270 */
[----:B------:R-:W-:Y:S01]  /*99f20*/  STL [R1+0x3350], R27 ;  /* 0x0033501b01007387 */ /* 0x000fe20000100800 */
[----:B------:R-:W4:Y:S01]  /*99f30*/  LDCU UR14, c[0x0][0x398] ;  /* 0x00007300ff0e77ac */ /* 0x000f220008000800 */
[----:B--2---:R-:W-:-:S02]  /*99f40*/  PRMT R14, R29, 0x7632, R14 ;  /* 0x000076321d0e7816 */ /* 0x004fc4000000000e */
[----:B---3--:R2:W-:Y:S01]  /*99f50*/  @P6 STG.E.U16 desc[UR66][R12.64], R9 ;  /* 0x000000090c006986 */ /* 0x0085e2000c101542 */
[----:B------:R-:W-:Y:S02]  /*99f60*/  PRMT R3, R9, 0x7632, R3 ;  /* 0x0000763209037816 */ /* 0x000fe40000000003 */
[----:B------:R-:W-:Y:S01]  /*99f70*/  ISETP.LT.AND P4, PT, R4, UR26, !P3 ;  /* 0x0000001a04007c0c */ /* 0x000fe2000df81270 */
[----:B------:R-:W3:Y:S01]  /*99f80*/  LDCU UR26, c[0x0][0x398] ;  /* 0x00007300ff1a77ac */ /* 0x000ee20008000800 */
[----:B-1----:R-:W-:Y:S01]  /*99f90*/  ISETP.LT.AND P6, PT, R5, UR5, !P3 ;  /* 0x0000000505007c0c */ /* 0x002fe2000dfc1270 */
[C---:B------:R-:W-:Y:S01]  /*99fa0*/  IMAD.WIDE R4, R2.reuse, 0x2, R6 ;  /* 0x0000000202047825 */ /* 0x040fe200078e0206 */
[----:B------:R-:W1:Y:S01]  /*99fb0*/  LDCU UR5, c[0x0][0x398] ;  /* 0x00007300ff0577ac */ /* 0x000e620008000800 */
[----:B--2---:R-:W2:Y:S02]  /*99fc0*/  LDL.LU R9, [R1+0x630] ;  /* 0x0006300001097983 */ /* 0x004ea40000300800 */
[----:B------:R-:W-:Y:S01]  /*99fd0*/  VIADD R2, R2, UR32 ;  /* 0x0000002002027c36 */ /* 0x000fe20008000000 */
[----:B------:R-:W0:Y:S01]  /*99fe0*/  LDCU UR32, c[0x0][0x398] ;  /* 0x00007300ff2077ac */ /* 0x000e220008000800 */
[----:B------:R3:W-:Y:S01]  /*99ff0*/  @P2 STG.E.U16 desc[UR66][R4.64], R3 ;  /* 0x0000000304002986 */ /* 0x0007e2000c101542 */
[----:B------:R-:W-:Y:S01]  /*9a000*/  ISETP.LT.AND P2, PT, R15, UR30, !P3 ;  /* 0x0000001e0f007c0c */ /* 0x000fe2000df41270 */
[C---:B------:R-:W-:Y:S01]  /*9a010*/  IMAD.WIDE R12, R2.reuse, 0x2, R22 ;  /* 0x00000002020c7825 */ /* 0x040fe200078e0216 */
[----:B------:R-:W0:Y:S01]  /*9a020*/  LDCU UR30, c[0x0][0x398] ;  /* 0x00007300ff1e77ac */ /* 0x000e220008000800 */
[----:B------:R-:W2:Y:S02]  /*9a030*/  LDL.LU R27, [R1+0x660] ;  /* 0x00066000011b7983 */ /* 0x000ea40000300800 */
[----:B---3--:R-:W-:-:S04]  /*9a040*/  IMAD.WIDE R4, R2, 0x2, R24 ;  /* 0x0000000202047825 */ /* 0x008fc800078e0218 */
[----:B------:R-:W-:Y:S01]  /*9a050*/  VIADD R3, R26, 0x2a ;  /* 0x0000002a1a037836 */ /* 0x000fe20000000000 */
[----:B------:R3:W-:Y:S04]  /*9a060*/  @P6 STG.E.U16 desc[UR66][R4.64], R29 ;  /* 0x0000001d04006986 */ /* 0x0007e8000c101542 */
[----:B------:R-:W-:Y:S01]  /*9a070*/  ISETP.GE.AND P6, PT, R3, UR77, PT ;  /* 0x0000004d03007c0c */ /* 0x000fe2000bfc6270 */
[----:B------:R-:W-:Y:S01]  /*9a080*/  @P4 STG.E.U16 desc[UR66][R12.64], R14 ;  /* 0x0000000e0c004986 */ /* 0x000fe2000c101542 */
[----:B------:R-:W-:-:S03]  /*9a090*/  PRMT R3, R28, 0x7632, R3 ;  /* 0x000076321c037816 */ /* 0x000fc60000000003 */
[----:B---3--:R-:W3:Y:S01]  /*9a0a0*/  LDL.LU R29, [R1+0x335c] ;  /* 0x00335c00011d7983 */ /* 0x008ee20000300800 */
[----:B------:R-:W-:-:S05]  /*9a0b0*/  IMAD.WIDE R4, R2, 0x2, R20 ;  /* 0x0000000202047825 */ /* 0x000fca00078e0214 */
[----:B------:R0:W-:Y:S04]  /*9a0c0*/  @P2 STG.E.U16 desc[UR66][R4.64], R28 ;  /* 0x0000001c04002986 */ /* 0x0001e8000c101542 */
[----:B0-----:R-:W3:Y:S04]  /*9a0d0*/  LDL.LU R28, [R1+0x3358] ;  /* 0x00335800011c7983 */ /* 0x001ee80000300800 */
[----:B------:R-:W1:Y:S01]  /*9a0e0*/  LDL R5, [R1+0x1bf0] ;  /* 0x001bf00001057983 */ /* 0x000e620000100800 */
[----:B------:R-:W-:Y:S01]  /*9a0f0*/  IMAD.WIDE R12, R2, 0x2, R18 ;  /* 0x00000002020c7825 */ /* 0x000fe200078e0212 */
[----:B----4-:R-:W-:Y:S01]  /*9a100*/  ISETP.LT.AND P2, PT, R0, UR14, !P3 ;  /* 0x0000000e00007c0c */ /* 0x010fe2000df41270 */
[----:B------:R-:W0:Y:S03]  /*9a110*/  LDCU UR14, c[0x0][0x398] ;  /* 0x00007300ff0e77ac */ /* 0x000e260008000800 */
[----:B------:R-:W-:Y:S04]  /*9a120*/  @P5 STG.E.U16 desc[UR66][R12.64], R3 ;  /* 0x000000030c005986 */ /* 0x000fe8000c101542 */
[----:B------:R4:W-:Y:S04]  /*9a130*/  STL [R1+0x334c], R0 ;  /* 0x00334c0001007387 */ /* 0x0009e80000100800 */
[----:B----4-:R-:W4:Y:S01]  /*9a140*/  LDL R0, [R1+0x1bd8] ;  /* 0x001bd80001007983 */ /* 0x010f220000100800 */
[----:B--2---:R-:W-:-:S02]  /*9a150*/  PRMT R3, R9, 0x7632, R3 ;  /* 0x0000763209037816 */ /* 0x004fc40000000003 */
[----:B---3--:R-:W-:Y:S01]  /*9a160*/  ISETP.LT.AND P4, PT, R29, UR74, !P3 ;  /* 0x0000004a1d007c0c */ /* 0x008fe2000df81270 */
[----:B------:R-:W-:Y:S01]  /*9a170*/  IMAD.WIDE R12, R2, 0x2, R10 ;  /* 0x00000002020c7825 */ /* 0x000fe200078e020a */
[----:B------:R-:W2:Y:S01]  /*9a180*/  LDCU.64 UR74, c[0x0][0x398] ;  /* 0x00007300ff4a77ac */ /* 0x000ea20008000a00 */
[----:B------:R-:W-:Y:S01]  /*9a190*/  ISETP.LT.AND P5, PT, R28, UR30, !P3 ;  /* 0x0000001e1c007c0c */ /* 0x000fe2000dfa1270 */
[----:B------:R-:W3:Y:S01]  /*9a1a0*/  LDCU UR30, c[0x0][0x3b8] ;  /* 0x00007700ff1e77ac */ /* 0x000ee20008000800 */
[----:B-1----:R-:W-:Y:S01]  /*9a1b0*/  ISETP.LT.AND P3, PT, R5, UR5, !P3 ;  /* 0x0000000505007c0c */ /* 0x002fe2000df61270 */
[----:B------:R-:W-:Y:S01]  /*9a1c0*/  IMAD.WIDE R4, R2, 0x2, R16 ;  /* 0x0000000202047825 */ /* 0x000fe200078e0210 */
[----:B------:R-:W1:Y:S06]  /*9a1d0*/  LDCU UR5, c[0x0][0x398] ;  /* 0x00007300ff0577ac */ /* 0x000e6c0008000800 */
[----:B------:R0:W-:Y:S04]  /*9a1e0*/  @P4 STG.E.U16 desc[UR66][R4.64], R9 ;  /* 0x0000000904004986 */ /* 0x0001e8000c101542 */
[----:B0-----:R-:W2:Y:S04]  /*9a1f0*/  LDL.LU R9, [R1+0x3354] ;  /* 0x0033540001097983 */ /* 0x001ea80000300800 */
[----:B------:R-:W3:Y:S04]  /*9a200*/  LDL R5, [R1+0x1bdc] ;  /* 0x001bdc0001057983 */ /* 0x000ee80000100800 */
[----:B------:R0:W-:Y:S01]  /*9a210*/  @P5 STG.E.U16 desc[UR66][R12.64], R3 ;  /* 0x000000030c005986 */ /* 0x0001e2000c101542 */
[----:B----4-:R-:W-:Y:S01]  /*9a220*/  ISETP.LT.AND P5, PT, R0, UR34, !P6 ;  /* 0x0000002200007c0c */ /* 0x010fe2000f7a1270 */
[----:B------:R-:W4:Y:S02]  /*9a230*/  LDCU UR34, c[0x0][0x398] ;  /* 0x00007300ff2277ac */ /* 0x000f240008000800 */
[----:B------:R-:W3:Y:S01]  /*9a240*/  LDL.LU R0, [R1+0x4f4] ;  /* 0x0004f40001007983 */ /* 0x000ee20000300800 */
[----:B0-----:R-:W-:Y:S01]  /*9a250*/  PRMT R3, R27, 0x7632, R3 ;  /* 0x000076321b037816 */ /* 0x001fe20000000003 */
[----:B--2---:R-:W-:-:S05]  /*9a260*/  IMAD.WIDE R12, R2, 0x2, R8 ;  /* 0x00000002020c7825 */ /* 0x004fca00078e0208 */
[----:B------:R0:W-:Y:S01]  /*9a270*/  @P3 STG.E.U16 desc[UR66][R12.64], R27 ;  /* 0x0000001b0c003986 */ /* 0x0001e2000c101542 */
[----:B------:R-:W-:Y:S01]  /*9a280*/  ISETP.LT.AND P3, PT, R29, UR72, !P6 ;  /* 0x000000481d007c0c */ /* 0x000fe2000f761270 */
[----:B------:R-:W2:Y:S02]  /*9a290*/  LDCU.64 UR72, c[0x0][0x398] ;  /* 0x00007300ff4877ac */ /* 0x000ea40008000a00 */
[----:B0-----:R-:W2:Y:S04]  /*9a2a0*/  LDL.LU R27, [R1+0x3350] ;  /* 0x00335000011b7983 */ /* 0x001ea80000300800 */
[----:B------:R0:W-:Y:S04]  /*9a2b0*/  STL [R1+0x3340], R29 ;  /* 0x0033401d01007387 */ /* 0x0001e80000100800 */
[----:B0-----:R-:W2:Y:S01]  /*9a2c0*/  LDL.LU R29, [R1+0x4e4] ;  /* 0x0004e400011d7983 */ /* 0x001ea20000300800 */
[----:B---3--:R-:W-:Y:S01]  /*9a2d0*/  ISETP.LT.AND P4, PT, R5, UR32, !P6 ;  /* 0x0000002005007c0c */ /* 0x008fe2000f781270 */
[----:B------:R-:W-:Y:S01]  /*9a2e0*/  IMAD.WIDE R4, R2, 0x2, R6 ;  /* 0x0000000202047825 */ /* 0x000fe200078e0206 */
[----:B------:R-:W-:Y:S01]  /*9a2f0*/  PRMT R14, R0, 0x7632, R14 ;  /* 0x00007632000e7816 */ /* 0x000fe2000000000e */
[----:B------:R0:W-:Y:S01]  /*9a300*/  STL [R1+0x3344], R15 ;  /* 0x0033440f01007387 */ /* 0x0001e20000100800 */
[----:B------:R-:W3:Y:S01]  /*9a310*/  LDCU UR32, c[0x0][0x398] ;  /* 0x00007300ff2077ac */ /* 0x000ee20008000800 */
[----:B------:R-:W-:-:S02]  /*9a320*/  VIADD R2, R2, UR30 ;  /* 0x0000001e02027c36 */ /* 0x000fc40008000000 */
[----:B------:R4:W-:Y:S01]  /*9a330*/  @P2 STG.E.U16 desc[UR66][R4.64], R3 ;  /* 0x0000000304002986 */ /* 0x0009e2000c101542 */
[----:B-1----:R-:W-:Y:S01]  /*9a340*/  ISETP.LT.AND P2, PT, R15, UR5, !P6 ;  /* 0x000000050f007c0c */ /* 0x002fe2000f741270 */
[C---:B------:R-:W-:Y:S01]  /*9a350*/  IMAD.WIDE R12, R2.reuse, 0x2, R22 ;  /* 0x00000002020c7825 */ /* 0x040fe200078e0216 */
[----:B------:R-:W1:Y:S01]  /*9a360*/  LDCU UR5, c[0x0][0x398] ;  /* 0x00007300ff0577ac */ /* 0x000e620008000800 */
[----:B0-----:R-:W3:Y:S01]  /*9a370*/  LDL.LU R15, [R1+0x504] ;  /* 0x00050400010f7983 */ /* 0x001ee20000300800 */
[----:B------:R-:W0:Y:S01]  /*9a380*/  LDCU UR30, c[0x0][0x398] ;  /* 0x00007300ff1e77ac */ /* 0x000e220008000800 */
[----:B----4-:R-:W-:Y:S02]  /*9a390*/  IMAD.WIDE R4, R2, 0x2, R24 ;  /* 0x0000000202047825 */ /* 0x010fe400078e0218 */
[----:B------:R4:W-:Y:S04]  /*9a3a0*/  STL [R1+0x3348], R25 ;  /* 0x0033481901007387 */ /* 0x0009e80000100800 */
[----:B----4-:R-:W0:Y:S01]  /*9a3b0*/  LDL R25, [R1+0x1bd8] ;  /* 0x001bd80001197983 */ /* 0x010e220000100800 */
[----:B--2---:R-:W-:-:S03]  /*9a3c0*/  PRMT R3, R29, 0x7632, R3 ;  /* 0x000076321d037816 */ /* 0x004fc60000000003 */
[----:B------:R2:W-:Y:S04]  /*9a3d0*/  @P5 STG.E.U16 desc[UR66][R4.64], R29 ;  /* 0x0000001d04005986 */ /* 0x0005e8000c101542 */
[----:B------:R4:W-:Y:S01]  /*9a3e0*/  @P4 STG.E.U16 desc[UR66][R12.64], R3 ;  /* 0x000000030c004986 */ /* 0x0009e2000c101542 */
[----:B--2---:R-:W-:-:S03]  /*9a3f0*/  IMAD.WIDE R4, R2, 0x2, R20 ;  /* 0x0000000202047825 */ /* 0x004fc600078e0214 */
[----:B------:R-:W2:Y:S01]  /*9a400*/  LDL.LU R29, [R1+0x294] ;  /* 0x00029400011d7983 */ /* 0x000ea20000300800 */
[----:B----4-:R-:W-:-:S03]  /*9a410*/  VIADD R3, R26, 0x2b ;  /* 0x0000002b1a037836 */ /* 0x010fc60000000000 */
[----:B------:R4:W-:Y:S04]  /*9a420*/  STL [R1+0x333c], R26 ;  /* 0x00333c1a01007387 */ /* 0x0009e80000100800 */
[----:B------:R0:W-:Y:S04]  /*9a430*/  @P2 STG.E.U16 desc[UR66][R4.64], R0 ;  /* 0x0000000004002986 */ /* 0x0001e8000c101542 */
[----:B----4-:R-:W4:Y:S04]  /*9a440*/  LDL.LU R26, [R1+0x514] ;  /* 0x00051400011a7983 */ /* 0x010f280000300800 */
[----:B0-----:R-:W2:Y:S04]  /*9a450*/  LDL.LU R0, [R1+0x334c] ;  /* 0x00334c0001007983 */ /* 0x001ea80000300800 */
[----:B------:R-:W1:Y:S01]  /*9a460*/  LDL R5, [R1+0x1bf0] ;  /* 0x001bf00001057983 */ /* 0x000e620000100800 */
[----:B------:R-:W-:Y:S01]  /*9a470*/  ISETP.LT.AND P5, PT, R27, UR14, !P6 ;  /* 0x0000000e1b007c0c */ /* 0x000fe2000f7a1270 */
[----:B------:R-:W-:Y:S01]  /*9a480*/  IMAD.WIDE R12, R2, 0x2, R18 ;  /* 0x00000002020c7825 */ /* 0x000fe200078e0212 */
[----:B---3--:R-:W-:Y:S01]  /*9a490*/  ISETP.LT.AND P4, PT, R28, UR32, !P6 ;  /* 0x000000201c007c0c */ /* 0x008fe2000f781270 */
[----:B------:R-:W2:Y:S01]  /*9a4a0*/  LDCU UR14, c[0x0][0x398] ;  /* 0x00007300ff0e77ac */ /* 0x000ea20008000800 */
[----:B------:R-:W-:Y:S01]  /*9a4b0*/  ISETP.GE.AND P2, PT, R3, UR75, PT ;  /* 0x0000004b03007c0c */ /* 0x000fe2000bf46270 */
[----:B------:R-:W0:Y:S08]  /*9a4c0*/  LDCU UR32, c[0x0][0x3b8] ;  /* 0x00007700ff2077ac */ /* 0x000e300008000800 */
[----:B------:R3:W-:Y:S02]  /*9a4d0*/  @P5 STG.E.U16 desc[UR66][R12.64], R14 ;  /* 0x0000000e0c005986 */ /* 0x0007e4000c101542 */
[----:B---3--:R-:W-:Y:S01]  /*9a4e0*/  IMAD.WIDE R12, R2, 0x2, R10 ;  /* 0x00000002020c7825 */ /* 0x008fe200078e020a */
[----:B----4-:R-:W-:-:S02]  /*9a4f0*/  PRMT R3, R26, 0x7632, R3 ;  /* 0x000076321a037816 */ /* 0x010fc40000000003 */
[----:B-1----:R-:W-:Y:S01]  /*9a500*/  ISETP.LT.AND P5, PT, R5, UR5, !P6 ;  /* 0x0000000505007c0c */ /* 0x002fe2000f7a1270 */
[----:B------:R-:W-:Y:S01]  /*9a510*/  IMAD.WIDE R4, R2, 0x2, R16 ;  /* 0x0000000202047825 */ /* 0x000fe200078e0210 */
[----:B------:R-:W1:Y:S04]  /*9a520*/  LDCU UR5, c[0x0][0x398] ;  /* 0x00007300ff0577ac */ /* 0x000e680008000800 */
[----:B------:R3:W-:Y:S04]  /*9a530*/  @P3 STG.E.U16 desc[UR66][R4.64], R26 ;  /* 0x0000001a04003986 */ /* 0x0007e8000c101542 */
[----:B------:R4:W-:Y:S01]  /*9a540*/  @P4 STG.E.U16 desc[UR66][R12.64], R3 ;  /* 0x000000030c004986 */ /* 0x0009e2000c101542 */
[----:B------:R-:W-:Y:S01]  /*9a550*/  ISETP.LT.AND P4, PT, R25, UR30, !P2 ;  /* 0x0000001e19007c0c */ /* 0x000fe2000d781270 */
[----:B------:R-:W0:Y:S02]  /*9a560*/  LDCU UR30, c[0x0][0x398] ;  /* 0x00007300ff1e77ac */ /* 0x000e240008000800 */
[----:B---3--:R-:W3:Y:S04]  /*9a570*/  LDL R5, [R1+0x1bdc] ;  /* 0x001bdc0001057983 */ /* 0x008ee80000100800 */
[----:B------:R-:W3:Y:S04]  /*9a580*/  LDL.LU R26, [R1+0x284] ;  /* 0x00028400011a7983 */ /* 0x000ee80000300800 */
[----:B------:R-:W3:Y:S01]  /*9a590*/  LDL.LU R25, [R1+0x3348] ;  /* 0x0033480001197983 */ /* 0x000ee20000300800 */
[----:B--2---:R-:W-:Y:S01]  /*9a5a0*/  ISETP.LT.AND P6, PT, R0, UR14, !P6 ;  /* 0x0000000e00007c0c */ /* 0x004fe2000f7c1270 */
[C---:B----4-:R-:W-:Y:S01]  /*9a5b0*/  IMAD.WIDE R12, R2.reuse, 0x2, R8 ;  /* 0x00000002020c7825 */ /* 0x050fe200078e0208 */
[----:B------:R-:W-:Y:S01]  /*9a5c0*/  PRMT R3, R15, 0x7632, R3 ;  /* 0x000076320f037816 */ /* 0x000fe20000000003 */
[----:B------:R-:W2:Y:S03]  /*9a5d0*/  LDCU UR14, c[0x0][0x398] ;  /* 0x00007300ff0e77ac */ /* 0x000ea60008000800 */
[----:B------:R4:W-:Y:S04]  /*9a5e0*/  @P5 STG.E.U16 desc[UR66][R12.64], R15 ;  /* 0x0000000f0c005986 */ /* 0x0009e8000c101542 */
[----:B----4-:R-:W4:Y:S01]  /*9a5f0*/  LDL.LU R15, [R1+0x3344] ;  /* 0x00334400010f7983 */ /* 0x010f220000300800 */
[----:B---3--:R-:W-:Y:S01]  /*9a600*/  ISETP.LT.AND P3, PT, R5, UR26, !P2 ;  /* 0x0000001a05007c0c */ /* 0x008fe2000d761270 */
[C---:B------:R-:W-:Y:S01]  /*9a610*/  IMAD.WIDE R4, R2.reuse, 0x2, R6 ;  /* 0x0000000202047825 */ /* 0x040fe200078e0206 */
[----:B------:R-:W3:Y:S03]  /*9a620*/  LDCU UR26, c[0x0][0x398] ;  /* 0x00007300ff1a77ac */ /* 0x000ee60008000800 */
[----:B0-----:R-:W-:Y:S01]  /*9a630*/  VIADD R2, R2, UR32 ;  /* 0x0000002002027c36 */ /* 0x001fe20008000000 */
[----:B------:R0:W-:Y:S01]  /*9a640*/  @P6 STG.E.U16 desc[UR66][R4.64], R3 ;  /* 0x0000000304006986 */ /* 0x0001e2000c101542 */
[----:B------:R-:W1:Y:S02]  /*9a650*/  LDCU UR32, c[0x0][0x3b8] ;  /* 0x00007700ff2077ac */ /* 0x000e640008000800 */
[----:B0-----:R-:W-:Y:S01]  /*9a660*/  IMAD.WIDE R4, R2, 0x2, R24 ;  /* 0x0000000202047825 */ /* 0x001fe200078e0218 */
[----:B------:R-:W-:-:S04]  /*9a670*/  PRMT R3, R29, 0x7632, R3 ;  /* 0x000076321d037816 */ /* 0x000fc80000000003 */
[----:B------:R0:W-:Y:S04]  /*9a680*/  @P4 STG.E.U16 desc[UR66][R4.64], R29 ;  /* 0x0000001d04004986 */ /* 0x0001e8000c101542 */
[----:B0-----:R-:W3:Y:S01]  /*9a690*/  LDL.LU R29, [R1+0x3340] ;  /* 0x00334000011d7983 */ /* 0x001ee20000300800 */
[----:B----4-:R-:W-:Y:S01]  /*9a6a0*/  ISETP.LT.AND P5, PT, R15, UR34, !P2 ;  /* 0x000000220f007c0c */ /* 0x010fe2000d7a1270 */
[C---:B------:R-:W-:Y:S01]  /*9a6b0*/  IMAD.WIDE R12, R2.reuse, 0x2, R22 ;  /* 0x00000002020c7825 */ /* 0x040fe200078e0216 */
[----:B------:R-:W-:Y:S01]  /*9a6c0*/  ISETP.LT.AND P6, PT, R27, UR16, !P2 ;  /* 0x000000101b007c0c */ /* 0x000fe2000d7c1270 */
[----:B------:R-:W0:Y:S02]  /*9a6d0*/  LDCU UR16, c[0x0][0x398] ;  /* 0x00007300ff1077ac */ /* 0x000e240008000800 */
[----:B------:R-:W-:Y:S01]  /*9a6e0*/  IMAD.WIDE R4, R2, 0x2, R20 ;  /* 0x0000000202047825 */ /* 0x000fe200078e0214 */
[----:B------:R4:W-:Y:S01]  /*9a6f0*/  @P3 STG.E.U16 desc[UR66][R12.64], R3 ;  /* 0x000000030c003986 */ /* 0x0009e2000c101542 */
[----:B--2---:R-:W-:Y:S01]  /*9a700*/  ISETP.LT.AND P3, PT, R28, UR14, !P2 ;  /* 0x0000000e1c007c0c */ /* 0x004fe2000d761270 */
[----:B------:R-:W2:Y:S01]  /*9a710*/  LDCU UR14, c[0x0][0x398] ;  /* 0x00007300ff0e77ac */ /* 0x000ea20008000800 */
[----:B------:R-:W0:Y:S04]  /*9a720*/  LDCU UR34, c[0x0][0x398] ;  /* 0x00007300ff2277ac */ /* 0x000e280008000800 */
[----:B------:R-:W-:Y:S01]  /*9a730*/  @P5 STG.E.U16 desc[UR66][R4.64], R26 ;  /* 0x0000001a04005986 */ /* 0x000fe2000c101542 */
[----:B----4-:R-:W-:-:S02]  /*9a740*/  PRMT R3, R26, 0x7632, R3 ;  /* 0x000076321a037816 */ /* 0x010fc40000000003 */
[----:B---3--:R-:W-:Y:S01]  /*9a750*/  ISETP.LT.AND P4, PT, R29, UR68, !P2 ;  /* 0x000000441d007c0c */ /* 0x008fe2000d781270 */
[----:B------:R3:W-:Y:S01]  /*9a760*/  STL [R1+0x3338], R29 ;  /* 0x0033381d01007387 */ /* 0x0007e20000100800 */
[C---:B------:R-:W-:Y:S01]  /*9a770*/  IMAD.WIDE R12, R2.reuse, 0x2, R18 ;  /* 0x00000002020c7825 */ /* 0x040fe200078e0212 */
[----:B------:R-:W4:Y:S02]  /*9a780*/  LDCU.64 UR68, c[0x0][0x398] ;  /* 0x00007300ff4477ac */ /* 0x000f240008000a00 */
[----:B---3--:R-:W3:Y:S04]  /*9a790*/  LDL R29, [R1+0x1bf0] ;  /* 0x001bf000011d7983 */ /* 0x008ee80000100800 */
[----:B------:R0:W-:Y:S04]  /*9a7a0*/  STL [R1+0x3334], R28 ;  /* 0x0033341c01007387 */ /* 0x0001e80000100800 */
[----:B0-----:R-:W2:Y:S04]  /*9a7b0*/  LDL.LU R28, [R1+0x634] ;  /* 0x00063400011c7983 */ /* 0x001ea80000300800 */
[----:B------:R-:W2:Y:S04]  /*9a7c0*/  LDL.LU R26, [R1+0x333c] ;  /* 0x00333c00011a7983 */ /* 0x000ea80000300800 */
[----:B------:R0:W-:Y:S02]  /*9a7d0*/  @P6 STG.E.U16 desc[UR66][R12.64], R3 ;  /* 0x000000030c006986 */ /* 0x0001e4000c101542 */
[----:B0-----:R-:W-:Y:S01]  /*9a7e0*/  IMAD.WIDE R12, R2, 0x2, R16 ;  /* 0x00000002020c7825 */ /* 0x001fe200078e0210 */
[----:B---3--:R-:W-:Y:S01]  /*9a7f0*/  ISETP.LT.AND P5, PT, R29, UR30, !P2 ;  /* 0x0000001e1d007c0c */ /* 0x008fe2000d7a1270 */
[----:B------:R-:W0:Y:S01]  /*9a800*/  LDCU UR30, c[0x0][0x398] ;  /* 0x00007300ff1e77ac */ /* 0x000e220008000800 */
[----:B------:R-:W3:Y:S01]  /*9a810*/  LDL.LU R29, [R1+0x4e8] ;  /* 0x0004e800011d7983 */ /* 0x000ee20000300800 */
[----:B--2---:R-:W-:Y:S01]  /*9a820*/  VIADD R4, R26, 0x2c ;  /* 0x0000002c1a047836 */ /* 0x004fe20000000000 */
[----:B------:R-:W-:-:S02]  /*9a830*/  PRMT R3, R28, 0x7632, R3 ;  /* 0x000076321c037816 */ /* 0x000fc40000000003 */
[----:B------:R2:W-:Y:S02]  /*9a840*/  @P4 STG.E.U16 desc[UR66][R12.64], R28 ;  /* 0x0000001c0c004986 */ /* 0x0005e4000c101542 */
[----:B------:R-:W-:Y:S01]  /*9a850*/  ISETP.GE.AND P6, PT, R4, UR73, PT ;  /* 0x0000004904007c0c */ /* 0x000fe2000bfc6270 */
[----:B------:R-:W-:-:S05]  /*9a860*/  IMAD.WIDE R4, R2, 0x2, R10 ;  /* 0x0000000202047825 */ /* 0x000fca00078e020a */
[----:B------:R-:W-:Y:S01]  /*9a870*/  @P3 STG.E.U16 desc[UR66][R4.64], R3 ;  /* 0x0000000304003986 */ /* 0x000fe2000c101542 */
[----:B--2---:R-:W-:-:S03]  /*9a880*/  IMAD.WIDE R12, R2, 0x2, R8 ;  /* 0x00000002020c7825 */ /* 0x004fc600078e0208 */
[----:B------:R-:W2:Y:S04]  /*9a890*/  LDL.LU R28, [R1+0x4f8] ;  /* 0x0004f800011c7983 */ /* 0x000ea80000300800 */
[----:B------:R0:W-:Y:S04]  /*9a8a0*/  STL [R1+0x3330], R9 ;  /* 0x0033300901007387 */ /* 0x0001e80000100800 */
[----:B0-----:R-:W2:Y:S04]  /*9a8b0*/  LDL.LU R9, [R1+0x664] ;  /* 0x0006640001097983 */ /* 0x001ea80000300800 */
[----:B------:R-:W4:Y:S04]  /*9a8c0*/  LDL R4, [R1+0x1bdc] ;  /* 0x001bdc0001047983 */ /* 0x000f280000100800 */
[----:B------:R-:W4:Y:S01]  /*9a8d0*/  LDL R5, [R1+0x1bd8] ;  /* 0x001bd80001057983 */ /* 0x000f220000100800 */
[----:B------:R-:W-:Y:S01]  /*9a8e0*/  ISETP.LT.AND P2, PT, R0, UR16, !P2 ;  /* 0x0000001000007c0c */ /* 0x000fe2000d741270 */
[----:B------:R-:W0:Y:S01]  /*9a8f0*/  LDCU UR16, c[0x0][0x398] ;  /* 0x00007300ff1077ac */ /* 0x000e220008000800 */
[----:B-1----:R-:W-:Y:S01]  /*9a900*/  ISETP.LT.AND P4, PT, R27, UR5, !P6 ;  /* 0x000000051b007c0c */ /* 0x002fe2000f781270 */
[----:B------:R-:W-:Y:S01]  /*9a910*/  STL [R1+0x332c], R27 ;  /* 0x00332c1b01007387 */ /* 0x000fe20000100800 */
[----:B------:R-:W1:Y:S01]  /*9a920*/  LDCU UR5, c[0x0][0x398] ;  /* 0x00007300ff0577ac */ /* 0x000e620008000800 */
[----:B---3--:R-:W-:-:S02]  /*9a930*/  PRMT R14, R29, 0x7632, R14 ;  /* 0x000076321d0e7816 */ /* 0x008fc4000000000e */
[----:B--2---:R2:W-:Y:S01]  /*9a940*/  @P5 STG.E.U16 desc[UR66][R12.64], R9 ;  /* 0x000000090c005986 */ /* 0x0045e2000c101542 */
[----:B------:R-:W-:Y:S02]  /*9a950*/  PRMT R3, R9, 0x7632, R3 ;  /* 0x0000763209037816 */ /* 0x000fe40000000003 */
[----:B----4-:R-:W-:Y:S01]  /*9a960*/  ISETP.LT.AND P3, PT, R4, UR26, !P6 ;  /* 0x0000001a04007c0c */ /* 0x010fe2000f761270 */
[----:B------:R-:W3:Y:S01]  /*9a970*/  LDCU UR26, c[0x0][0x398] ;  /* 0x00007300ff1a77ac */ /* 0x000ee20008000800 */
[----:B------:R-:W-:Y:S01]  /*9a980*/  ISETP.LT.AND P5, PT, R5, UR14, !P6 ;  /* 0x0000000e05007c0c */ /* 0x000fe2000f7a1270 */
[C---:B------:R-:W-:Y:S01]  /*9a990*/  IMAD.WIDE R4, R2.reuse, 0x2, R6 ;  /* 0x0000000202047825 */ /* 0x040fe200078e0206 */
[----:B------:R-:W4:Y:S01]  /*9a9a0*/  LDCU UR14, c[0x0][0x398] ;  /* 0x00007300ff0e77ac */ /* 0x000f220008000800 */
[----:B--2---:R-:W2:Y:S02]  /*9a9b0*/  LDL.LU R9, [R1+0x518] ;  /* 0x0005180001097983 */ /* 0x004ea40000300800 */
[----:B------:R-:W-:Y:S01]  /*9a9c0*/  VIADD R2, R2, UR32 ;  /* 0x0000002002027c36 */ /* 0x000fe20008000000 */
[----:B------:R-:W0:Y:S01]  /*9a9d0*/  LDCU UR32, c[0x0][0x398] ;  /* 0x00007300ff2077ac */ /* 0x000e220008000800 */
[----:B------:R1:W-:Y:S01]  /*9a9e0*/  @P2 STG.E.U16 desc[UR66][R4.64], R3 ;  /* 0x0000000304002986 */ /* 0x0003e2000c101542 */
[----:B------:R-:W-:Y:S01]  /*9a9f0*/  ISETP.LT.AND P2, PT, R15, UR30, !P6 ;  /* 0x0000001e0f007c0c */ /* 0x000fe2000f741270 */
[C---:B------:R-:W-:Y:S01]  /*9aa00*/  IMAD.WIDE R12, R2.reuse, 0x2, R22 ;  /* 0x00000002020c7825 */ /* 0x040fe200078e0216 */
[----:B------:R-:W0:Y:S01]  /*9aa10*/  LDCU UR30, c[0x0][0x398] ;  /* 0x00007300ff1e77ac */ /* 0x000e220008000800 */
[----:B------:R-:W3:Y:S02]  /*9aa20*/  LDL.LU R27, [R1+0x508] ;  /* 0x00050800011b7983 */ /* 0x000ee40000300800 */
[----:B-1----:R-:W-:-:S04]  /*9aa30*/  IMAD.WIDE R4, R2, 0x2, R24 ;  /* 0x0000000202047825 */ /* 0x002fc800078e0218 */
[----:B------:R-:W-:Y:S01]  /*9aa40*/  VIADD R3, R26, 0x2d ;  /* 0x0000002d1a037836 */ /* 0x000fe20000000000 */
[----:B------:R1:W-:Y:S04]  /*9aa50*/  @P5 STG.E.U16 desc[UR66][R4.64], R29 ;  /* 0x0000001d04005986 */ /* 0x0003e8000c101542 */
[----:B------:R-:W-:Y:S01]  /*9aa60*/  ISETP.GE.AND P5, PT, R3, UR69, PT ;  /* 0x0000004503007c0c */ /* 0x000fe2000bfa6270 */
[----:B------:R-:W-:Y:S01]  /*9aa70*/  @P3 STG.E.U16 desc[UR66][R12.64], R14 ;  /* 0x0000000e0c003986 */ /* 0x000fe2000c101542 */
[----:B------:R-:W-:-:S03]  /*9aa80*/  PRMT R3, R28, 0x7632, R3 ;  /* 0x000076321c037816 */ /* 0x000fc60000000003 */
[----:B-1----:R-:W3:Y:S01]  /*9aa90*/  LDL.LU R29, [R1+0x3338] ;  /* 0x00333800011d7983 */ /* 0x002ee20000300800 */
[----:B------:R-:W-:-:S05]  /*9aaa0*/  IMAD.WIDE R4, R2, 0x2, R20 ;  /* 0x0000000202047825 */ /* 0x000fca00078e0214 */
[----:B------:R1:W-:Y:S04]  /*9aab0*/  @P2 STG.E.U16 desc[UR66][R4.64], R28 ;  /* 0x0000001c04002986 */ /* 0x0003e8000c101542 */
[----:B-1----:R-:W0:Y:S04]  /*9aac0*/  LDL.LU R28, [R1+0x3334] ;  /* 0x00333400011c7983 */ /* 0x002e280000300800 */
[----:B------:R-:W3:Y:S01]  /*9aad0*/  LDL R5, [R1+0x1bf0] ;  /* 0x001bf00001057983 */ /* 0x000ee20000100800 */
[----:B------:R-:W-:Y:S01]  /*9aae0*/  IMAD.WIDE R12, R2, 0x2, R18 ;  /* 0x00000002020c7825 */ /* 0x000fe200078e0212 */
[----:B----4-:R-:W-:Y:S01]  /*9aaf0*/  ISETP.LT.AND P2, PT, R0, UR14, !P6 ;  /* 0x0000000e00007c0c */ /* 0x010fe2000f741270 */
[----:B------:R-:W1:Y:S03]  /*9ab00*/  LDCU UR14, c[0x0][0x398] ;  /* 0x00007300ff0e77ac */ /* 0x000e660008000800 */
[----:B------:R-:W-:Y:S04]  /*9ab10*/  @P4 STG.E.U16 desc[UR66][R12.64], R3 ;  /* 0x000000030c004986 */ /* 0x000fe8000c101542 */
[----:B------:R4:W-:Y:S04]  /*9ab20*/  STL [R1+0x3328], R0 ;  /* 0x0033280001007387 */ /* 0x0009e80000100800 */
[----:B----4-:R-:W4:Y:S01]  /*9ab30*/  LDL R0, [R1+0x1bd8] ;  /* 0x001bd80001007983 */ /* 0x010f220000100800 */
[----:B--2---:R-:W-:-:S02]  /*9ab40*/  PRMT R3, R9, 0x7632, R3 ;  /* 0x0000763209037816 */ /* 0x004fc40000000003 */
[----:B---3--:R-:W-:Y:S01]  /*9ab50*/  ISETP.LT.AND P3, PT, R29, UR76, !P6 ;  /* 0x0000004c1d007c0c */ /* 0x008fe2000f761270 */
[----:B------:R-:W-:Y:S01]  /*9ab60*/  IMAD.WIDE R12, R2, 0x2, R10 ;  /* 0x00000002020c7825 */ /* 0x000fe200078e020a */
[----:B------:R-:W2:Y:S01]  /*9ab70*/  LDCU.64 UR76, c[0x0][0x398] ;  /* 0x00007300ff4c77ac */ /* 0x000ea20008000a00 */
[----:B0-----:R-:W-:Y:S01]  /*9ab80*/  ISETP.LT.AND P4, PT, R28, UR30, !P6 ;  /* 0x0000001e1c007c0c */ /* 0x001fe2000f781270 */
[----:B------:R-:W0:Y:S01]  /*9ab90*/  LDCU UR30, c[0x0][0x3b8] ;  /* 0x00007700ff1e77ac */ /* 0x000e220008000800 */
[----:B------:R-:W-:Y:S01]  /*9aba0*/  ISETP.LT.AND P6, PT, R5, UR5, !P6 ;  /* 0x0000000505007c0c */ /* 0x000fe2000f7c1270 */
[----:B------:R-:W-:Y:S01]  /*9abb0*/  IMAD.WIDE R4, R2, 0x2, R16 ;  /* 0x0000000202047825 */ /* 0x000fe200078e0210 */
[----:B------:R-:W3:Y:S06]  /*9abc0*/  LDCU UR5, c[0x0][0x398] ;  /* 0x00007300ff0577ac */ /* 0x000eec0008000800 */
        /* <DEDUP_REMOVED lines=12> */
[----:B0-----:R-:W1:Y:S04]  /*9ac90*/  LDL.LU R27, [R1+0x332c] ;  /* 0x00332c00011b7983 */ /* 0x001e680000300800 */
        /* <DEDUP_REMOVED lines=9> */
[----:B------:R-:W-:Y:S01]  /*9ad30*/  ISETP.LT.AND P2, PT, R15, UR5, !P5 ;  /* 0x000000050f007c0c */ /* 0x000fe2000ef41270 */
        /* <DEDUP_REMOVED lines=17> */
[----:B------:R-:W2:Y:S01]  /*9ae50*/  LDL R5, [R1+0x1bf0] ;  /* 0x001bf00001057983 */ /* 0x000ea20000100800 */
[----:B-1----:R-:W-:Y:S01]  /*9ae60*/  ISETP.LT.AND P4, PT, R27, UR14, !P5 ;  /* 0x0000000e1b007c0c */ /* 0x002fe2000ef81270 */
[C---:B------:R-:W-:Y:S01]  /*9ae70*/  IMAD.WIDE R12, R2.reuse, 0x2, R18 ;  /* 0x00000002020c7825 */ /* 0x040fe200078e0212 */
[----:B------:R-:W-:Y:S01]  /*9ae80*/  ISETP.GE.AND P2, PT, R3, UR77, PT ;  /* 0x0000004d03007c0c */ /* 0x000fe2000bf46270 */
[----:B------:R-:W0:Y:S10]  /*9ae90*/  LDCU UR14, c[0x0][0x398] ;  /* 0x00007300ff0e77ac */ /* 0x000e340008000800 */
[----:B------:R-:W-:Y:S01]  /*9aea0*/  @P4 STG.E.U16 desc[UR66][R12.64], R14 ;  /* 0x0000000e0c004986 */ /* 0x000fe2000c101542 */
[----:B--2---:R-:W-:Y:S01]  /*9aeb0*/  ISETP.LT.AND P4, PT, R5, UR5, !P5 ;  /* 0x0000000505007c0c */ /* 0x004fe2000ef81270 */
[----:B------:R-:W-:Y:S01]  /*9aec0*/  IMAD.WIDE R4, R2, 0x2, R16 ;  /* 0x0000000202047825 */ /* 0x000fe200078e0210 */
[----:B----4-:R-:W-:Y:S01]  /*9aed0*/  PRMT R3, R26, 0x7632, R3 ;  /* 0x000076321a037816 */ /* 0x010fe20000000003 */
[----:B------:R-:W1:Y:S03]  /*9aee0*/  LDCU UR5, c[0x0][0x398] ;  /* 0x00007300ff0577ac */ /* 0x000e660008000800 */
[----:B------:R2:W-:Y:S01]  /*9aef0*/  @P6 STG.E.U16 desc[UR66][R4.64], R26 ;  /* 0x0000001a04006986 */ /* 0x0005e2000c101542 */
[----:B------:R-:W-:-:S02]  /*9af00*/  ISETP.LT.AND P6, PT, R25, UR30, !P2 ;  /* 0x0000001e19007c0c */ /* 0x000fc4000d7c1270 */
[----:B---3--:R-:W-:Y:S01]  /*9af10*/  ISETP.LT.AND P3, PT, R28, UR32, !P5 ;  /* 0x000000201c007c0c */ /* 0x008fe2000ef61270 */
[----:B------:R-:W3:Y:S01]  /*9af20*/  LDCU UR32, c[0x0][0x3b8] ;  /* 0x00007700ff2077ac */ /* 0x000ee20008000800 */
[----:B--2---:R-:W2:Y:S01]  /*9af30*/  LDL R5, [R1+0x1bdc] ;  /* 0x001bdc0001057983 */ /* 0x004ea20000100800 */
[----:B------:R-:W-:Y:S01]  /*9af40*/  IMAD.WIDE R12, R2, 0x2, R10 ;  /* 0x00000002020c7825 */ /* 0x000fe200078e020a */
[----:B------:R-:W4:Y:S02]  /*9af50*/  LDCU UR30, c[0x0][0x398] ;  /* 0x00007300ff1e77ac */ /* 0x000f240008000800 */
[----:B------:R-:W3:Y:S04]  /*9af60*/  LDL.LU R26, [R1+0x4fc] ;  /* 0x0004fc00011a7983 */ /* 0x000ee80000300800 */
[----:B------:R-:W4:Y:S01]  /*9af70*/  LDL.LU R25, [R1+0x3324] ;  /* 0x0033240001197983 */ /* 0x000f220000300800 */
[----:B0-----:R-:W-:Y:S01]  /*9af80*/  ISETP.LT.AND P5, PT, R0, UR14, !P5 ;  /* 0x0000000e00007c0c */ /* 0x001fe2000efa1270 */
[----:B------:R-:W0:Y:S02]  /*9af90*/  LDCU UR14, c[0x0][0x398] ;  /* 0x00007300ff0e77ac */ /* 0x000e240008000800 */
[----:B------:R1:W-:Y:S02]  /*9afa0*/  @P3 STG.E.U16 desc[UR66][R12.64], R3 ;  /* 0x000000030c003986 */ /* 0x0003e4000c101542 */
[----:B-1----:R-:W-:Y:S01]  /*9afb0*/  IMAD.WIDE R12, R2, 0x2, R8 ;  /* 0x00000002020c7825 */ /* 0x002fe200078e0208 */
[----:B------:R-:W-:-:S04]  /*9afc0*/  PRMT R3, R15, 0x7632, R3 ;  /* 0x000076320f037816 */ /* 0x000fc80000000003 */
[----:B------:R1:W-:Y:S04]  /*9afd0*/  @P4 STG.E.U16 desc[UR66][R12.64], R15 ;  /* 0x0000000f0c004986 */ /* 0x0003e8000c101542 */
[----:B-1----:R-:W4:Y:S01]  /*9afe0*/  LDL.LU R15, [R1+0x3320] ;  /* 0x00332000010f7983 */ /* 0x002f220000300800 */
[----:B--2---:R-:W-:Y:S01]  /*9aff0*/  ISETP.LT.AND P3, PT, R5, UR26, !P2 ;  /* 0x0000001a05007c0c */ /* 0x004fe2000d761270 */
[C---:B------:R-:W-:Y:S01]  /*9b000*/  IMAD.WIDE R4, R2.reuse, 0x2, R6 ;  /* 0x0000000202047825 */ /* 0x040fe200078e0206 */
[----:B------:R-:W-:Y:S01]  /*9b010*/  ISETP.LT.AND P4, PT, R27, UR16, !P2 ;  /* 0x000000101b007c0c */ /* 0x000fe2000d781270 */
[----:B------:R-:W1:Y:S02]  /*9b020*/  LDCU UR16, c[0x0][0x398] ;  /* 0x00007300ff1077ac */ /* 0x000e640008000800 */
[----:B---3--:R-:W-:Y:S01]  /*9b030*/  VIADD R2, R2, UR32 ;  /* 0x0000002002027c36 */ /* 0x008fe20008000000 */
[----:B------:R4:W-:Y:S01]  /*9b040*/  @P5 STG.E.U16 desc[UR66][R4.64], R3 ;  /* 0x0000000304005986 */ /* 0x0009e2000c101542 */
[----:B------:R-:W2:Y:S01]  /*9b050*/  LDCU UR26, c[0x0][0x398] ;  /* 0x00007300ff1a77ac */ /* 0x000ea20008000800 */
[----:B------:R-:W3:Y:S01]  /*9b060*/  LDCU UR32, c[0x0][0x3b8] ;  /* 0x00007700ff2077ac */ /* 0x000ee20008000800 */
[----:B----4-:R-:W-:Y:S01]  /*9b070*/  IMAD.WIDE R4, R2, 0x2, R24 ;  /* 0x0000000202047825 */ /* 0x010fe200078e0218 */
[----:B------:R-:W-:-:S04]  /*9b080*/  PRMT R3, R29, 0x7632, R3 ;  /* 0x000076321d037816 */ /* 0x000fc80000000003 */
[----:B------:R4:W-:Y:S04]  /*9b090*/  @P6 STG.E.U16 desc[UR66][R4.64], R29 ;  /* 0x0000001d04006986 */ /* 0x0009e8000c101542 */
[----:B----4-:R-:W4:Y:S01]  /*9b0a0*/  LDL.LU R29, [R1+0x331c] ;  /* 0x00331c00011d7983 */ /* 0x010f220000300800 */
[----:B------:R-:W-:Y:S01]  /*9b0b0*/  ISETP.LT.AND P5, PT, R15, UR34, !P2 ;  /* 0x000000220f007c0c */ /* 0x000fe2000d7a1270 */
[C---:B------:R-:W-:Y:S01]  /*9b0c0*/  IMAD.WIDE R12, R2.reuse, 0x2, R22 ;  /* 0x00000002020c7825 */ /* 0x040fe200078e0216 */
[----:B------:R-:W1:Y:S03]  /*9b0d0*/  LDCU UR34, c[0x0][0x398] ;  /* 0x00007300ff2277ac */ /* 0x000e660008000800 */
[----:B------:R-:W-:Y:S01]  /*9b0e0*/  IMAD.WIDE R4, R2, 0x2, R20 ;  /* 0x0000000202047825 */ /* 0x000fe200078e0214 */
[----:B------:R2:W-:Y:S01]  /*9b0f0*/  @P3 STG.E.U16 desc[UR66][R12.64], R3 ;  /* 0x000000030c003986 */ /* 0x0005e2000c101542 */
[----:B0-----:R-:W-:Y:S01]  /*9b100*/  ISETP.LT.AND P3, PT, R28, UR14, !P2 ;  /* 0x0000000e1c007c0c */ /* 0x001fe2000d761270 */
[----:B------:R-:W0:Y:S05]  /*9b110*/  LDCU UR14, c[0x0][0x398] ;  /* 0x00007300ff0e77ac */ /* 0x000e2a0008000800 */
[----:B------:R-:W-:Y:S01]  /*9b120*/  @P5 STG.E.U16 desc[UR66][R4.64], R26 ;  /* 0x0000001a04005986 */ /* 0x000fe2000c101542 */
[----:B--2---:R-:W-:-:S02]  /*9b130*/  PRMT R3, R26, 0x7632, R3 ;  /* 0x000076321a037816 */ /* 0x004fc40000000003 */
[----:B----4-:R-:W-:Y:S01]  /*9b140*/  ISETP.LT.AND P6, PT, R29, UR72, !P2 ;  /* 0x000000481d007c0c */ /* 0x010fe2000d7c1270 */
[----:B------:R2:W-:Y:S01]  /*9b150*/  STL [R1+0x3314], R29 ;  /* 0x0033141d01007387 */ /* 0x0005e20000100800 */
[C---:B------:R-:W-:Y:S01]  /*9b160*/  IMAD.WIDE R12, R2.reuse, 0x2, R18 ;  /* 0x00000002020c7825 */ /* 0x040fe200078e0212 */
[----:B------:R-:W4:Y:S02]  /*9b170*/  LDCU.64 UR72, c[0x0][0x398] ;  /* 0x00007300ff4877ac */ /* 0x000f240008000a00 */
[----:B--2---:R-:W2:Y:S04]  /*9b180*/  LDL R29, [R1+0x1bf0] ;  /* 0x001bf000011d7983 */ /* 0x004ea80000100800 */
        /* <DEDUP_REMOVED lines=18> */
[----:B------:R-:W4:Y:S04]  /*9b2b0*/  LDL R4, [R1+0x1bdc] ;  /* 0x001bdc0001047983 */ /* 0x000f280000100800 */
[----:B------:R-:W4:Y:S01]  /*9b2c0*/  LDL R5, [R1+0x1bd8] ;  /* 0x001bd80001057983 */ /* 0x000f220000100800 */
[----:B-1----:R-:W-:Y:S01]  /*9b2d0*/  ISETP.LT.AND P2, PT, R0, UR16, !P2 ;  /* 0x0000001000007c0c */ /* 0x002fe2000d741270 */
[----:B------:R-:W0:Y:S01]  /*9b2e0*/  LDCU UR16, c[0x0][0x398] ;  /* 0x00007300ff1077ac */ /* 0x000e220008000800 */
[----:B------:R-:W-:Y:S01]  /*9b2f0*/  ISETP.LT.AND P6, PT, R27, UR5, !P4 ;  /* 0x000000051b007c0c */ /* 0x000fe2000e7c1270 */
[----:B------:R-:W-:Y:S01]  /*9b300*/  STL [R1+0x3308], R27 ;  /* 0x0033081b01007387 */ /* 0x000fe20000100800 */
[----:B------:R-:W1:Y:S01]  /*9b310*/  LDCU UR5, c[0x0][0x398] ;  /* 0x00007300ff0577ac */ /* 0x000e620008000800 */
[----:B--2---:R-:W-:-:S02]  /*9b320*/  PRMT R14, R29, 0x7632, R14 ;  /* 0x000076321d0e7816 */ /* 0x004fc4000000000e */
[----:B---3--:R2:W-:Y:S01]  /*9b330*/  @P5 STG.E.U16 desc[UR66][R12.64], R9 ;  /* 0x000000090c005986 */ /* 0x0085e2000c101542 */
        /* <DEDUP_REMOVED lines=618> */
[----:B------:R-:W-:-:S04]  /*9d9e0*/  PRMT R3, R28, 0x7632, R3 ;  /* 0x000076321c037816 */ /* 0x000fc80000000003 */
[----:B------:R-:W-:Y:S01]  /*9d9f0*/  ISETP.GE.AND P4, PT, R4, UR69, PT ;  /* 0x0000004504007c0c */ /* 0x000fe2000bf86270 */
[C---:B------:R-:W-:Y:S01]  /*9da00*/  IMAD.WIDE R4, R2.reuse, 0x2, R10 ;  /* 0x0000000202047825 */ /* 0x040fe200078e020a */
[----:B------:R3:W-:Y:S04]  /*9da10*/  @P6 STG.E.U16 desc[UR66][R12.64], R28 ;  /* 0x0000001c0c006986 */ /* 0x0007e8000c101542 */
[----:B------:R0:W-:Y:S04]  /*9da20*/  @P3 STG.E.U16 desc[UR66][R4.64], R3 ;  /* 0x0000000304003986 */ /* 0x0001e8000c101542 */
[----:B---3--:R-:W3:Y:S01]  /*9da30*/  LDL.LU R28, [R1+0x384] ;  /* 0x00038400011c7983 */ /* 0x008ee20000300800 */
[----:B------:R-:W-:-:S03]  /*9da40*/  IMAD.WIDE R12, R2, 0x2, R8 ;  /* 0x00000002020c7825 */ /* 0x000fc600078e0208 */
[----:B------:R1:W-:Y:S04]  /*9da50*/  STL [R1+0x327c], R9 ;  /* 0x00327c0901007387 */ /* 0x0003e80000100800 */
[----:B0-----:R-:W3:Y:S04]  /*9da60*/  LDL R4, [R1+0x1bdc] ;  /* 0x001bdc0001047983 */ /* 0x001ee80000100800 */
[----:B-1----:R-:W4:Y:S04]  /*9da70*/  LDL R9, [R1+0x1bd8] ;  /* 0x001bd80001097983 */ /* 0x002f280000100800 */
[----:B------:R-:W4:Y:S01]  /*9da80*/  LDL.LU R5, [R1+0x354] ;  /* 0x0003540001057983 */ /* 0x000f220000300800 */
[----:B------:R-:W-:Y:S01]  /*9da90*/  ISETP.LT.AND P2, PT, R0, UR16, !P2 ;  /* 0x0000001000007c0c */ /* 0x000fe2000d741270 */
[----:B------:R-:W0:Y:S01]  /*9daa0*/  LDCU UR16, c[0x0][0x398] ;  /* 0x00007300ff1077ac */ /* 0x000e220008000800 */
[----:B--2---:R-:W-:-:S02]  /*9dab0*/  PRMT R14, R29, 0x7632, R14 ;  /* 0x000076321d0e7816 */ /* 0x004fc4000000000e */
[----:B---3--:R-:W-:Y:S01]  /*9dac0*/  ISETP.LT.AND P3, PT, R4, UR26, !P4 ;  /* 0x0000001a04007c0c */ /* 0x008fe2000e761270 */
[----:B------:R-:W1:Y:S01]  /*9dad0*/  LDCU UR26, c[0x0][0x398] ;  /* 0x00007300ff1a77ac */ /* 0x000e620008000800 */
[----:B----4-:R2:W-:Y:S01]  /*9dae0*/  @P5 STG.E.U16 desc[UR66][R12.64], R5 ;  /* 0x000000050c005986 */ /* 0x0105e2000c101542 */
[----:B------:R-:W-:Y:S02]  /*9daf0*/  PRMT R3, R5, 0x7632, R3 ;  /* 0x0000763205037816 */ /* 0x000fe40000000003 */
[----:B------:R-:W-:Y:S01]  /*9db00*/  ISETP.LT.AND P5, PT, R9, UR14, !P4 ;  /* 0x0000000e09007c0c */ /* 0x000fe2000e7a1270 */
[----:B------:R-:W3:Y:S01]  /*9db10*/  LDCU UR14, c[0x0][0x398] ;  /* 0x00007300ff0e77ac */ /* 0x000ee20008000800 */
[----:B------:R-:W4:Y:S01]  /*9db20*/  LDL.LU R9, [R1+0x374] ;  /* 0x0003740001097983 */ /* 0x000f220000300800 */
[----:B--2---:R-:W-:-:S04]  /*9db30*/  IMAD.WIDE R4, R2, 0x2, R6 ;  /* 0x0000000202047825 */ /* 0x004fc800078e0206 */
[----:B------:R-:W-:Y:S01]  /*9db40*/  VIADD R2, R2, UR32 ;  /* 0x0000002002027c36 */ /* 0x000fe20008000000 */
[----:B------:R2:W-:Y:S01]  /*9db50*/  @P2 STG.E.U16 desc[UR66][R4.64], R3 ;  /* 0x0000000304002986 */ /* 0x0005e2000c101542 */
[----:B------:R-:W-:Y:S01]  /*9db60*/  ISETP.LT.AND P2, PT, R15, UR30, !P4 ;  /* 0x0000001e0f007c0c */ /* 0x000fe2000e741270 */
[----:B------:R-:W0:Y:S01]  /*9db70*/  LDCU UR30, c[0x0][0x398] ;  /* 0x00007300ff1e77ac */ /* 0x000e220008000800 */
[C---:B------:R-:W-:Y:S01]  /*9db80*/  IMAD.WIDE R12, R2.reuse, 0x2, R22 ;  /* 0x00000002020c7825 */ /* 0x040fe200078e0216 */
[----:B------:R-:W-:Y:S01]  /*9db90*/  ISETP.LT.AND P6, PT, R27, UR5, !P4 ;  /* 0x000000051b007c0c */ /* 0x000fe2000e7c1270 */
[----:B------:R-:W0:Y:S01]  /*9dba0*/  LDCU UR5, c[0x0][0x398] ;  /* 0x00007300ff0577ac */ /* 0x000e220008000800 */
[----:B------:R-:W0:Y:S01]  /*9dbb0*/  LDCU UR32, c[0x0][0x398] ;  /* 0x00007300ff2077ac */ /* 0x000e220008000800 */
        /* <DEDUP_REMOVED lines=9> */
[----:B0-----:R-:W2:Y:S04]  /*9dc50*/  LDL.LU R28, [R1+0x3280] ;  /* 0x00328000011c7983 */ /* 0x001ea80000300800 */
[----:B------:R-:W2:Y:S01]  /*9dc60*/  LDL R5, [R1+0x1bf0] ;  /* 0x001bf00001057983 */ /* 0x000ea20000100800 */
[----:B------:R-:W-:Y:S01]  /*9dc70*/  IMAD.WIDE R12, R2, 0x2, R18 ;  /* 0x00000002020c7825 */ /* 0x000fe200078e0212 */
[----:B---3--:R-:W-:Y:S01]  /*9dc80*/  ISETP.LT.AND P2, PT, R0, UR14, !P4 ;  /* 0x0000000e00007c0c */ /* 0x008fe2000e741270 */
[----:B------:R-:W0:Y:S03]  /*9dc90*/  LDCU UR14, c[0x0][0x398] ;  /* 0x00007300ff0e77ac */ /* 0x000e260008000800 */
[----:B------:R4:W-:Y:S02]  /*9dca0*/  @P6 STG.E.U16 desc[UR66][R12.64], R3 ;  /* 0x000000030c006986 */ /* 0x0009e4000c101542 */
[----:B----4-:R-:W-:-:S02]  /*9dcb0*/  PRMT R3, R9, 0x7632, R3 ;  /* 0x0000763209037816 */ /* 0x010fc40000000003 */
[----:B--2---:R-:W-:Y:S01]  /*9dcc0*/  ISETP.LT.AND P3, PT, R29, UR72, !P4 ;  /* 0x000000481d007c0c */ /* 0x004fe2000e761270 */
[----:B------:R-:W-:Y:S01]  /*9dcd0*/  IMAD.WIDE R12, R2, 0x2, R10 ;  /* 0x00000002020c7825 */ /* 0x000fe200078e020a */
[----:B------:R-:W2:Y:S01]  /*9dce0*/  LDCU.64 UR72, c[0x0][0x398] ;  /* 0x00007300ff4877ac */ /* 0x000ea20008000a00 */
[----:B------:R-:W-:Y:S01]  /*9dcf0*/  ISETP.LT.AND P6, PT, R28, UR30, !P4 ;  /* 0x0000001e1c007c0c */ /* 0x000fe2000e7c1270 */
[----:B------:R-:W3:Y:S01]  /*9dd00*/  LDCU UR30, c[0x0][0x3b8] ;  /* 0x00007700ff1e77ac */ /* 0x000ee20008000800 */
[----:B------:R-:W-:Y:S01]  /*9dd10*/  ISETP.LT.AND P4, PT, R5, UR5, !P4 ;  /* 0x0000000505007c0c */ /* 0x000fe2000e781270 */
[C---:B------:R-:W-:Y:S01]  /*9dd20*/  IMAD.WIDE R4, R2.reuse, 0x2, R16 ;  /* 0x0000000202047825 */ /* 0x040fe200078e0210 */
[----:B------:R-:W4:Y:S06]  /*9dd30*/  LDCU UR5, c[0x0][0x398] ;  /* 0x00007300ff0577ac */ /* 0x000f2c0008000800 */
[----:B------:R0:W-:Y:S04]  /*9dd40*/  @P3 STG.E.U16 desc[UR66][R4.64], R9 ;  /* 0x0000000904003986 */ /* 0x0001e8000c101542 */
[----:B0-----:R-:W2:Y:S04]  /*9dd50*/  LDL.LU R9, [R1+0x327c] ;  /* 0x00327c0001097983 */ /* 0x001ea80000300800 */
[----:B------:R-:W3:Y:S04]  /*9dd60*/  LDL R4, [R1+0x1bdc] ;  /* 0x001bdc0001047983 */ /* 0x000ee80000100800 */
[----:B------:R-:W3:Y:S04]  /*9dd70*/  LDL R5, [R1+0x1bd8] ;  /* 0x001bd80001057983 */ /* 0x000ee80000100800 */
[----:B------:R2:W-:Y:S02]  /*9dd80*/  @P6 STG.E.U16 desc[UR66][R12.64], R3 ;  /* 0x000000030c006986 */ /* 0x0005e4000c101542 */
[----:B--2---:R-:W-:-:S02]  /*9dd90*/  IMAD.WIDE R12, R2, 0x2, R8 ;  /* 0x00000002020c7825 */ /* 0x004fc400078e0208 */
[----:B------:R0:W-:Y:S04]  /*9dda0*/  STL [R1+0x3278], R9 ;  /* 0x0032780901007387 */ /* 0x0001e80000100800 */
[----:B0-----:R-:W2:Y:S01]  /*9ddb0*/  LDL.LU R9, [R1+0x364] ;  /* 0x0003640001097983 */ /* 0x001ea20000300800 */
[----:B---3--:R-:W-:Y:S01]  /*9ddc0*/  ISETP.LT.AND P3, PT, R4, UR32, !P5 ;  /* 0x0000002004007c0c */ /* 0x008fe2000ef61270 */
[----:B------:R-:W0:Y:S01]  /*9ddd0*/  LDCU UR32, c[0x0][0x398] ;  /* 0x00007300ff2077ac */ /* 0x000e220008000800 */
[----:B------:R-:W-:Y:S01]  /*9dde0*/  ISETP.LT.AND P6, PT, R5, UR34, !P5 ;  /* 0x0000002205007c0c */ /* 0x000fe2000efc1270 */
[C---:B------:R-:W-:Y:S01]  /*9ddf0*/  IMAD.WIDE R4, R2.reuse, 0x2, R6 ;  /* 0x0000000202047825 */ /* 0x040fe200078e0206 */
[----:B------:R-:W3:Y:S01]  /*9de00*/  LDCU UR34, c[0x0][0x398] ;  /* 0x00007300ff2277ac */ /* 0x000ee20008000800 */
[----:B--2---:R-:W-:Y:S01]  /*9de10*/  PRMT R3, R9, 0x7632, R3 ;  /* 0x0000763209037816 */ /* 0x004fe20000000003 */
[----:B------:R2:W-:Y:S01]  /*9de20*/  @P4 STG.E.U16 desc[UR66][R12.64], R9 ;  /* 0x000000090c004986 */ /* 0x0005e2000c101542 */
[----:B------:R-:W-:Y:S01]  /*9de30*/  ISETP.LT.AND P4, PT, R29, UR76, !P5 ;  /* 0x0000004c1d007c0c */ /* 0x000fe2000ef81270 */
[----:B------:R-:W-:Y:S01]  /*9de40*/  VIADD R2, R2, UR30 ;  /* 0x0000001e02027c36 */ /* 0x000fe20008000000 */
[----:B------:R-:W0:Y:S01]  /*9de50*/  LDCU UR30, c[0x0][0x398] ;  /* 0x00007300ff1e77ac */ /* 0x000e220008000800 */
[----:B------:R-:W-:Y:S01]  /*9de60*/  @P2 STG.E.U16 desc[UR66][R4.64], R3 ;  /* 0x0000000304002986 */ /* 0x000fe2000c101542 */
[----:B----4-:R-:W-:Y:S01]  /*9de70*/  ISETP.LT.AND P2, PT, R15, UR5, !P5 ;  /* 0x000000050f007c0c */ /* 0x010fe2000ef41270 */
[----:B------:R-:W4:Y:S01]  /*9de80*/  LDCU UR5, c[0x0][0x398] ;  /* 0x00007300ff0577ac */ /* 0x000f220008000800 */
[----:B------:R-:W0:Y:S01]  /*9de90*/  LDCU.64 UR76, c[0x0][0x398] ;  /* 0x00007300ff4c77ac */ /* 0x000e220008000a00 */
[----:B--2---:R-:W2:Y:S04]  /*9dea0*/  LDL.LU R9, [R1+0x348] ;  /* 0x0003480001097983 */ /* 0x004ea80000300800 */
[----:B------:R0:W-:Y:S04]  /*9deb0*/  STL [R1+0x326c], R29 ;  /* 0x00326c1d01007387 */ /* 0x0001e80000100800 */
[----:B0-----:R-:W2:Y:S04]  /*9dec0*/  LDL.LU R29, [R1+0x338] ;  /* 0x00033800011d7983 */ /* 0x001ea80000300800 */
[----:B------:R0:W-:Y:S04]  /*9ded0*/  STL [R1+0x3270], R15 ;  /* 0x0032700f01007387 */ /* 0x0001e80000100800 */
[----:B0-----:R-:W2:Y:S01]  /*9dee0*/  LDL.LU R15, [R1+0x328] ;  /* 0x00032800010f7983 */ /* 0x001ea20000300800 */
[----:B------:R-:W-:-:S04]  /*9def0*/  IMAD.WIDE R4, R2, 0x2, R24 ;  /* 0x0000000202047825 */ /* 0x000fc800078e0218 */
[----:B------:R-:W-:Y:S01]  /*9df00*/  IMAD.WIDE R12, R2, 0x2, R22 ;  /* 0x00000002020c7825 */ /* 0x000fe200078e0216 */
[----:B------:R0:W-:Y:S04]  /*9df10*/  STL [R1+0x3274], R25 ;  /* 0x0032741901007387 */ /* 0x0001e80000100800 */
[----:B0-----:R-:W3:Y:S01]  /*9df20*/  LDL R25, [R1+0x1bd8] ;  /* 0x001bd80001197983 */ /* 0x001ee20000100800 */
[----:B--2---:R-:W-:-:S03]  /*9df30*/  PRMT R3, R15, 0x7632, R3 ;  /* 0x000076320f037816 */ /* 0x004fc60000000003 */
[----:B------:R0:W-:Y:S04]  /*9df40*/  @P6 STG.E.U16 desc[UR66][R4.64], R15 ;  /* 0x0000000f04006986 */ /* 0x0001e8000c101542 */
[----:B------:R2:W-:Y:S04]  /*9df50*/  @P3 STG.E.U16 desc[UR66][R12.64], R3 ;  /* 0x000000030c003986 */ /* 0x0005e8000c101542 */
[----:B0-----:R-:W3:Y:S01]  /*9df60*/  LDL.LU R15, [R1+0x358] ;  /* 0x00035800010f7983 */ /* 0x001ee20000300800 */
[----:B--2---:R-:W-:-:S03]  /*9df70*/  VIADD R3, R26, 0x3d ;  /* 0x0000003d1a037836 */ /* 0x004fc60000000000 */
[----:B------:R0:W-:Y:S04]  /*9df80*/  STL [R1+0x3268], R26 ;  /* 0x0032681a01007387 */ /* 0x0001e80000100800 */
[----:B0-----:R-:W4:Y:S01]  /*9df90*/  LDL R26, [R1+0x1bf0] ;  /* 0x001bf000011a7983 */ /* 0x001f220000100800 */
[----:B------:R-:W-:Y:S01]  /*9dfa0*/  ISETP.LT.AND P6, PT, R27, UR14, !P5 ;  /* 0x0000000e1b007c0c */ /* 0x000fe2000efc1270 */
[C---:B------:R-:W-:Y:S01]  /*9dfb0*/  IMAD.WIDE R4, R2.reuse, 0x2, R20 ;  /* 0x0000000202047825 */ /* 0x040fe200078e0214 */
[----:B------:R-:W-:Y:S01]  /*9dfc0*/  PRMT R14, R29, 0x7632, R14 ;  /* 0x000076321d0e7816 */ /* 0x000fe2000000000e */
[----:B------:R-:W0:Y:S02]  /*9dfd0*/  LDCU UR14, c[0x0][0x398] ;  /* 0x00007300ff0e77ac */ /* 0x000e240008000800 */
[----:B------:R-:W-:Y:S01]  /*9dfe0*/  IMAD.WIDE R12, R2, 0x2, R18 ;  /* 0x00000002020c7825 */ /* 0x000fe200078e0212 */
[----:B------:R2:W-:Y:S01]  /*9dff0*/  @P2 STG.E.U16 desc[UR66][R4.64], R29 ;  /* 0x0000001d04002986 */ /* 0x0005e2000c101542 */
[----:B------:R-:W-:-:S02]  /*9e000*/  ISETP.GE.AND P2, PT, R3, UR73, PT ;  /* 0x0000004903007c0c */ /* 0x000fc4000bf46270 */
[----:B------:R-:W-:-:S04]  /*9e010*/  PRMT R3, R9, 0x7632, R3 ;  /* 0x0000763209037816 */ /* 0x000fc80000000003 */
[----:B------:R-:W-:Y:S01]  /*9e020*/  @P6 STG.E.U16 desc[UR66][R12.64], R14 ;  /* 0x0000000e0c006986 */ /* 0x000fe2000c101542 */
[----:B--2---:R-:W-:-:S03]  /*9e030*/  IMAD.WIDE R4, R2, 0x2, R16 ;  /* 0x0000000202047825 */ /* 0x004fc600078e0210 */
[----:B------:R-:W2:Y:S04]  /*9e040*/  LDL.LU R29, [R1+0x398] ;  /* 0x00039800011d7983 */ /* 0x000ea80000300800 */
[----:B------:R0:W-:Y:S04]  /*9e050*/  STL [R1+0x3264], R14 ;  /* 0x0032640e01007387 */ /* 0x0001e80000100800 */
[----:B------:R1:W-:Y:S04]  /*9e060*/  @P4 STG.E.U16 desc[UR66][R4.64], R9 ;  /* 0x0000000904004986 */ /* 0x0003e8000c101542 */
[----:B0-----:R-:W2:Y:S01]  /*9e070*/  LDL R14, [R1+0x1bdc] ;  /* 0x001bdc00010e7983 */ /* 0x001ea20000100800 */
[----:B----4-:R-:W-:-:S02]  /*9e080*/  ISETP.LT.AND P6, PT, R26, UR5, !P5 ;  /* 0x000000051a007c0c */ /* 0x010fc4000efc1270 */
[----:B------:R-:W-:Y:S01]  /*9e090*/  ISETP.LT.AND P3, PT, R28, UR32, !P5 ;  /* 0x000000201c007c0c */ /* 0x000fe2000ef61270 */
[----:B------:R-:W4:Y:S01]  /*9e0a0*/  LDL.LU R26, [R1+0x388] ;  /* 0x00038800011a7983 */ /* 0x000f220000300800 */
[----:B------:R-:W-:Y:S01]  /*9e0b0*/  IMAD.WIDE R12, R2, 0x2, R10 ;  /* 0x00000002020c7825 */ /* 0x000fe200078e020a */
[----:B---3--:R-:W-:Y:S01]  /*9e0c0*/  ISETP.LT.AND P4, PT, R25, UR30, !P2 ;  /* 0x0000001e19007c0c */ /* 0x008fe2000d781270 */
[----:B------:R-:W0:Y:S01]  /*9e0d0*/  LDCU UR32, c[0x0][0x3b8] ;  /* 0x00007700ff2077ac */ /* 0x000e220008000800 */
[----:B-1----:R-:W3:Y:S01]  /*9e0e0*/  LDL.LU R9, [R1+0x3278] ;  /* 0x0032780001097983 */ /* 0x002ee20000300800 */
[----:B------:R-:W-:Y:S01]  /*9e0f0*/  ISETP.LT.AND P5, PT, R0, UR14, !P5 ;  /* 0x0000000e00007c0c */ /* 0x000fe2000efa1270 */
[----:B------:R-:W-:Y:S01]  /*9e100*/  IMAD.WIDE R4, R2, 0x2, R6 ;  /* 0x0000000202047825 */ /* 0x000fe200078e0206 */
[----:B------:R-:W1:Y:S01]  /*9e110*/  LDCU UR5, c[0x0][0x398] ;  /* 0x00007300ff0577ac */ /* 0x000e620008000800 */
[----:B------:R-:W0:Y:S04]  /*9e120*/  LDCU UR30, c[0x0][0x398] ;  /* 0x00007300ff1e77ac */ /* 0x000e280008000800 */
[----:B------:R1:W-:Y:S01]  /*9e130*/  @P3 STG.E.U16 desc[UR66][R12.64], R3 ;  /* 0x000000030c003986 */ /* 0x0003e2000c101542 */
[----:B------:R-:W0:Y:S01]  /*9e140*/  LDCU UR14, c[0x0][0x398] ;  /* 0x00007300ff0e77ac */ /* 0x000e220008000800 */
[----:B-1----:R-:W-:-:S02]  /*9e150*/  PRMT R3, R15, 0x7632, R3 ;  /* 0x000076320f037816 */ /* 0x002fc40000000003 */
[----:B--2---:R-:W-:Y:S01]  /*9e160*/  ISETP.LT.AND P3, PT, R14, UR26, !P2 ;  /* 0x0000001a0e007c0c */ /* 0x004fe2000d761270 */
[----:B------:R-:W1:Y:S01]  /*9e170*/  LDCU UR26, c[0x0][0x398] ;  /* 0x00007300ff1a77ac */ /* 0x000e620008000800 */
[----:B------:R-:W2:Y:S04]  /*9e180*/  LDL.LU R14, [R1+0x378] ;  /* 0x00037800010e7983 */ /* 0x000ea80000300800 */
[----:B------:R-:W2:Y:S01]  /*9e190*/  LDL.LU R25, [R1+0x3274] ;  /* 0x0032740001197983 */ /* 0x000ea20000300800 */
[----:B---3--:R-:W-:-:S05]  /*9e1a0*/  IMAD.WIDE R12, R2, 0x2, R8 ;  /* 0x00000002020c7825 */ /* 0x008fca00078e0208 */
[----:B------:R3:W-:Y:S04]  /*9e1b0*/  @P6 STG.E.U16 desc[UR66][R12.64], R15 ;  /* 0x0000000f0c006986 */ /* 0x0007e8000c101542 */
[----:B---3--:R-:W3:Y:S01]  /*9e1c0*/  LDL.LU R15, [R1+0x3270] ;  /* 0x00327000010f7983 */ /* 0x008ee20000300800 */
[----:B0-----:R-:W-:Y:S01]  /*9e1d0*/  VIADD R2, R2, UR32 ;  /* 0x0000002002027c36 */ /* 0x001fe20008000000 */
[----:B------:R-:W-:Y:S01]  /*9e1e0*/  ISETP.LT.AND P6, PT, R27, UR16, !P2 ;  /* 0x000000101b007c0c */ /* 0x000fe2000d7c1270 */
[----:B------:R-:W0:Y:S01]  /*9e1f0*/  LDCU UR32, c[0x0][0x398] ;  /* 0x00007300ff2077ac */ /* 0x000e220008000800 */
[----:B------:R2:W-:Y:S01]  /*9e200*/  @P5 STG.E.U16 desc[UR66][R4.64], R3 ;  /* 0x0000000304005986 */ /* 0x0005e2000c101542 */
[C---:B------:R-:W-:Y:S01]  /*9e210*/  IMAD.WIDE R12, R2.reuse, 0x2, R22 ;  /* 0x00000002020c7825 */ /* 0x040fe200078e0216 */
[----:B------:R-:W0:Y:S03]  /*9e220*/  LDCU UR16, c[0x0][0x398] ;  /* 0x00007300ff1077ac */ /* 0x000e260008000800 */
[----:B--2---:R-:W-:Y:S01]  /*9e230*/  IMAD.WIDE R4, R2, 0x2, R24 ;  /* 0x0000000202047825 */ /* 0x004fe200078e0218 */
[----:B------:R-:W-:-:S04]  /*9e240*/  PRMT R3, R29, 0x7632, R3 ;  /* 0x000076321d037816 */ /* 0x000fc80000000003 */
[----:B------:R2:W-:Y:S04]  /*9e250*/  @P4 STG.E.U16 desc[UR66][R4.64], R29 ;  /* 0x0000001d04004986 */ /* 0x0005e8000c101542 */
[----:B------:R4:W-:Y:S01]  /*9e260*/  @P3 STG.E.U16 desc[UR66][R12.64], R3 ;  /* 0x000000030c003986 */ /* 0x0009e2000c101542 */
[----:B--2---:R-:W-:-:S03]  /*9e270*/  IMAD.WIDE R4, R2, 0x2, R20 ;  /* 0x0000000202047825 */ /* 0x004fc600078e0214 */
[----:B------:R-:W2:Y:S01]  /*9e280*/  LDL.LU R29, [R1+0x326c] ;  /* 0x00326c00011d7983 */ /* 0x000ea20000300800 */
[----:B----4-:R-:W-:Y:S02]  /*9e290*/  PRMT R3, R26, 0x7632, R3 ;  /* 0x000076321a037816 */ /* 0x010fe40000000003 */
[----:B---3--:R-:W-:Y:S01]  /*9e2a0*/  ISETP.LT.AND P5, PT, R15, UR34, !P2 ;  /* 0x000000220f007c0c */ /* 0x008fe2000d7a1270 */
[----:B------:R-:W-:Y:S01]  /*9e2b0*/  IMAD.WIDE R12, R2, 0x2, R18 ;  /* 0x00000002020c7825 */ /* 0x000fe200078e0212 */
[----:B------:R-:W-:Y:S01]  /*9e2c0*/  ISETP.LT.AND P3, PT, R28, UR5, !P2 ;  /* 0x000000051c007c0c */ /* 0x000fe2000d761270 */
[----:B------:R-:W3:Y:S01]  /*9e2d0*/  LDCU UR34, c[0x0][0x3b8] ;  /* 0x00007700ff2277ac */ /* 0x000ee20008000800 */
[----:B------:R-:W4:Y:S09]  /*9e2e0*/  LDCU UR5, c[0x0][0x398] ;  /* 0x00007300ff0577ac */ /* 0x000f320008000800 */
[----:B------:R0:W-:Y:S04]  /*9e2f0*/  @P5 STG.E.U16 desc[UR66][R4.64], R26 ;  /* 0x0000001a04005986 */ /* 0x0001e8000c101542 */
[----:B0-----:R-:W3:Y:S04]  /*9e300*/  LDL.LU R26, [R1+0x3268] ;  /* 0x00326800011a7983 */ /* 0x001ee80000300800 */
[----:B------:R-:W4:Y:S01]  /*9e310*/  LDL R5, [R1+0x1bf0] ;  /* 0x001bf00001057983 */ /* 0x000f220000100800 */
[----:B--2---:R-:W-:-:S03]  /*9e320*/  ISETP.LT.AND P4, PT, R29, UR68, !P2 ;  /* 0x000000441d007c0c */ /* 0x004fc6000d781270 */
[----:B------:R0:W-:Y:S01]  /*9e330*/  @P6 STG.E.U16 desc[UR66][R12.64], R3 ;  /* 0x000000030c006986 */ /* 0x0001e2000c101542 */
[----:B------:R-:W2:Y:S01]  /*9e340*/  LDCU.64 UR68, c[0x0][0x398] ;  /* 0x00007300ff4477ac */ /* 0x000ea20008000a00 */
[----:B0-----:R-:W-:Y:S01]  /*9e350*/  IMAD.WIDE R12, R2, 0x2, R16 ;  /* 0x00000002020c7825 */ /* 0x001fe200078e0210 */
[----:B------:R-:W-:-:S07]  /*9e360*/  PRMT R3, R14, 0x7632, R3 ;  /* 0x000076320e037816 */ /* 0x000fce0000000003 */
[----:B------:R0:W-:Y:S04]  /*9e370*/  @P4 STG.E.U16 desc[UR66][R12.64], R14 ;  /* 0x0000000e0c004986 */ /* 0x0001e8000c101542 */
[----:B0-----:R-:W2:Y:S01]  /*9e380*/  LDL.LU R14, [R1+0x3264] ;  /* 0x00326400010e7983 */ /* 0x001ea20000300800 */
[----:B------:R-:W-:-:S03]  /*9e390*/  IMAD.WIDE R12, R2, 0x2, R8 ;  /* 0x00000002020c7825 */ /* 0x000fc600078e0208 */
[----:B------:R0:W-:Y:S04]  /*9e3a0*/  STL [R1+0x3260], R9 ;  /* 0x0032600901007387 */ /* 0x0001e80000100800 */
[----:B0-----:R-:W2:Y:S01]  /*9e3b0*/  LDL.LU R9, [R1+0x368] ;  /* 0x0003680001097983 */ /* 0x001ea20000300800 */
[----:B---3--:R-:W-:Y:S01]  /*9e3c0*/  VIADD R4, R26, 0x3e ;  /* 0x0000003e1a047836 */ /* 0x008fe20000000000 */
[----:B----4-:R-:W-:Y:S01]  /*9e3d0*/  ISETP.LT.AND P5, PT, R5, UR30, !P2 ;  /* 0x0000001e05007c0c */ /* 0x010fe2000d7a1270 */
[----:B------:R-:W0:Y:S03]  /*9e3e0*/  LDCU UR30, c[0x0][0x398] ;  /* 0x00007300ff1e77ac */ /* 0x000e260008000800 */
[----:B------:R-:W-:Y:S01]  /*9e3f0*/  ISETP.GE.AND P6, PT, R4, UR77, PT ;  /* 0x0000004d04007c0c */ /* 0x000fe2000bfc6270 */
[----:B------:R-:W-:-:S05]  /*9e400*/  IMAD.WIDE R4, R2, 0x2, R10 ;  /* 0x0000000202047825 */ /* 0x000fca00078e020a */
[----:B------:R3:W-:Y:S04]  /*9e410*/  @P3 STG.E.U16 desc[UR66][R4.64], R3 ;  /* 0x0000000304003986 */ /* 0x0007e8000c101542 */
[----:B---3--:R-:W1:Y:S04]  /*9e420*/  LDL R4, [R1+0x1bdc] ;  /* 0x001bdc0001047983 */ /* 0x008e680000100800 */
[----:B------:R-:W3:Y:S01]  /*9e430*/  LDL R5, [R1+0x1bd8] ;  /* 0x001bd80001057983 */ /* 0x000ee20000100800 */
[----:B------:R-:W-:Y:S01]  /*9e440*/  ISETP.LT.AND P2, PT, R0, UR32, !P2 ;  /* 0x0000002000007c0c */ /* 0x000fe2000d741270 */
[----:B------:R-:W4:Y:S01]  /*9e450*/  LDCU UR32, c[0x0][0x398] ;  /* 0x00007300ff2077ac */ /* 0x000f220008000800 */
[----:B------:R-:W-:Y:S01]  /*9e460*/  ISETP.LT.AND P3, PT, R27, UR14, !P6 ;  /* 0x0000000e1b007c0c */ /* 0x000fe2000f761270 */
[----:B------:R0:W-:Y:S01]  /*9e470*/  STL [R1+0x3258], R27 ;  /* 0x0032581b01007387 */ /* 0x0001e20000100800 */
[----:B------:R-:W1:Y:S03]  /*9e480*/  LDCU UR14, c[0x0][0x398] ;  /* 0x00007300ff0e77ac */ /* 0x000e660008000800 */
[----:B0-----:R-:W4:Y:S04]  /*9e490*/  LDL.LU R27, [R1+0x33c] ;  /* 0x00033c00011b7983 */ /* 0x001f280000300800 */
[----:B--2---:R0:W-:Y:S01]  /*9e4a0*/  @P5 STG.E.U16 desc[UR66][R12.64], R9 ;  /* 0x000000090c005986 */ /* 0x0041e2000c101542 */
[----:B------:R-:W-:-:S03]  /*9e4b0*/  PRMT R3, R9, 0x7632, R3 ;  /* 0x0000763209037816 */ /* 0x000fc60000000003 */
[----:B0-----:R-:W2:Y:S04]  /*9e4c0*/  LDL.LU R9, [R1+0x34c] ;  /* 0x00034c0001097983 */ /* 0x001ea80000300800 */
[----:B------:R0:W-:Y:S01]  /*9e4d0*/  STL [R1+0x325c], R15 ;  /* 0x00325c0f01007387 */ /* 0x0001e20000100800 */
[----:B-1----:R-:W-:Y:S01]  /*9e4e0*/  ISETP.LT.AND P4, PT, R4, UR26, !P6 ;  /* 0x0000001a04007c0c */ /* 0x002fe2000f781270 */
[----:B------:R-:W1:Y:S01]  /*9e4f0*/  LDCU UR26, c[0x0][0x398] ;  /* 0x00007300ff1a77ac */ /* 0x000e620008000800 */
[----:B---3--:R-:W-:Y:S01]  /*9e500*/  ISETP.LT.AND P5, PT, R5, UR16, !P6 ;  /* 0x0000001005007c0c */ /* 0x008fe2000f7a1270 */
[C---:B------:R-:W-:Y:S01]  /*9e510*/  IMAD.WIDE R4, R2.reuse, 0x2, R6 ;  /* 0x0000000202047825 */ /* 0x040fe200078e0206 */
[----:B------:R-:W3:Y:S04]  /*9e520*/  LDCU UR16, c[0x0][0x398] ;  /* 0x00007300ff1077ac */ /* 0x000ee80008000800 */
[----:B------:R1:W-:Y:S01]  /*9e530*/  @P2 STG.E.U16 desc[UR66][R4.64], R3 ;  /* 0x0000000304002986 */ /* 0x0003e2000c101542 */
[----:B------:R-:W-:Y:S01]  /*9e540*/  ISETP.LT.AND P2, PT, R15, UR30, !P6 ;  /* 0x0000001e0f007c0c */ /* 0x000fe2000f741270 */
[----:B------:R-:W-:Y:S01]  /*9e550*/  VIADD R2, R2, UR34 ;  /* 0x0000002202027c36 */ /* 0x000fe20008000000 */
[----:B------:R-:W2:Y:S01]  /*9e560*/  LDCU UR30, c[0x0][0x398] ;  /* 0x00007300ff1e77ac */ /* 0x000ea20008000800 */
[----:B0-----:R-:W2:Y:S02]  /*9e570*/  LDL.LU R15, [R1+0x32c] ;  /* 0x00032c00010f7983 */ /* 0x001ea40000300800 */
[C---:B------:R-:W-:Y:S01]  /*9e580*/  IMAD.WIDE R12, R2.reuse, 0x2, R22 ;  /* 0x00000002020c7825 */ /* 0x040fe200078e0216 */
[----:B------:R-:W0:Y:S03]  /*9e590*/  LDCU UR34, c[0x0][0x398] ;  /* 0x00007300ff2277ac */ /* 0x000e260008000800 */
[----:B-1----:R-:W-:Y:S01]  /*9e5a0*/  IMAD.WIDE R4, R2, 0x2, R24 ;  /* 0x0000000202047825 */ /* 0x002fe200078e0218 */
[----:B--2---:R-:W-:-:S04]  /*9e5b0*/  PRMT R14, R15, 0x7632, R14 ;  /* 0x000076320f0e7816 */ /* 0x004fc8000000000e */
[----:B------:R1:W-:Y:S04]  /*9e5c0*/  @P5 STG.E.U16 desc[UR66][R4.64], R15 ;  /* 0x0000000f04005986 */ /* 0x0003e8000c101542 */
[----:B------:R2:W-:Y:S01]  /*9e5d0*/  @P4 STG.E.U16 desc[UR66][R12.64], R14 ;  /* 0x0000000e0c004986 */ /* 0x0005e2000c101542 */
[----:B-1----:R-:W-:-:S03]  /*9e5e0*/  IMAD.WIDE R4, R2, 0x2, R20 ;  /* 0x0000000202047825 */ /* 0x002fc600078e0214 */
[----:B------:R-:W3:Y:S04]  /*9e5f0*/  LDL.LU R15, [R1+0x35c] ;  /* 0x00035c00010f7983 */ /* 0x000ee80000300800 */
[----:B------:R1:W-:Y:S04]  /*9e600*/  STL [R1+0x3254], R14 ;  /* 0x0032540e01007387 */ /* 0x0003e80000100800 */
[----:B----4-:R4:W-:Y:S01]  /*9e610*/  @P2 STG.E.U16 desc[UR66][R4.64], R27 ;  /* 0x0000001b04002986 */ /* 0x0109e2000c101542 */
[----:B------:R-:W-:Y:S01]  /*9e620*/  VIADD R3, R26, 0x3f ;  /* 0x0000003f1a037836 */ /* 0x000fe20000000000 */
[----:B------:R-:W-:Y:S01]  /*9e630*/  ISETP.LT.AND P4, PT, R29, UR74, !P6 ;  /* 0x0000004a1d007c0c */ /* 0x000fe2000f781270 */
[----:B--2---:R-:W-:Y:S01]  /*9e640*/  IMAD.WIDE R12, R2, 0x2, R18 ;  /* 0x00000002020c7825 */ /* 0x004fe200078e0212 */
[----:B-1----:R-:W2:Y:S04]  /*9e650*/  LDL R14, [R1+0x1bdc] ;  /* 0x001bdc00010e7983 */ /* 0x002ea80000100800 */
[----:B----4-:R-:W4:Y:S01]  /*9e660*/  LDL R5, [R1+0x1bf0] ;  /* 0x001bf00001057983 */ /* 0x010f220000100800 */
[----:B------:R-:W-:Y:S01]  /*9e670*/  ISETP.GE.AND P5, PT, R3, UR69, PT ;  /* 0x0000004503007c0c */ /* 0x000fe2000bfa6270 */
[----:B------:R-:W1:Y:S01]  /*9e680*/  LDCU.64 UR74, c[0x0][0x398] ;  /* 0x00007300ff4a77ac */ /* 0x000e620008000a00 */
[----:B------:R-:W-:-:S02]  /*9e690*/  PRMT R3, R27, 0x7632, R3 ;  /* 0x000076321b037816 */ /* 0x000fc40000000003 */
[----:B------:R-:W-:Y:S01]  /*9e6a0*/  ISETP.LT.AND P2, PT, R28, UR14, !P6 ;  /* 0x0000000e1c007c0c */ /* 0x000fe2000f741270 */
[----:B------:R-:W2:Y:S01]  /*9e6b0*/  LDL.LU R27, [R1+0x39c] ;  /* 0x00039c00011b7983 */ /* 0x000ea20000300800 */
[----:B------:R-:W0:Y:S03]  /*9e6c0*/  LDCU UR14, c[0x0][0x3b8] ;  /* 0x00007700ff0e77ac */ /* 0x000e260008000800 */
[----:B------:R1:W-:Y:S01]  /*9e6d0*/  @P3 STG.E.U16 desc[UR66][R12.64], R3 ;  /* 0x000000030c003986 */ /* 0x0003e2000c101542 */
[----:B---3--:R-:W-:Y:S01]  /*9e6e0*/  ISETP.LT.AND P3, PT, R0, UR16, !P6 ;  /* 0x0000001000007c0c */ /* 0x008fe2000f761270 */
[----:B------:R-:W3:Y:S01]  /*9e6f0*/  LDCU UR16, c[0x0][0x398] ;  /* 0x00007300ff1077ac */ /* 0x000ee20008000800 */
[----:B-1----:R-:W-:Y:S02]  /*9e700*/  PRMT R3, R9, 0x7632, R3 ;  /* 0x0000763209037816 */ /* 0x002fe40000000003 */
[----:B----4-:R-:W-:Y:S01]  /*9e710*/  ISETP.LT.AND P6, PT, R5, UR26, !P6 ;  /* 0x0000001a05007c0c */ /* 0x010fe2000f7c1270 */
[C---:B------:R-:W-:Y:S01]  /*9e720*/  IMAD.WIDE R4, R2.reuse, 0x2, R16 ;  /* 0x0000000202047825 */ /* 0x040fe200078e0210 */
[----:B------:R-:W1:Y:S04]  /*9e730*/  LDCU UR26, c[0x0][0x398] ;  /* 0x00007300ff1a77ac */ /* 0x000e680008000800 */
[----:B------:R4:W-:Y:S04]  /*9e740*/  @P4 STG.E.U16 desc[UR66][R4.64], R9 ;  /* 0x0000000904004986 */ /* 0x0009e8000c101542 */
[----:B----4-:R-:W4:Y:S04]  /*9e750*/  LDL.LU R9, [R1+0x3260] ;  /* 0x0032600001097983 */ /* 0x010f280000300800 */
[----:B------:R-:W3:Y:S01]  /*9e760*/  LDL R5, [R1+0x1bd8] ;  /* 0x001bd80001057983 */ /* 0x000ee20000100800 */
[----:B------:R-:W-:-:S05]  /*9e770*/  IMAD.WIDE R12, R2, 0x2, R10 ;  /* 0x00000002020c7825 */ /* 0x000fca00078e020a */
[----:B------:R0:W-:Y:S01]  /*9e780*/  @P2 STG.E.U16 desc[UR66][R12.64], R3 ;  /* 0x000000030c002986 */ /* 0x0001e2000c101542 */
[----:B--2---:R-:W-:Y:S01]  /*9e790*/  ISETP.LT.AND P4, PT, R14, UR30, !P5 ;  /* 0x0000001e0e007c0c */ /* 0x004fe2000ef81270 */
[----:B------:R-:W2:Y:S02]  /*9e7a0*/  LDCU UR30, c[0x0][0x398] ;  /* 0x00007300ff1e77ac */ /* 0x000ea40008000800 */
[----:B------:R-:W2:Y:S01]  /*9e7b0*/  LDL.LU R14, [R1+0x38c] ;  /* 0x00038c00010e7983 */ /* 0x000ea20000300800 */
[----:B0-----:R-:W-:Y:S01]  /*9e7c0*/  PRMT R3, R15, 0x7632, R3 ;  /* 0x000076320f037816 */ /* 0x001fe20000000003 */
[----:B----4-:R-:W-:Y:S01]  /*9e7d0*/  IMAD.WIDE R12, R2, 0x2, R8 ;  /* 0x00000002020c7825 */ /* 0x010fe200078e0208 */
[----:B---3--:R-:W-:-:S03]  /*9e7e0*/  ISETP.LT.AND P2, PT, R5, UR32, !P5 ;  /* 0x0000002005007c0c */ /* 0x008fc6000ef41270 */
[C---:B------:R-:W-:Y:S01]  /*9e7f0*/  IMAD.WIDE R4, R2.reuse, 0x2, R6 ;  /* 0x0000000202047825 */ /* 0x040fe200078e0206 */
[----:B------:R0:W-:Y:S01]  /*9e800*/  @P6 STG.E.U16 desc[UR66][R12.64], R15 ;  /* 0x0000000f0c006986 */ /* 0x0001e2000c101542 */
[----:B------:R-:W3:Y:S02]  /*9e810*/  LDCU UR32, c[0x0][0x398] ;  /* 0x00007300ff2077ac */ /* 0x000ee40008000800 */
[----:B------:R-:W-:Y:S01]  /*9e820*/  VIADD R2, R2, UR14 ;  /* 0x0000000e02027c36 */ /* 0x000fe20008000000 */
[----:B------:R4:W-:Y:S01]  /*9e830*/  @P3 STG.E.U16 desc[UR66][R4.64], R3 ;  /* 0x0000000304003986 */ /* 0x0009e2000c101542 */
[----:B------:R-:W-:Y:S01]  /*9e840*/  ISETP.LT.AND P6, PT, R29, UR72, !P5 ;  /* 0x000000481d007c0c */ /* 0x000fe2000efc1270 */
[----:B------:R-:W1:Y:S01]  /*9e850*/  LDCU UR14, c[0x0][0x398] ;  /* 0x00007300ff0e77ac */ /* 0x000e620008000800 */
[----:B------:R-:W1:Y:S01]  /*9e860*/  LDCU.64 UR72, c[0x0][0x398] ;  /* 0x00007300ff4877ac */ /* 0x000e620008000a00 */
[----:B0-----:R-:W1:Y:S01]  /*9e870*/  LDL.LU R15, [R1+0x325c] ;  /* 0x00325c00010f7983 */ /* 0x001e620000300800 */
[----:B----4-:R-:W-:-:S03]  /*9e880*/  IMAD.WIDE R4, R2, 0x2, R24 ;  /* 0x0000000202047825 */ /* 0x010fc600078e0218 */
[----:B------:R0:W-:Y:S01]  /*9e890*/  STL [R1+0x3250], R29 ;  /* 0x0032501d01007387 */ /* 0x0001e20000100800 */
[----:B------:R-:W-:-:S03]  /*9e8a0*/  PRMT R3, R27, 0x7632, R3 ;  /* 0x000076321b037816 */ /* 0x000fc60000000003 */
[----:B------:R4:W-:Y:S04]  /*9e8b0*/  @P2 STG.E.U16 desc[UR66][R4.64], R27 ;  /* 0x0000001b04002986 */ /* 0x0009e8000c101542 */
[----:B0-----:R-:W3:Y:S04]  /*9e8c0*/  LDL R29, [R1+0x1bdc] ;  /* 0x001bdc00011d7983 */ /* 0x001ee80000100800 */
[----:B----4-:R-:W4:Y:S01]  /*9e8d0*/  LDL.LU R27, [R1+0x3258] ;  /* 0x00325800011b7983 */ /* 0x010f220000300800 */
[----:B------:R-:W-:-:S04]  /*9e8e0*/  IMAD.WIDE R12, R2, 0x2, R22 ;  /* 0x00000002020c7825 */ /* 0x000fc800078e0216 */
[----:B------:R-:W-:Y:S01]  /*9e8f0*/  VIADD R4, R26, 0x40 ;  /* 0x000000401a047836 */ /* 0x000fe20000000000 */
[----:B------:R0:W-:Y:S04]  /*9e900*/  @P4 STG.E.U16 desc[UR66][R12.64], R3 ;  /* 0x000000030c004986 */ /* 0x0001e8000c101542 */
[----:B------:R-:W-:Y:S01]  /*9e910*/  ISETP.GE.AND P4, PT, R4, UR75, PT ;  /* 0x0000004b04007c0c */ /* 0x000fe2000bf86270 */
[----:B------:R-:W-:-:S04]  /*9e920*/  IMAD.WIDE R4, R2, 0x2, R18 ;  /* 0x0000000202047825 */ /* 0x000fc800078e0212 */
[----:B0-----:R-:W-:Y:S01]  /*9e930*/  IMAD.WIDE R12, R2, 0x2, R20 ;  /* 0x00000002020c7825 */ /* 0x001fe200078e0214 */
[----:B--2---:R-:W-:Y:S02]  /*9e940*/  PRMT R3, R14, 0x7632, R3 ;  /* 0x000076320e037816 */ /* 0x004fe40000000003 */
[----:B-1----:R-:W-:Y:S01]  /*9e950*/  ISETP.LT.AND P3, PT, R15, UR26, !P5 ;  /* 0x0000001a0f007c0c */ /* 0x002fe2000ef61270 */
[----:B------:R-:W0:Y:S01]  /*9e960*/  LDCU UR26, c[0x0][0x398] ;  /* 0x00007300ff1a77ac */ /* 0x000e220008000800 */
[----:B----4-:R-:W-:-:S11]  /*9e970*/  ISETP.LT.AND P2, PT, R27, UR30, !P5 ;  /* 0x0000001e1b007c0c */ /* 0x010fd6000ef41270 */
[----:B------:R1:W-:Y:S01]  /*9e980*/  @P3 STG.E.U16 desc[UR66][R12.64], R14 ;  /* 0x0000000e0c003986 */ /* 0x0003e2000c101542 */
[----:B------:R-:W2:Y:S03]  /*9e990*/  LDCU UR30, c[0x0][0x398] ;  /* 0x00007300ff1e77ac */ /* 0x000ea60008000800 */
[----:B------:R-:W4:Y:S04]  /*9e9a0*/  LDL.LU R27, [R1+0x36c] ;  /* 0x00036c00011b7983 */ /* 0x000f280000300800 */
[----:B------:R0:W-:Y:S01]  /*9e9b0*/  STL [R1+0x3244], R26 ;  /* 0x0032441a01007387 */ /* 0x0001e20000100800 */
[----:B-1----:R-:W-:-:S03]  /*9e9c0*/  IMAD.WIDE R12, R2, 0x2, R16 ;  /* 0x00000002020c7825 */ /* 0x002fc600078e0210 */
[----:B------:R-:W-:Y:S04]  /*9e9d0*/  @P2 STG.E.U16 desc[UR66][R4.64], R3 ;  /* 0x0000000304002986 */ /* 0x000fe8000c101542 */
[----:B0-----:R-:W2:Y:S04]  /*9e9e0*/  LDL R26, [R1+0x1bd8] ;  /* 0x001bd800011a7983 */ /* 0x001ea80000100800 */
[----:B------:R-:W2:Y:S04]  /*9e9f0*/  LDL.LU R14, [R1+0x3254] ;  /* 0x00325400010e7983 */ /* 0x000ea80000300800 */
[----:B------:R0:W-:Y:S04]  /*9ea00*/  STL [R1+0x324c], R17 ;  /* 0x00324c1101007387 */ /* 0x0001e80000100800 */
[----:B0-----:R-:W2:Y:S04]  /*9ea10*/  LDL R17, [R1+0x1bf0] ;  /* 0x001bf00001117983 */ /* 0x001ea80000100800 */
[----:B------:R-:W2:Y:S01]  /*9ea20*/  LDL.LU R5, [R1+0x37c] ;  /* 0x00037c0001057983 */ /* 0x000ea20000300800 */
[----:B---3--:R-:W-:Y:S01]  /*9ea30*/  ISETP.LT.AND P2, PT, R29, UR16, !P4 ;  /* 0x000000101d007c0c */ /* 0x008fe2000e741270 */
[----:B------:R-:W0:Y:S02]  /*9ea40*/  LDCU UR16, c[0x0][0x3b8] ;  /* 0x00007700ff1077ac */ /* 0x000e240008000800 */
[----:B------:R-:W3:Y:S01]  /*9ea50*/  LDL.LU R29, [R1+0x3a0] ;  /* 0x0003a000011d7983 */ /* 0x000ee20000300800 */
[----:B------:R-:W-:Y:S01]  /*9ea60*/  ISETP.LT.AND P3, PT, R28, UR14, !P5 ;  /* 0x0000000e1c007c0c */ /* 0x000fe2000ef61270 */
[----:B------:R-:W1:Y:S02]  /*9ea70*/  LDCU UR14, c[0x0][0x398] ;  /* 0x00007300ff0e77ac */ /* 0x000e640008000800 */
[----:B--2---:R2:W-:Y:S01]  /*9ea80*/  @P6 STG.E.U16 desc[UR66][R12.64], R5 ;  /* 0x000000050c006986 */ /* 0x0045e2000c101542 */
[----:B------:R-:W-:Y:S01]  /*9ea90*/  ISETP.LT.AND P6, PT, R17, UR26, !P5 ;  /* 0x0000001a11007c0c */ /* 0x000fe2000efc1270 */
[----:B------:R-:W0:Y:S01]  /*9eaa0*/  LDCU UR26, c[0x0][0x398] ;  /* 0x00007300ff1a77ac */ /* 0x000e220008000800 */
[----:B------:R-:W-:Y:S01]  /*9eab0*/  PRMT R3, R5, 0x7632, R3 ;  /* 0x0000763205037816 */ /* 0x000fe20000000003 */
[----:B------:R-:W3:Y:S01]  /*9eac0*/  LDL.LU R17, [R1+0x3b0] ;  /* 0x0003b00001117983 */ /* 0x000ee20000300800 */
[----:B--2---:R-:W-:-:S04]  /*9ead0*/  IMAD.WIDE R4, R2, 0x2, R10 ;  /* 0x0000000202047825 */ /* 0x004fc800078e020a */
[----:B------:R-:W-:Y:S01]  /*9eae0*/  IMAD.WIDE R12, R2, 0x2, R8 ;  /* 0x00000002020c7825 */ /* 0x000fe200078e0208 */
[----:B------:R2:W-:Y:S01]  /*9eaf0*/  @P3 STG.E.U16 desc[UR66][R4.64], R3 ;  /* 0x0000000304003986 */ /* 0x0005e2000c101542 */
[----:B------:R-:W-:Y:S01]  /*9eb00*/  ISETP.LT.AND P3, PT, R26, UR32, !P4 ;  /* 0x000000201a007c0c */ /* 0x000fe2000e761270 */
[----:B------:R-:W1:Y:S02]  /*9eb10*/  LDCU UR32, c[0x0][0x398] ;  /* 0x00007300ff2077ac */ /* 0x000e640008000800 */
[----:B------:R-:W3:Y:S04]  /*9eb20*/  LDL.LU R26, [R1+0x3c0] ;  /* 0x0003c000011a7983 */ /* 0x000ee80000300800 */
[----:B------:R0:W-:Y:S04]  /*9eb30*/  STL [R1+0x3248], R9 ;  /* 0x0032480901007387 */ /* 0x0001e80000100800 */
[----:B----4-:R4:W-:Y:S01]  /*9eb40*/  @P6 STG.E.U16 desc[UR66][R12.64], R27 ;  /* 0x0000001b0c006986 */ /* 0x0109e2000c101542 */
[----:B------:R-:W-:Y:S01]  /*9eb50*/  ISETP.LT.AND P5, PT, R0, UR30, !P5 ;  /* 0x0000001e00007c0c */ /* 0x000fe2000efa1270 */
[C---:B--2---:R-:W-:Y:S01]  /*9eb60*/  IMAD.WIDE R4, R2.reuse, 0x2, R6 ;  /* 0x0000000202047825 */ /* 0x044fe200078e0206 */
[----:B------:R-:W-:Y:S01]  /*9eb70*/  PRMT R14, R27, 0x7632, R14 ;  /* 0x000076321b0e7816 */ /* 0x000fe2000000000e */
[----:B------:R-:W2:Y:S02]  /*9eb80*/  LDCU UR30, c[0x0][0x398] ;  /* 0x00007300ff1e77ac */ /* 0x000ea40008000800 */
[----:B0-----:R-:W-:Y:S01]  /*9eb90*/  VIADD R3, R2, UR16 ;  /* 0x0000001002037c36 */ /* 0x001fe20008000000 */
[----:B------:R-:W2:Y:S04]  /*9eba0*/  LDL R9, [R1+0x1bf0] ;  /* 0x001bf00001097983 */ /* 0x000ea80000100800 */
[----:B----4-:R-:W4:Y:S04]  /*9ebb0*/  LDL R13, [R1+0x1be4] ;  /* 0x001be400010d7983 */ /* 0x010f280000100800 */
[----:B------:R0:W-:Y:S01]  /*9ebc0*/  @P5 STG.E.U16 desc[UR66][R4.64], R14 ;  /* 0x0000000e04005986 */ /* 0x0001e2000c101542 */
[----:B---3--:R-:W-:Y:S01]  /*9ebd0*/  PRMT R2, R29, 0x7632, R2 ;  /* 0x000076321d027816 */ /* 0x008fe20000000002 */
[----:B------:R-:W3:Y:S02]  /*9ebe0*/  LDCU UR16, c[0x0][0x398] ;  /* 0x00007300ff1077ac */ /* 0x000ee40008000800 */
[----:B------:R-:W2:Y:S01]  /*9ebf0*/  LDL.LU R27, [R1+0x3d0] ;  /* 0x0003d000011b7983 */ /* 0x000ea20000300800 */
[----:B0-----:R-:W-:-:S03]  /*9ec00*/  IMAD.WIDE R4, R3, 0x2, R24 ;  /* 0x0000000203047825 */ /* 0x001fc600078e0218 */
[----:B------:R-:W3:Y:S04]  /*9ec10*/  LDL R14, [R1+0x1bd8] ;  /* 0x001bd800010e7983 */ /* 0x000ee80000100800 */
[----:B------:R0:W-:Y:S04]  /*9ec20*/  @P3 STG.E.U16 desc[UR66][R4.64], R29 ;  /* 0x0000001d04003986 */ /* 0x0001e8000c101542 */
[----:B0-----:R-:W3:Y:S01]  /*9ec30*/  LDL.LU R29, [R1+0x3250] ;  /* 0x00325000011d7983 */ /* 0x001ee20000300800 */
[----:B------:R-:W-:Y:S01]  /*9ec40*/  ISETP.LT.AND P5, PT, R15, UR26, !P4 ;  /* 0x0000001a0f007c0c */ /* 0x000fe2000e7a1270 */
[----:B------:R-:W-:Y:S01]  /*9ec50*/  IMAD.WIDE R4, R3, 0x2, R20 ;  /* 0x0000000203047825 */ /* 0x000fe200078e0214 */
[----:B------:R-:W0:Y:S01]  /*9ec60*/  LDCU UR26, c[0x0][0x398] ;  /* 0x00007300ff1a77ac */ /* 0x000e220008000800 */
[----:B----4-:R-:W-:-:S02]  /*9ec70*/  ISETP.LT.AND P6, PT, R13, UR34, !P4 ;  /* 0x000000220d007c0c */ /* 0x010fc4000e7c1270 */
[----:B------:R-:W-:Y:S01]  /*9ec80*/  IMAD.WIDE R12, R3, 0x2, R22 ;  /* 0x00000002030c7825 */ /* 0x000fe200078e0216 */
[----:B------:R-:W4:Y:S04]  /*9ec90*/  LDCU UR34, c[0x0][0x398] ;  /* 0x00007300ff2277ac */ /* 0x000f280008000800 */
[----:B------:R0:W-:Y:S04]  /*9eca0*/  @P2 STG.E.U16 desc[UR66][R12.64], R2 ;  /* 0x000000020c002986 */ /* 0x0001e8000c101542 */
[----:B------:R1:W-:Y:S01]  /*9ecb0*/  @P5 STG.E.U16 desc[UR66][R4.64], R17 ;  /* 0x0000001104005986 */ /* 0x0003e2000c101542 */
[----:B0-----:R-:W-:-:S03]  /*9ecc0*/  PRMT R2, R17, 0x7632, R2 ;  /* 0x0000763211027816 */ /* 0x001fc60000000002 */
[----:B-1----:R-:W4:Y:S04]  /*9ecd0*/  LDL.LU R17, [R1+0x324c] ;  /* 0x00324c0001117983 */ /* 0x002f280000300800 */
[----:B------:R-:W4:Y:S01]  /*9ece0*/  LDL R5, [R1+0x1be4] ;  /* 0x001be40001057983 */ /* 0x000f220000100800 */
[----:B------:R-:W-:Y:S01]  /*9ecf0*/  IMAD.WIDE R12, R3, 0x2, R18 ;  /* 0x00000002030c7825 */ /* 0x000fe200078e0212 */
[----:B--2---:R-:W-:Y:S01]  /*9ed00*/  ISETP.LT.AND P2, PT, R28, UR30, !P4 ;  /* 0x0000001e1c007c0c */ /* 0x004fe2000e741270 */
[----:B------:R-:W0:Y:S03]  /*9ed10*/  LDCU UR30, c[0x0][0x3b8] ;  /* 0x00007700ff1e77ac */ /* 0x000e260008000800 */
[----:B------:R1:W-:Y:S01]  /*9ed20*/  @P6 STG.E.U16 desc[UR66][R12.64], R2 ;  /* 0x000000020c006986 */ /* 0x0003e2000c101542 */
[----:B---3--:R-:W-:Y:S01]  /*9ed30*/  ISETP.LT.AND P3, PT, R29, UR76, !P4 ;  /* 0x0000004c1d007c0c */ /* 0x008fe2000e761270 */
[----:B------:R-:W2:Y:S01]  /*9ed40*/  LDCU.64 UR76, c[0x0][0x398] ;  /* 0x00007300ff4c77ac */ /* 0x000ea20008000a00 */
[----:B------:R-:W-:-:S02]  /*9ed50*/  ISETP.LT.AND P6, PT, R0, UR26, !P4 ;  /* 0x0000001a00007c0c */ /* 0x000fc4000e7c1270 */
[----:B----4-:R-:W-:Y:S01]  /*9ed60*/  ISETP.LT.AND P4, PT, R9, UR34, !P4 ;  /* 0x0000002209007c0c */ /* 0x010fe2000e781270 */
[----:B------:R-:W3:Y:S01]  /*9ed70*/  LDCU UR26, c[0x0][0x398] ;  /* 0x00007300ff1a77ac */ /* 0x000ee20008000800 */
[----:B------:R-:W4:Y:S01]  /*9ed80*/  LDL.LU R9, [R1+0x3248] ;  /* 0x0032480001097983 */ /* 0x000f220000300800 */
[----:B------:R-:W0:Y:S01]  /*9ed90*/  LDCU UR34, c[0x0][0x398] ;  /* 0x00007300ff2277ac */ /* 0x000e220008000800 */
[----:B-1----:R-:W-:Y:S01]  /*9eda0*/  IMAD.WIDE R12, R3, 0x2, R10 ;  /* 0x00000002030c7825 */ /* 0x002fe200078e020a */
[----:B------:R-:W-:Y:S02]  /*9edb0*/  PRMT R2, R26, 0x7632, R2 ;  /* 0x000076321a027816 */ /* 0x000fe40000000002 */
[----:B------:R-:W-:Y:S01]  /*9edc0*/  ISETP.LT.AND P5, PT, R5, UR32, !P1 ;  /* 0x0000002005007c0c */ /* 0x000fe2000cfa1270 */
[----:B------:R-:W1:Y:S01]  /*9edd0*/  LDCU UR32, c[0x0][0x398] ;  /* 0x00007300ff2077ac */ /* 0x000e620008000800 */
[----:B------:R-:W-:-:S05]  /*9ede0*/  IMAD.WIDE R4, R3, 0x2, R16 ;  /* 0x0000000203047825 */ /* 0x000fca00078e0210 */
[----:B------:R4:W-:Y:S04]  /*9edf0*/  @P3 STG.E.U16 desc[UR66][R4.64], R26 ;  /* 0x0000001a04003986 */ /* 0x0009e8000c101542 */
[----:B------:R0:W-:Y:S01]  /*9ee00*/  @P2 STG.E.U16 desc[UR66][R12.64], R2 ;  /* 0x000000020c002986 */ /* 0x0001e2000c101542 */
[----:B------:R-:W-:Y:S01]  /*9ee10*/  ISETP.LT.AND P2, PT, R14, UR16, !P1 ;  /* 0x000000100e007c0c */ /* 0x000fe2000cf41270 */
[----:B------:R-:W2:Y:S01]  /*9ee20*/  LDCU UR16, c[0x0][0x398] ;  /* 0x00007300ff1077ac */ /* 0x000ea20008000800 */
[C---:B----4-:R-:W-:Y:S01]  /*9ee30*/  IMAD.WIDE R4, R3.reuse, 0x2, R8 ;  /* 0x0000000203047825 */ /* 0x050fe200078e0208 */
[----:B------:R-:W4:Y:S03]  /*9ee40*/  LDL.LU R26, [R1+0x3244] ;  /* 0x00324400011a7983 */ /* 0x000f260000300800 */
[----:B0-----:R-:W-:Y:S01]  /*9ee50*/  VIADD R2, R3, UR30 ;  /* 0x0000001e03027c36 */ /* 0x001fe20008000000 */
[----:B-1----:R-:W-:Y:S01]  /*9ee60*/  ISETP.LT.AND P3, PT, R15, UR32, !P1 ;  /* 0x000000200f007c0c */ /* 0x002fe2000cf61270 */
[----:B------:R-:W-:Y:S01]  /*9ee70*/  IMAD.WIDE R12, R3, 0x2, R6 ;  /* 0x00000002030c7825 */ /* 0x000fe200078e0206 */
[----:B------:R0:W-:Y:S01]  /*9ee80*/  STL [R1+0x323c], R25 ;  /* 0x00323c1901007387 */ /* 0x0001e20000100800 */
[----:B------:R-:W-:Y:S01]  /*9ee90*/  PRMT R3, R27, 0x7632, R3 ;  /* 0x000076321b037816 */ /* 0x000fe20000000003 */
[----:B------:R-:W1:Y:S01]  /*9eea0*/  LDCU UR30, c[0x0][0x3b8] ;  /* 0x00007700ff1e77ac */ /* 0x000e620008000800 */
[C---:B------:R-:W-:Y:S01]  /*9eeb0*/  IMAD.WIDE R14, R2.reuse, 0x2, R24 ;  /* 0x00000002020e7825 */ /* 0x040fe200078e0218 */
[----:B------:R2:W-:Y:S01]  /*9eec0*/  @P4 STG.E.U16 desc[UR66][R4.64], R27 ;  /* 0x0000001b04004986 */ /* 0x0005e2000c101542 */
[----:B------:R-:W1:Y:S03]  /*9eed0*/  LDCU UR32, c[0x0][0x398] ;  /* 0x00007300ff2077ac */ /* 0x000e660008000800 */
[----:B0-----:R-:W3:Y:S04]  /*9eee0*/  LDL.LU R25, [R1+0x410] ;  /* 0x0004100001197983 */ /* 0x001ee80000300800 */
[----:B--2---:R-:W2:Y:S04]  /*9eef0*/  LDL.LU R27, [R1+0x3240] ;  /* 0x00324000011b7983 */ /* 0x004ea80000300800 */
[----:B------:R-:W2:Y:S04]  /*9ef00*/  LDL R5, [R1+0x1bdc] ;  /* 0x001bdc0001057983 */ /* 0x000ea80000100800 */
[----:B------:R-:W-:Y:S01]  /*9ef10*/  @P6 STG.E.U16 desc[UR66][R12.64], R3 ;  /* 0x000000030c006986 */ /* 0x000fe2000c101542 */
[----:B------:R-:W-:Y:S01]  /*9ef20*/  ISETP.LT.AND P6, PT, R29, UR68, !P1 ;  /* 0x000000441d007c0c */ /* 0x000fe2000cfc1270 */
[----:B------:R-:W0:Y:S02]  /*9ef30*/  LDCU.64 UR68, c[0x0][0x398] ;  /* 0x00007300ff4477ac */ /* 0x000e240008000a00 */
[----:B------:R1:W-:Y:S04]  /*9ef40*/  STL [R1+0x3234], R29 ;  /* 0x0032341d01007387 */ /* 0x0003e80000100800 */
[----:B-1----:R-:W4:Y:S01]  /*9ef50*/  LDL.LU R29, [R1+0x400] ;  /* 0x00040000011d7983 */ /* 0x002f220000300800 */
[----:B------:R-:W-:Y:S01]  /*9ef60*/  IMAD.WIDE R12, R2, 0x2, R20 ;  /* 0x00000002020c7825 */ /* 0x000fe200078e0214 */
[----:B---3--:R-:W-:-:S02]  /*9ef70*/  PRMT R3, R25, 0x7632, R3 ;  /* 0x0000763219037816 */ /* 0x008fc40000000003 */
[----:B--2---:R-:W-:Y:S01]  /*9ef80*/  ISETP.LT.AND P4, PT, R5, UR26, !P1 ;  /* 0x0000001a05007c0c */ /* 0x004fe2000cf81270 */
[C---:B------:R-:W-:Y:S01]  /*9ef90*/  IMAD.WIDE R4, R2.reuse, 0x2, R22 ;  /* 0x0000000202047825 */ /* 0x040fe200078e0216 */
[----:B------:R1:W-:Y:S01]  /*9efa0*/  @P2 STG.E.U16 desc[UR66][R14.64], R25 ;  /* 0x000000190e002986 */ /* 0x0003e2000c101542 */
[----:B------:R-:W2:Y:S10]  /*9efb0*/  LDCU UR26, c[0x0][0x398] ;  /* 0x00007300ff1a77ac */ /* 0x000eb40008000800 */
[----:B------:R-:W-:Y:S01]  /*9efc0*/  @P4 STG.E.U16 desc[UR66][R4.64], R3 ;  /* 0x0000000304004986 */ /* 0x000fe2000c101542 */
[----:B-1----:R-:W-:-:S03]  /*9efd0*/  IMAD.WIDE R14, R2, 0x2, R18 ;  /* 0x00000002020e7825 */ /* 0x002fc600078e0212 */
[----:B------:R-:W3:Y:S01]  /*9efe0*/  LDL.LU R25, [R1+0x3e0] ;  /* 0x0003e00001197983 */ /* 0x000ee20000300800 */
[----:B----4-:R-:W-:-:S03]  /*9eff0*/  PRMT R27, R29, 0x7632, R27 ;  /* 0x000076321d1b7816 */ /* 0x010fc6000000001b */
[----:B------:R-:W-:Y:S04]  /*9f000*/  STL [R1+0x3238], R21 ;  /* 0x0032381501007387 */ /* 0x000fe80000100800 */
[----:B------:R1:W-:Y:S04]  /*9f010*/  @P3 STG.E.U16 desc[UR66][R12.64], R29 ;  /* 0x0000001d0c003986 */ /* 0x0003e8000c101542 */
[----:B------:R4:W-:Y:S04]  /*9f020*/  @P5 STG.E.U16 desc[UR66][R14.64], R27 ;  /* 0x0000001b0e005986 */ /* 0x0009e8000c101542 */
[----:B-1----:R-:W3:Y:S04]  /*9f030*/  LDL.LU R12, [R1+0x3f0] ;  /* 0x0003f000010c7983 */ /* 0x002ee80000300800 */
[----:B------:R-:W3:Y:S04]  /*9f040*/  LDL R13, [R1+0x1bd8] ;  /* 0x001bd800010d7983 */ /* 0x000ee80000100800 */
[----:B------:R-:W3:Y:S04]  /*9f050*/  LDL R21, [R1+0x1be0] ;  /* 0x001be00001157983 */ /* 0x000ee80000100800 */
[----:B------:R-:W3:Y:S04]  /*9f060*/  LDL.LU R29, [R1+0x3a4] ;  /* 0x0003a400011d7983 */ /* 0x000ee80000300800 */
[----:B----4-:R-:W4:Y:S01]  /*9f070*/  LDL R15, [R1+0x1bf0] ;  /* 0x001bf000010f7983 */ /* 0x010f220000100800 */
[----:B--2---:R-:W-:Y:S01]  /*9f080*/  ISETP.LT.AND P3, PT, R28, UR26, !P1 ;  /* 0x0000001a1c007c0c */ /* 0x004fe2000cf61270 */
[----:B------:R-:W-:Y:S01]  /*9f090*/  VIADD R26, R26, 0x42 ;  /* 0x000000421a1a7836 */ /* 0x000fe20000000000 */
[----:B------:R-:W1:Y:S01]  /*9f0a0*/  LDCU UR26, c[0x0][0x398] ;  /* 0x00007300ff1a77ac */ /* 0x000e620008000800 */
[----:B------:R2:W-:Y:S04]  /*9f0b0*/  STL [R1+0x3224], R27 ;  /* 0x0032241b01007387 */ /* 0x0005e80000100800 */
[----:B--2---:R-:W2:Y:S04]  /*9f0c0*/  LDL R27, [R1+0x1be4] ;  /* 0x001be400011b7983 */ /* 0x004ea80000100800 */
[----:B------:R-:W-:Y:S04]  /*9f0d0*/  STL [R1+0x3230], R17 ;  /* 0x0032301101007387 */ /* 0x000fe80000100800 */
[----:B------:R0:W-:Y:S01]  /*9f0e0*/  STL [R1+0x322c], R0 ;  /* 0x00322c0001007387 */ /* 0x0001e20000100800 */
[----:B----4-:R-:W-:Y:S01]  /*9f0f0*/  ISETP.LT.AND P4, PT, R15, UR16, !P1 ;  /* 0x000000100f007c0c */ /* 0x010fe2000cf81270 */
[----:B------:R-:W-:Y:S01]  /*9f100*/  IMAD.WIDE R4, R2, 0x2, R16 ;  /* 0x0000000202047825 */ /* 0x000fe200078e0210 */
[----:B------:R-:W-:Y:S01]  /*9f110*/  ISETP.LT.AND P1, PT, R0, UR34, !P1 ;  /* 0x0000002200007c0c */ /* 0x000fe2000cf21270 */
[----:B------:R-:W4:Y:S01]  /*9f120*/  LDCU UR16, c[0x0][0x398] ;  /* 0x00007300ff1077ac */ /* 0x000f220008000800 */
[----:B0-----:R-:W2:Y:S01]  /*9f130*/  LDL R0, [R1+0x1bdc] ;  /* 0x001bdc0001007983 */ /* 0x001ea20000100800 */
[----:B------:R-:W-:Y:S01]  /*9f140*/  ISETP.GE.AND P2, PT, R26, UR73, PT ;  /* 0x000000491a007c0c */ /* 0x000fe2000bf46270 */
[----:B------:R-:W-:Y:S01]  /*9f150*/  IMAD.WIDE R14, R2, 0x2, R10 ;  /* 0x00000002020e7825 */ /* 0x000fe200078e020a */
[----:B---3--:R-:W-:Y:S01]  /*9f160*/  PRMT R3, R12, 0x7632, R3 ;  /* 0x000076320c037816 */ /* 0x008fe20000000003 */
[----:B------:R0:W-:Y:S01]  /*9f170*/  @P6 STG.E.U16 desc[UR66][R4.64], R12 ;  /* 0x0000000c04006986 */ /* 0x0001e2000c101542 */
[----:B------:R-:W-:-:S02]  /*9f180*/  ISETP.LT.AND P5, PT, R13, UR36, !P2 ;  /* 0x000000240d007c0c */ /* 0x000fc4000d7a1270 */
[----:B------:R-:W-:Y:S01]  /*9f190*/  PRMT R26, R25, 0x7632, R26 ;  /* 0x00007632191a7816 */ /* 0x000fe2000000001a */
[----:B------:R-:W3:Y:S04]  /*9f1a0*/  LDL.LU R17, [R1+0x3b4] ;  /* 0x0003b40001117983 */ /* 0x000ee80000300800 */
[----:B------:R1:W-:Y:S01]  /*9f1b0*/  @P3 STG.E.U16 desc[UR66][R14.64], R3 ;  /* 0x000000030e003986 */ /* 0x0003e2000c101542 */
[----:B0-----:R-:W-:-:S04]  /*9f1c0*/  IMAD.WIDE R12, R2, 0x2, R8 ;  /* 0x00000002020c7825 */ /* 0x001fc800078e0208 */
[----:B------:R-:W-:Y:S01]  /*9f1d0*/  IMAD.WIDE R4, R2, 0x2, R6 ;  /* 0x0000000202047825 */ /* 0x000fe200078e0206 */
[----:B------:R0:W-:Y:S04]  /*9f1e0*/  @P4 STG.E.U16 desc[UR66][R12.64], R25 ;  /* 0x000000190c004986 */ /* 0x0001e8000c101542 */
[----:B------:R0:W-:Y:S01]  /*9f1f0*/  @P1 STG.E.U16 desc[UR66][R4.64], R26 ;  /* 0x0000001a04001986 */ /* 0x0001e2000c101542 */
[----:B--2---:R-:W-:Y:S01]  /*9f200*/  ISETP.LT.AND P6, PT, R0, UR14, !P2 ;  /* 0x0000000e00007c0c */ /* 0x004fe2000d7c1270 */
[----:B------:R-:W-:Y:S02]  /*9f210*/  VIADD R2, R2, UR30 ;  /* 0x0000001e02027c36 */ /* 0x000fe40008000000 */
[----:B------:R-:W2:Y:S01]  /*9f220*/  LDL.LU R0, [R1+0x3c4] ;  /* 0x0003c40001007983 */ /* 0x000ea20000300800 */
[----:B----4-:R-:W-:Y:S01]  /*9f230*/  ISETP.LT.AND P3, PT, R21, UR16, !P2 ;  /* 0x0000001015007c0c */ /* 0x010fe2000d761270 */
[----:B------:R-:W4:Y:S02]  /*9f240*/  LDCU UR16, c[0x0][0x398] ;  /* 0x00007300ff1077ac */ /* 0x000f240008000800 */
[----:B-1----:R-:W2:Y:S01]  /*9f250*/  LDL R15, [R1+0x1bf0] ;  /* 0x001bf000010f7983 */ /* 0x002ea20000100800 */
[----:B------:R-:W-:Y:S01]  /*9f260*/  PRMT R3, R29, 0x7632, R3 ;  /* 0x000076321d037816 */ /* 0x000fe20000000003 */
[----:B------:R-:W1:Y:S02]  /*9f270*/  LDCU UR30, c[0x0][0x3b8] ;  /* 0x00007700ff1e77ac */ /* 0x000e640008000800 */
[----:B0-----:R-:W2:Y:S01]  /*9f280*/  LDL.LU R25, [R1+0x323c] ;  /* 0x00323c0001197983 */ /* 0x001ea20000300800 */
[----:B---3--:R-:W-:Y:S01]  /*9f290*/  PRMT R14, R17, 0x7632, R14 ;  /* 0x00007632110e7816 */ /* 0x008fe2000000000e */
[----:B------:R-:W0:Y:S02]  /*9f2a0*/  LDCU UR14, c[0x0][0x398] ;  /* 0x00007300ff0e77ac */ /* 0x000e240008000800 */
[----:B------:R-:W3:Y:S01]  /*9f2b0*/  LDL R26, [R1+0x1bdc] ;  /* 0x001bdc00011a7983 */ /* 0x000ee20000100800 */
[----:B--2---:R-:W-:-:S03]  /*9f2c0*/  IMAD.WIDE R4, R2, 0x2, R24 ;  /* 0x0000000202047825 */ /* 0x004fc600078e0218 */
[----:B---3--:R2:W-:Y:S04]  /*9f2d0*/  STL [R1+0x3228], R26 ;  /* 0x0032281a01007387 */ /* 0x0085e80000100800 */
[----:B------:R3:W-:Y:S04]  /*9f2e0*/  @P5 STG.E.U16 desc[UR66][R4.64], R29 ;  /* 0x0000001d04005986 */ /* 0x0007e8000c101542 */
[----:B--2---:R-:W2:Y:S04]  /*9f2f0*/  LDL R26, [R1+0x3d4] ;  /* 0x0003d400011a7983 */ /* 0x004ea80000100800 */
[----:B------:R-:W2:Y:S04]  /*9f300*/  LDL.LU R21, [R1+0x3238] ;  /* 0x0032380001157983 */ /* 0x000ea80000300800 */
[----:B---3--:R-:W3:Y:S04]  /*9f310*/  LDL.LU R29, [R1+0x3234] ;  /* 0x00323400011d7983 */ /* 0x008ee80000300800 */
[----:B------:R-:W2:Y:S01]  /*9f320*/  LDL R5, [R1+0x1b44] ;  /* 0x001b440001057983 */ /* 0x000ea20000100800 */
[----:B------:R-:W-:-:S05]  /*9f330*/  IMAD.WIDE R12, R2, 0x2, R22 ;  /* 0x00000002020c7825 */ /* 0x000fca00078e0216 */
[----:B------:R2:W-:Y:S01]  /*9f340*/  @P6 STG.E.U16 desc[UR66][R12.64], R3 ;  /* 0x000000030c006986 */ /* 0x0005e2000c101542 */
[----:B------:R-:W-:Y:S01]  /*9f350*/  ISETP.LT.AND P5, PT, R28, UR5, !P2 ;  /* 0x000000051c007c0c */ /* 0x000fe2000d7a1270 */
[----:B------:R-:W0:Y:S02]  /*9f360*/  LDCU UR5, c[0x0][0x398] ;  /* 0x00007300ff0577ac */ /* 0x000e240008000800 */
[----:B------:R-:W3:Y:S01]  /*9f370*/  LDL.LU R28, [R1+0x414] ;  /* 0x00041400011c7983 */ /* 0x000ee20000300800 */
[----:B--2---:R-:W-:Y:S02]  /*9f380*/  VIADD R3, R5, 0x43 ;  /* 0x0000004305037836 */ /* 0x004fe40000000000 */
[----:B------:R-:W-:-:S05]  /*9f390*/  IMAD.WIDE R4, R2, 0x2, R20 ;  /* 0x0000000202047825 */ /* 0x000fca00078e0214 */
[----:B------:R2:W-:Y:S04]  /*9f3a0*/  @P3 STG.E.U16 desc[UR66][R4.64], R17 ;  /* 0x0000001104003986 */ /* 0x0005e8000c101542 */
[----:B--2---:R-:W2:Y:S01]  /*9f3b0*/  LDL.LU R17, [R1+0x3230] ;  /* 0x0032300001117983 */ /* 0x004ea20000300800 */
[----:B------:R-:W-:Y:S02]  /*9f3c0*/  ISETP.LT.AND P4, PT, R27, UR32, !P2 ;  /* 0x000000201b007c0c */ /* 0x000fe4000d781270 */
[----:B---3--:R-:W-:Y:S01]  /*9f3d0*/  ISETP.LT.AND P6, PT, R29, UR74, !P2 ;  /* 0x0000004a1d007c0c */ /* 0x008fe2000d7c1270 */
[----:B------:R-:W-:Y:S01]  /*9f3e0*/  IMAD.WIDE R12, R2, 0x2, R18 ;  /* 0x00000002020c7825 */ /* 0x000fe200078e0212 */
[----:B------:R-:W-:Y:S01]  /*9f3f0*/  ISETP.GE.AND P1, PT, R3, UR69, PT ;  /* 0x0000004503007c0c */ /* 0x000fe2000bf26270 */
[----:B------:R-:W3:Y:S01]  /*9f400*/  LDCU.64 UR74, c[0x0][0x398] ;  /* 0x00007300ff4a77ac */ /* 0x000ee20008000a00 */
[----:B------:R-:W-:-:S07]  /*9f410*/  PRMT R3, R0, 0x7632, R3 ;  /* 0x0000763200037816 */ /* 0x000fce0000000003 */
[----:B------:R0:W-:Y:S02]  /*9f420*/  @P4 STG.E.U16 desc[UR66][R12.64], R14 ;  /* 0x0000000e0c004986 */ /* 0x0001e4000c101542 */
[----:B0-----:R-:W-:Y:S01]  /*9f430*/  IMAD.WIDE R12, R2, 0x2, R10 ;  /* 0x00000002020c7825 */ /* 0x001fe200078e020a */
[----:B------:R-:W-:-:S03]  /*9f440*/  PRMT R14, R26, 0x7632, R14 ;  /* 0x000076321a0e7816 */ /* 0x000fc6000000000e */
[----:B--2---:R-:W-:-:S05]  /*9f450*/  IMAD.WIDE R4, R2, 0x2, R16 ;  /* 0x0000000202047825 */ /* 0x004fca00078e0210 */
[----:B------:R0:W-:Y:S04]  /*9f460*/  @P6 STG.E.U16 desc[UR66][R4.64], R0 ;  /* 0x0000000004006986 */ /* 0x0001e8000c101542 */
[----:B------:R2:W-:Y:S04]  /*9f470*/  @P5 STG.E.U16 desc[UR66][R12.64], R3 ;  /* 0x000000030c005986 */ /* 0x0005e8000c101542 */
[----:B0-----:R-:W3:Y:S04]  /*9f480*/  LDL.LU R0, [R1+0x322c] ;  /* 0x00322c0001007983 */ /* 0x001ee80000300800 */
[----:B------:R-:W3:Y:S04]  /*9f490*/  LDL R4, [R1+0x1be0] ;  /* 0x001be00001047983 */ /* 0x000ee80000100800 */
[----:B------:R-:W4:Y:S04]  /*9f4a0*/  LDL R5, [R1+0x1bd8] ;  /* 0x001bd80001057983 */ /* 0x000f280000100800 */
[----:B--2---:R-:W2:Y:S04]  /*9f4b0*/  LDL R13, [R1+0x1b44] ;  /* 0x001b4400010d7983 */ /* 0x004ea80000100800 */
[----:B------:R-:W2:Y:S01]  /*9f4c0*/  LDL.LU R26, [R1+0x3228] ;  /* 0x00322800011a7983 */ /* 0x000ea20000300800 */
[----:B---3--:R-:W-:Y:S01]  /*9f4d0*/  ISETP.LT.AND P5, PT, R4, UR8, !P1 ;  /* 0x0000000804007c0c */ /* 0x008fe2000cfa1270 */
[----:B------:R-:W0:Y:S01]  /*9f4e0*/  LDCU UR8, c[0x0][0x3b8] ;  /* 0x00007700ff0877ac */ /* 0x000e220008000800 */
[----:B----4-:R-:W-:Y:S01]  /*9f4f0*/  ISETP.LT.AND P4, PT, R5, UR16, !P1 ;  /* 0x0000001005007c0c */ /* 0x010fe2000cf81270 */
[----:B------:R-:W-:Y:S01]  /*9f500*/  IMAD.WIDE R4, R2, 0x2, R8 ;  /* 0x0000000202047825 */ /* 0x000fe200078e0208 */
[----:B------:R-:W-:Y:S01]  /*9f510*/  ISETP.LT.AND P3, PT, R15, UR26, !P2 ;  /* 0x0000001a0f007c0c */ /* 0x000fe2000d761270 */
[----:B------:R-:W3:Y:S02]  /*9f520*/  LDCU UR26, c[0x0][0x398] ;  /* 0x00007300ff1a77ac */ /* 0x000ee40008000800 */
[----:B--2---:R-:W-:-:S02]  /*9f530*/  VIADD R3, R13, 0x44 ;  /* 0x000000440d037836 */ /* 0x004fc40000000000 */
[----:B------:R-:W-:Y:S01]  /*9f540*/  IMAD.WIDE R12, R2, 0x2, R6 ;  /* 0x00000002020c7825 */ /* 0x000fe200078e0206 */
[----:B------:R-:W-:Y:S01]  /*9f550*/  ISETP.LT.AND P6, PT, R26, UR6, !P1 ;  /* 0x000000061a007c0c */ /* 0x000fe2000cfc1270 */
[----:B------:R-:W2:Y:S02]  /*9f560*/  LDCU UR6, c[0x0][0x398] ;  /* 0x00007300ff0677ac */ /* 0x000ea40008000800 */
[----:B-1----:R-:W-:Y:S02]  /*9f570*/  VIADD R26, R2, UR30 ;  /* 0x0000001e021a7c36 */ /* 0x002fe40008000000 */
[----:B------:R-:W4:Y:S01]  /*9f580*/  LDL.LU R2, [R1+0x3d4] ;  /* 0x0003d40001027983 */ /* 0x000f220000300800 */
[----:B------:R-:W-:Y:S01]  /*9f590*/  ISETP.LT.AND P2, PT, R0, UR14, !P2 ;  /* 0x0000000e00007c0c */ /* 0x000fe2000d741270 */
[----:B------:R-:W1:Y:S02]  /*9f5a0*/  LDCU UR14, c[0x0][0x398] ;  /* 0x00007300ff0e77ac */ /* 0x000e640008000800 */
[----:B------:R-:W-:Y:S01]  /*9f5b0*/  STL [R1+0x321c], R25 ;  /* 0x00321c1901007387 */ /* 0x000fe20000100800 */
[----:B------:R-:W0:Y:S03]  /*9f5c0*/  LDCU UR16, c[0x0][0x398] ;  /* 0x00007300ff1077ac */ /* 0x000e260008000800 */
[----:B----4-:R4:W-:Y:S01]  /*9f5d0*/  @P3 STG.E.U16 desc[UR66][R4.64], R2 ;  /* 0x0000000204003986 */ /* 0x0109e2000c101542 */
[----:B------:R-:W-:-:S05]  /*9f5e0*/  ISETP.GE.AND P3, PT, R3, UR75, PT ;  /* 0x0000004b03007c0c */ /* 0x000fca000bf66270 */
[----:B------:R0:W-:Y:S01]  /*9f5f0*/  @P2 STG.E.U16 desc[UR66][R12.64], R14 ;  /* 0x0000000e0c002986 */ /* 0x0001e2000c101542 */
[----:B------:R-:W-:Y:S01]  /*9f600*/  ISETP.LT.AND P2, PT, R27, UR5, !P1 ;  /* 0x000000051b007c0c */ /* 0x000fe2000cf41270 */
[----:B------:R-:W1:Y:S01]  /*9f610*/  LDCU UR5, c[0x0][0x398] ;  /* 0x00007300ff0577ac */ /* 0x000e620008000800 */
[C---:B----4-:R-:W-:Y:S02]  /*9f620*/  IMAD.WIDE R2, R26.reuse, 0x2, R24 ;  /* 0x000000021a027825 */ /* 0x050fe400078e0218 */
[----:B------:R-:W4:Y:S02]  /*9f630*/  LDL R25, [R1+0x3e4] ;  /* 0x0003e40001197983 */ /* 0x000f240000100800 */
[----:B0-----:R-:W-:Y:S02]  /*9f640*/  IMAD.WIDE R12, R26, 0x2, R20 ;  /* 0x000000021a0c7825 */ /* 0x001fe400078e0214 */
[----:B------:R0:W-:Y:S01]  /*9f650*/  STL [R1+0x3218], R21 ;  /* 0x0032181501007387 */ /* 0x0001e20000100800 */
[----:B------:R-:W-:-:S03]  /*9f660*/  PRMT R14, R28, 0x7632, R14 ;  /* 0x000076321c0e7816 */ /* 0x000fc6000000000e */
[----:B------:R1:W-:Y:S04]  /*9f670*/  @P4 STG.E.U16 desc[UR66][R2.64], R28 ;  /* 0x0000001c02004986 */ /* 0x0003e8000c101542 */
[----:B0-----:R-:W2:Y:S04]  /*9f680*/  LDL R21, [R1+0x1bec] ;  /* 0x001bec0001157983 */ /* 0x001ea80000100800 */
[----:B------:R-:W2:Y:S04]  /*9f690*/  LDL.LU R27, [R1+0x3224] ;  /* 0x00322400011b7983 */ /* 0x000ea80000300800 */
[----:B-1----:R-:W4:Y:S04]  /*9f6a0*/  LDL.LU R28, [R1+0x3220] ;  /* 0x00322000011c7983 */ /* 0x002f280000300800 */
[----:B------:R-:W2:Y:S01]  /*9f6b0*/  LDL.LU R3, [R1+0x404] ;  /* 0x0004040001037983 */ /* 0x000ea20000300800 */
[----:B------:R-:W-:-:S05]  /*9f6c0*/  IMAD.WIDE R4, R26, 0x2, R22 ;  /* 0x000000021a047825 */ /* 0x000fca00078e0216 */
[----:B------:R0:W-:Y:S01]  /*9f6d0*/  @P6 STG.E.U16 desc[UR66][R4.64], R14 ;  /* 0x0000000e04006986 */ /* 0x0001e2000c101542 */
[----:B------:R-:W-:Y:S01]  /*9f6e0*/  ISETP.LT.AND P6, PT, R29, UR70, !P1 ;  /* 0x000000461d007c0c */ /* 0x000fe2000cfc1270 */
[----:B------:R-:W1:Y:S01]  /*9f6f0*/  LDCU.64 UR70, c[0x0][0x398] ;  /* 0x00007300ff4677ac */ /* 0x000e620008000a00 */
[----:B------:R-:W-:Y:S01]  /*9f700*/  ISETP.LT.AND P4, PT, R15, UR10, !P1 ;  /* 0x0000000a0f007c0c */ /* 0x000fe2000cf81270 */
[----:B------:R-:W0:Y:S01]  /*9f710*/  LDCU UR10, c[0x0][0x398] ;  /* 0x00007300ff0a77ac */ /* 0x000e220008000800 */
[----:B--2---:R2:W-:Y:S01]  /*9f720*/  @P5 STG.E.U16 desc[UR66][R12.64], R3 ;  /* 0x000000030c005986 */ /* 0x0045e2000c101542 */
[----:B0-----:R-:W-:Y:S02]  /*9f730*/  PRMT R4, R3, 0x7632, R4 ;  /* 0x0000763203047816 */ /* 0x001fe40000000004 */
[----:B------:R-:W-:Y:S02]  /*9f740*/  ISETP.LT.AND P5, PT, R21, UR14, !P1 ;  /* 0x0000000e15007c0c */ /* 0x000fe4000cfa1270 */
[----:B----4-:R-:W-:Y:S01]  /*9f750*/  PRMT R28, R25, 0x7632, R28 ;  /* 0x00007632191c7816 */ /* 0x010fe2000000001c */
[----:B------:R-:W4:Y:S01]  /*9f760*/  LDL.LU R21, [R1+0x3a8] ;  /* 0x0003a80001157983 */ /* 0x000f220000300800 */
[----:B------:R-:W-:Y:S01]  /*9f770*/  ISETP.LT.AND P1, PT, R0, UR12, !P1 ;  /* 0x0000000c00007c0c */ /* 0x000fe2000cf21270 */
[C---:B------:R-:W-:Y:S01]  /*9f780*/  IMAD.WIDE R14, R26.reuse, 0x2, R6 ;  /* 0x000000021a0e7825 */ /* 0x040fe200078e0206 */
[----:B------:R-:W0:Y:S03]  /*9f790*/  LDCU UR12, c[0x0][0x398] ;  /* 0x00007300ff0c77ac */ /* 0x000e260008000800 */
[C---:B--2---:R-:W-:Y:S01]  /*9f7a0*/  IMAD.WIDE R2, R26.reuse, 0x2, R18 ;  /* 0x000000021a027825 */ /* 0x044fe200078e0212 */
[----:B------:R2:W-:Y:S01]  /*9f7b0*/  STL [R1+0x3210], R0 ;  /* 0x0032100001007387 */ /* 0x0005e20000100800 */
[----:B------:R-:W0:Y:S03]  /*9f7c0*/  LDCU UR14, c[0x0][0x398] ;  /* 0x00007300ff0e77ac */ /* 0x000e260008000800 */
[----:B------:R1:W-:Y:S04]  /*9f7d0*/  @P2 STG.E.U16 desc[UR66][R2.64], R4 ;  /* 0x0000000402002986 */ /* 0x0003e8000c101542 */
[----:B--2---:R-:W2:Y:S04]  /*9f7e0*/  LDL.LU R0, [R1+0x3b8] ;  /* 0x0003b80001007983 */ /* 0x004ea80000300800 */
[----:B------:R0:W-:Y:S01]  /*9f7f0*/  STL [R1+0x3214], R11 ;  /* 0x0032140b01007387 */ /* 0x0001e20000100800 */
[----:B-1----:R-:W-:-:S03]  /*9f800*/  IMAD.WIDE R4, R26, 0x2, R10 ;  /* 0x000000021a047825 */ /* 0x002fc600078e020a */
[----:B0-----:R-:W2:Y:S01]  /*9f810*/  LDL.LU R11, [R1+0x3f4] ;  /* 0x0003f400010b7983 */ /* 0x001ea20000300800 */
[----:B------:R-:W-:-:S03]  /*9f820*/  IMAD.WIDE R2, R26, 0x2, R16 ;  /* 0x000000021a027825 */ /* 0x000fc600078e0210 */
[----:B------:R-:W3:Y:S01]  /*9f830*/  LDL.LU R25, [R1+0x321c] ;  /* 0x00321c0001197983 */ /* 0x000ee20000300800 */
[----:B--2---:R-:W-:-:S03]  /*9f840*/  PRMT R27, R11, 0x7632, R27 ;  /* 0x000076320b1b7816 */ /* 0x004fc6000000001b */
[----:B------:R0:W-:Y:S04]  /*9f850*/  @P6 STG.E.U16 desc[UR66][R2.64], R11 ;  /* 0x0000000b02006986 */ /* 0x0001e8000c101542 */
[----:B------:R1:W-:Y:S04]  /*9f860*/  @P5 STG.E.U16 desc[UR66][R4.64], R27 ;  /* 0x0000001b04005986 */ /* 0x0003e8000c101542 */
[----:B0-----:R-:W2:Y:S04]  /*9f870*/  LDL R2, [R1+0x1b44] ;  /* 0x001b440001027983 */ /* 0x001ea80000100800 */
[----:B------:R-:W2:Y:S04]  /*9f880*/  LDL R3, [R1+0x1be0] ;  /* 0x001be00001037983 */ /* 0x000ea80000100800 */
[----:B------:R-:W2:Y:S04]  /*9f890*/  LDL R11, [R1+0x1bec] ;  /* 0x001bec00010b7983 */ /* 0x000ea80000100800 */
[----:B-1----:R-:W2:Y:S01]  /*9f8a0*/  LDL.LU R4, [R1+0x3e4] ;  /* 0x0003e40001047983 */ /* 0x002ea20000300800 */
[----:B------:R-:W-:-:S03]  /*9f8b0*/  IMAD.WIDE R12, R26, 0x2, R8 ;  /* 0x000000021a0c7825 */ /* 0x000fc600078e0208 */
[----:B------:R-:W3:Y:S04]  /*9f8c0*/  LDL R27, [R1+0x1bd8] ;  /* 0x001bd800011b7983 */ /* 0x000ee80000100800 */
[----:B------:R-:W3:Y:S04]  /*9f8d0*/  LDL R5, [R1+0x1bdc] ;  /* 0x001bdc0001057983 */ /* 0x000ee80000100800 */
[----:B--2---:R-:W-:Y:S01]  /*9f8e0*/  @P4 STG.E.U16 desc[UR66][R12.64], R4 ;  /* 0x000000040c004986 */ /* 0x004fe2000c101542 */
[----:B------:R-:W-:Y:S01]  /*9f8f0*/  ISETP.LT.AND P4, PT, R29, UR72, !P3 ;  /* 0x000000481d007c0c */ /* 0x000fe2000df81270 */
[----:B------:R-:W0:Y:S02]  /*9f900*/  LDCU.64 UR72, c[0x0][0x398] ;  /* 0x00007300ff4877ac */ /* 0x000e240008000a00 */
[----:B------:R1:W-:Y:S02]  /*9f910*/  @P1 STG.E.U16 desc[UR66][R14.64], R28 ;  /* 0x0000001c0e001986 */ /* 0x0003e4000c101542 */
[----:B-1----:R-:W-:Y:S01]  /*9f920*/  VIADD R14, R26, UR8 ;  /* 0x000000081a0e7c36 */ /* 0x002fe20008000000 */
[----:B---3--:R-:W-:Y:S01]  /*9f930*/  ISETP.LT.AND P1, PT, R27, UR26, !P3 ;  /* 0x0000001a1b007c0c */ /* 0x008fe2000df21270 */
[----:B------:R-:W2:Y:S01]  /*9f940*/  LDL R26, [R1+0x1bdc] ;  /* 0x001bdc00011a7983 */ /* 0x000ea20000100800 */
[----:B------:R-:W-:Y:S01]  /*9f950*/  VIADD R12, R2, 0x45 ;  /* 0x00000045020c7836 */ /* 0x000fe20000000000 */
[----:B------:R-:W-:Y:S01]  /*9f960*/  ISETP.LT.AND P5, PT, R3, UR6, !P3 ;  /* 0x0000000603007c0c */ /* 0x000fe2000dfa1270 */
[----:B------:R-:W1:Y:S01]  /*9f970*/  LDCU UR8, c[0x0][0x398] ;  /* 0x00007300ff0877ac */ /* 0x000e620008000800 */
[----:B------:R3:W-:Y:S01]  /*9f980*/  STL [R1+0x3208], R29 ;  /* 0x0032081d01007387 */ /* 0x0007e20000100800 */
[----:B------:R-:W-:Y:S01]  /*9f990*/  IMAD.WIDE R2, R14, 0x2, R24 ;  /* 0x000000020e027825 */ /* 0x000fe200078e0218 */
[----:B----4-:R-:W-:Y:S01]  /*9f9a0*/  PRMT R13, R21, 0x7632, R13 ;  /* 0x00007632150d7816 */ /* 0x010fe2000000000d */
[----:B------:R-:W4:Y:S01]  /*9f9b0*/  LDCU UR6, c[0x0][0x3b8] ;  /* 0x00007700ff0677ac */ /* 0x000f220008000800 */
[----:B---3--:R-:W3:Y:S04]  /*9f9c0*/  LDL R29, [R1+0x1be4] ;  /* 0x001be400011d7983 */ /* 0x008ee80000100800 */
[----:B------:R0:W-:Y:S01]  /*9f9d0*/  @P1 STG.E.U16 desc[UR66][R2.64], R21 ;  /* 0x0000001502001986 */ /* 0x0001e2000c101542 */
[----:B------:R-:W-:-:S02]  /*9f9e0*/  ISETP.LT.AND P2, PT, R5, UR16, !P3 ;  /* 0x0000001005007c0c */ /* 0x000fc4000df41270 */
[----:B---3--:R-:W-:Y:S01]  /*9f9f0*/  ISETP.LT.AND P6, PT, R29, UR18, !P3 ;  /* 0x000000121d007c0c */ /* 0x008fe2000dfc1270 */
[----:B------:R-:W-:Y:S01]  /*9fa00*/  IMAD.WIDE R4, R14, 0x2, R22 ;  /* 0x000000020e047825 */ /* 0x000fe200078e0216 */
[----:B------:R-:W3:Y:S01]  /*9fa10*/  LDL.LU R29, [R1+0x3d8] ;  /* 0x0003d800011d7983 */ /* 0x000ee20000300800 */
[----:B------:R-:W-:Y:S01]  /*9fa20*/  PRMT R15, R0, 0x7632, R15 ;  /* 0x00007632000f7816 */ /* 0x000fe2000000000f */
[----:B------:R-:W1:Y:S02]  /*9fa30*/  LDCU UR16, c[0x0][0x398] ;  /* 0x00007300ff1077ac */ /* 0x000e640008000800 */
[----:B0-----:R-:W2:Y:S05]  /*9fa40*/  LDL.LU R21, [R1+0x3218] ;  /* 0x0032180001157983 */ /* 0x001eaa0000300800 */
[----:B------:R0:W-:Y:S01]  /*9fa50*/  @P2 STG.E.U16 desc[UR66][R4.64], R13 ;  /* 0x0000000d04002986 */ /* 0x0001e2000c101542 */
[----:B------:R-:W-:Y:S01]  /*9fa60*/  ISETP.LT.AND P2, PT, R11, UR12, !P3 ;  /* 0x0000000c0b007c0c */ /* 0x000fe2000df41270 */
[----:B------:R-:W1:Y:S01]  /*9fa70*/  LDCU UR12, c[0x0][0x398] ;  /* 0x00007300ff0c77ac */ /* 0x000e620008000800 */
[----:B0-----:R-:W-:-:S04]  /*9fa80*/  IMAD.WIDE R4, R14, 0x2, R18 ;  /* 0x000000020e047825 */ /* 0x001fc800078e0212 */
[----:B--2---:R-:W-:Y:S01]  /*9fa90*/  IMAD.WIDE R2, R14, 0x2, R20 ;  /* 0x000000020e027825 */ /* 0x004fe200078e0214 */
[----:B------:R0:W-:Y:S04]  /*9faa0*/  STL [R1+0x320c], R21 ;  /* 0x00320c1501007387 */ /* 0x0001e80000100800 */
[----:B------:R2:W-:Y:S04]  /*9fab0*/  @P5 STG.E.U16 desc[UR66][R2.64], R0 ;  /* 0x0000000002005986 */ /* 0x0005e8000c101542 */
[----:B0-----:R-:W3:Y:S04]  /*9fac0*/  LDL R21, [R1+0x418] ;  /* 0x0004180001157983 */ /* 0x001ee80000100800 */
[----:B------:R-:W4:Y:S04]  /*9fad0*/  LDL.LU R11, [R1+0x3214] ;  /* 0x00321400010b7983 */ /* 0x000f280000300800 */
[----:B--2---:R-:W2:Y:S04]  /*9fae0*/  LDL.LU R0, [R1+0x3210] ;  /* 0x0032100001007983 */ /* 0x004ea80000300800 */
[----:B------:R-:W1:Y:S04]  /*9faf0*/  LDL R2, [R1+0x1bf0] ;  /* 0x001bf00001027983 */ /* 0x000e680000100800 */
[----:B------:R0:W-:Y:S04]  /*9fb00*/  @P6 STG.E.U16 desc[UR66][R4.64], R15 ;  /* 0x0000000f04006986 */ /* 0x0001e8000c101542 */
[----:B0-----:R-:W4:Y:S01]  /*9fb10*/  LDL.LU R5, [R1+0x3c8] ;  /* 0x0003c80001057983 */ /* 0x001f220000300800 */
[----:B------:R-:W-:Y:S01]  /*9fb20*/  ISETP.GE.AND P1, PT, R12, UR71, PT ;  /* 0x000000470c007c0c */ /* 0x000fe2000bf26270 */
[----:B------:R-:W-:Y:S01]  /*9fb30*/  IMAD.WIDE R12, R14, 0x2, R16 ;  /* 0x000000020e0c7825 */ /* 0x000fe200078e0210 */
[----:B---3--:R-:W-:-:S02]  /*9fb40*/  PRMT R28, R21, 0x7632, R28 ;  /* 0x00007632151c7816 */ /* 0x008fc4000000001c */
[----:B-1----:R-:W-:Y:S01]  /*9fb50*/  ISETP.LT.AND P5, PT, R2, UR8, !P3 ;  /* 0x0000000802007c0c */ /* 0x002fe2000dfa1270 */
[----:B--2---:R0:W-:Y:S01]  /*9fb60*/  STL [R1+0x3200], R0 ;  /* 0x0032000001007387 */ /* 0x0041e20000100800 */
[----:B------:R-:W-:-:S03]  /*9fb70*/  ISETP.LT.AND P3, PT, R0, UR5, !P3 ;  /* 0x0000000500007c0c */ /* 0x000fc6000df61270 */
[----:B----4-:R1:W-:Y:S01]  /*9fb80*/  @P4 STG.E.U16 desc[UR66][R12.64], R5 ;  /* 0x000000050c004986 */ /* 0x0103e2000c101542 */
[----:B------:R-:W-:Y:S02]  /*9fb90*/  PRMT R3, R5, 0x7632, R3 ;  /* 0x0000763205037816 */ /* 0x000fe40000000003 */
[----:B------:R-:W-:Y:S01]  /*9fba0*/  ISETP.LT.AND P6, PT, R27, UR20, !P1 ;  /* 0x000000141b007c0c */ /* 0x000fe2000cfc1270 */
[----:B0-----:R-:W2:Y:S01]  /*9fbb0*/  LDL.LU R0, [R1+0x408] ;  /* 0x0004080001007983 */ /* 0x001ea20000300800 */
[C---:B------:R-:W-:Y:S01]  /*9fbc0*/  VIADD R2, R14.reuse, UR6 ;  /* 0x000000060e027c36 */ /* 0x040fe20008000000 */
[----:B------:R-:W0:Y:S01]  /*9fbd0*/  LDCU UR8, c[0x0][0x398] ;  /* 0x00007300ff0877ac */ /* 0x000e220008000800 */
[----:B------:R-:W3:Y:S01]  /*9fbe0*/  LDCU UR5, c[0x0][0x3b8] ;  /* 0x00007700ff0577ac */ /* 0x000ee20008000800 */
[C---:B-1----:R-:W-:Y:S01]  /*9fbf0*/  IMAD.WIDE R4, R14.reuse, 0x2, R10 ;  /* 0x000000020e047825 */ /* 0x042fe200078e020a */
[----:B------:R-:W-:Y:S03]  /*9fc00*/  STL [R1+0x3204], R9 ;  /* 0x0032040901007387 */ /* 0x000fe60000100800 */
[----:B------:R-:W-:Y:S01]  /*9fc10*/  IMAD.WIDE R12, R14, 0x2, R6 ;  /* 0x000000020e0c7825 */ /* 0x000fe200078e0206 */
[----:B------:R1:W-:Y:S01]  /*9fc20*/  @P2 STG.E.U16 desc[UR66][R4.64], R3 ;  /* 0x0000000304002986 */ /* 0x0003e2000c101542 */
[----:B------:R-:W-:Y:S01]  /*9fc30*/  ISETP.LT.AND P4, PT, R26, UR22, !P1 ;  /* 0x000000161a007c0c */ /* 0x000fe2000cf81270 */
[----:B------:R-:W4:Y:S01]  /*9fc40*/  LDCU UR6, c[0x0][0x398] ;  /* 0x00007300ff0677ac */ /* 0x000f220008000800 */
[----:B-1----:R-:W-:Y:S01]  /*9fc50*/  IMAD.WIDE R4, R14, 0x2, R8 ;  /* 0x000000020e047825 */ /* 0x002fe200078e0208 */
[----:B------:R-:W-:Y:S01]  /*9fc60*/  PRMT R3, R29, 0x7632, R3 ;  /* 0x000076321d037816 */ /* 0x000fe20000000003 */
[----:B------:R-:W2:Y:S04]  /*9fc70*/  LDL R9, [R1+0x3f8] ;  /* 0x0003f80001097983 */ /* 0x000ea80000100800 */
[----:B------:R-:W2:Y:S04]  /*9fc80*/  LDL.LU R21, [R1+0x320c] ;  /* 0x00320c0001157983 */ /* 0x000ea80000300800 */
[----:B------:R1:W-:Y:S04]  /*9fc90*/  @P5 STG.E.U16 desc[UR66][R4.64], R29 ;  /* 0x0000001d04005986 */ /* 0x0003e8000c101542 */
[----:B------:R0:W-:Y:S04]  /*9fca0*/  @P3 STG.E.U16 desc[UR66][R12.64], R3 ;  /* 0x000000030c003986 */ /* 0x0001e8000c101542 */
[----:B-1----:R-:W2:Y:S04]  /*9fcb0*/  LDL.LU R29, [R1+0x3208] ;  /* 0x00320800011d7983 */ /* 0x002ea80000300800 */
[----:B------:R-:W2:Y:S04]  /*9fcc0*/  LDL R4, [R1+0x1be4] ;  /* 0x001be40001047983 */ /* 0x000ea80000100800 */
[----:B------:R-:W3:Y:S04]  /*9fcd0*/  LDL R5, [R1+0x1bec] ;  /* 0x001bec0001057983 */ /* 0x000ee80000100800 */
[----:B0-----:R-:W3:Y:S04]  /*9fce0*/  LDL.LU R3, [R1+0x418] ;  /* 0x0004180001037983 */ /* 0x001ee80000300800 */
[----:B------:R-:W4:Y:S04]  /*9fcf0*/  LDL R12, [R1+0x1be0] ;  /* 0x001be000010c7983 */ /* 0x000f280000100800 */
[----:B------:R-:W4:Y:S01]  /*9fd00*/  LDL R13, [R1+0x1b44] ;  /* 0x001b4400010d7983 */ /* 0x000f220000100800 */
[----:B------:R-:W-:-:S04]  /*9fd10*/  IMAD.WIDE R14, R2, 0x2, R24 ;  /* 0x00000002020e7825 */ /* 0x000fc800078e0218 */
[----:B------:R-:W-:Y:S01]  /*9fd20*/  IMAD.WIDE R26, R2, 0x2, R22 ;  /* 0x00000002021a7825 */ /* 0x000fe200078e0216 */
[----:B--2---:R-:W-:Y:S01]  /*9fd30*/  ISETP.LT.AND P5, PT, R4, UR12, !P1 ;  /* 0x0000000c04007c0c */ /* 0x004fe2000cfa1270 */
[----:B------:R-:W-:Y:S01]  /*9fd40*/  STL [R1+0x31f8], R29 ;  /* 0x0031f81d01007387 */ /* 0x000fe20000100800 */
[----:B------:R-:W0:Y:S03]  /*9fd50*/  LDCU UR12, c[0x0][0x398] ;  /* 0x00007300ff0c77ac */ /* 0x000e260008000800 */
[----:B---3--:R1:W-:Y:S01]  /*9fd60*/  @P6 STG.E.U16 desc[UR66][R14.64], R3 ;  /* 0x000000030e006986 */ /* 0x0083e2000c101542 */
[----:B----4-:R-:W-:-:S03]  /*9fd70*/  ISETP.LT.AND P6, PT, R12, UR14, !P1 ;  /* 0x0000000e0c007c0c */ /* 0x010fc6000cfc1270 */
[----:B------:R2:W-:Y:S01]  /*9fd80*/  @P4 STG.E.U16 desc[UR66][R26.64], R28 ;  /* 0x0000001c1a004986 */ /* 0x0005e2000c101542 */
[----:B------:R-:W-:Y:S01]  /*9fd90*/  ISETP.LT.AND P3, PT, R5, UR10, !P1 ;  /* 0x0000000a05007c0c */ /* 0x000fe2000cf61270 */
[----:B------:R-:W-:-:S04]  /*9fda0*/  IMAD.WIDE R4, R2, 0x2, R20 ;  /* 0x0000000202047825 */ /* 0x000fc800078e0214 */
[----:B-1----:R-:W-:Y:S01]  /*9fdb0*/  VIADD R3, R13, 0x46 ;  /* 0x000000460d037836 */ /* 0x002fe20000000000 */
[----:B------:R-:W-:Y:S01]  /*9fdc0*/  ISETP.LT.AND P4, PT, R29, UR68, !P1 ;  /* 0x000000441d007c0c */ /* 0x000fe2000cf81270 */
[----:B------:R-:W-:Y:S01]  /*9fdd0*/  IMAD.WIDE R12, R2, 0x2, R18 ;  /* 0x00000002020c7825 */ /* 0x000fe200078e0212 */
[----:B------:R-:W3:Y:S01]  /*9fde0*/  LDL.LU R29, [R1+0x3e8] ;  /* 0x0003e800011d7983 */ /* 0x000ee20000300800 */
[----:B------:R-:W1:Y:S01]  /*9fdf0*/  LDCU UR10, c[0x0][0x398] ;  /* 0x00007300ff0a77ac */ /* 0x000e620008000800 */
[----:B------:R-:W-:Y:S02]  /*9fe00*/  ISETP.GE.AND P2, PT, R3, UR73, PT ;  /* 0x0000004903007c0c */ /* 0x000fe4000bf46270 */
[----:B------:R-:W-:Y:S01]  /*9fe10*/  PRMT R3, R0, 0x7632, R3 ;  /* 0x0000763200037816 */ /* 0x000fe20000000003 */
[----:B------:R4:W-:Y:S01]  /*9fe20*/  STL [R1+0x31fc], R21 ;  /* 0x0031fc1501007387 */ /* 0x0009e20000100800 */
[----:B--2---:R-:W-:Y:S01]  /*9fe30*/  PRMT R28, R9, 0x7632, R28 ;  /* 0x00007632091c7816 */ /* 0x004fe2000000001c */
[C---:B------:R-:W-:Y:S01]  /*9fe40*/  IMAD.WIDE R14, R2.reuse, 0x2, R16 ;  /* 0x00000002020e7825 */ /* 0x040fe200078e0210 */
[----:B------:R-:W2:Y:S01]  /*9fe50*/  LDCU.64 UR68, c[0x0][0x398] ;  /* 0x00007300ff4477ac */ /* 0x000ea20008000a00 */
[----:B------:R0:W-:Y:S01]  /*9fe60*/  @P6 STG.E.U16 desc[UR66][R4.64], R0 ;  /* 0x0000000004006986 */ /* 0x0001e2000c101542 */
[----:B------:R-:W1:Y:S03]  /*9fe70*/  LDCU UR14, c[0x0][0x398] ;  /* 0x00007300ff0e77ac */ /* 0x000e660008000800 */
[----:B----4-:R-:W4:Y:S04]  /*9fe80*/  LDL R21, [R1+0x3ac] ;  /* 0x0003ac0001157983 */ /* 0x010f280000100800 */
[----:B------:R-:W2:Y:S04]  /*9fe90*/  LDL.LU R9, [R1+0x3204] ;  /* 0x0032040001097983 */ /* 0x000ea80000300800 */
[----:B0-----:R-:W2:Y:S04]  /*9fea0*/  LDL.LU R0, [R1+0x3200] ;  /* 0x0032000001007983 */ /* 0x001ea80000300800 */
[----:B------:R-:W3:Y:S04]  /*9feb0*/  LDL R4, [R1+0x1bd8] ;  /* 0x001bd80001047983 */ /* 0x000ee80000100800 */
[----:B------:R-:W4:Y:S04]  /*9fec0*/  LDL R5, [R1+0x1be0] ;  /* 0x001be00001057983 */ /* 0x000f280000100800 */
[----:B------:R0:W-:Y:S04]  /*9fed0*/  @P5 STG.E.U16 desc[UR66][R12.64], R3 ;  /* 0x000000030c005986 */ /* 0x0001e8000c101542 */
[----:B0-----:R-:W4:Y:S04]  /*9fee0*/  LDL.LU R3, [R1+0x3f8] ;  /* 0x0003f80001037983 */ /* 0x001f280000300800 */
[----:B------:R-:W4:Y:S01]  /*9fef0*/  LDL R12, [R1+0x1bf0] ;  /* 0x001bf000010c7983 */ /* 0x000f220000100800 */
[----:B------:R-:W-:-:S03]  /*9ff00*/  IMAD.WIDE R26, R2, 0x2, R10 ;  /* 0x00000002021a7825 */ /* 0x000fc600078e020a */
[----:B------:R-:W4:Y:S04]  /*9ff10*/  LDL R13, [R1+0x1bdc] ;  /* 0x001bdc00010d7983 */ /* 0x000f280000100800 */
[----:B--2---:R0:W-:Y:S01]  /*9ff20*/  STL [R1+0x31f4], R0 ;  /* 0x0031f40001007387 */ /* 0x0041e20000100800 */
[----:B---3--:R-:W-:-:S03]  /*9ff30*/  ISETP.LT.AND P6, PT, R4, UR28, !P2 ;  /* 0x0000001c04007c0c */ /* 0x008fc6000d7c1270 */
[----:B----4-:R-:W-:Y:S01]  /*9ff40*/  @P4 STG.E.U16 desc[UR66][R14.64], R3 ;  /* 0x000000030e004986 */ /* 0x010fe2000c101542 */
[----:B------:R-:W-:-:S03]  /*9ff50*/  ISETP.LT.AND P4, PT, R12, UR8, !P1 ;  /* 0x000000080c007c0c */ /* 0x000fc6000cf81270 */
[----:B------:R2:W-:Y:S01]  /*9ff60*/  @P3 STG.E.U16 desc[UR66][R26.64], R28 ;  /* 0x0000001c1a003986 */ /* 0x0005e2000c101542 */
[----:B------:R-:W-:Y:S01]  /*9ff70*/  ISETP.LT.AND P1, PT, R0, UR24, !P1 ;  /* 0x0000001800007c0c */ /* 0x000fe2000cf21270 */
[----:B------:R-:W3:Y:S01]  /*9ff80*/  LDCU UR8, c[0x0][0x398] ;  /* 0x00007300ff0877ac */ /* 0x000ee20008000800 */
[----:B------:R-:W-:Y:S01]  /*9ff90*/  ISETP.LT.AND P3, PT, R5, UR6, !P2 ;  /* 0x0000000605007c0c */ /* 0x000fe2000d761270 */
[C---:B------:R-:W-:Y:S01]  /*9ffa0*/  IMAD.WIDE R4, R2.reuse, 0x2, R8 ;  /* 0x0000000202047825 */ /* 0x040fe200078e0208 */
[----:B0-----:R-:W4:Y:S01]  /*9ffb0*/  LDL R0, [R1+0x3cc] ;  /* 0x0003cc0001007983 */ /* 0x001f220000100800 */
[----:B------:R-:W-:Y:S01]  /*9ffc0*/  ISETP.LT.AND P5, PT, R13, UR56, !P2 ;  /* 0x000000380d007c0c */ /* 0x000fe2000d7a1270 */
[----:B------:R-:W0:Y:S01]  /*9ffd0*/  LDCU UR6, c[0x0][0x398] ;  /* 0x00007300ff0677ac */ /* 0x000e220008000800 */
[C---:B--2---:R-:W-:Y:S01]  /*9ffe0*/  VIADD R26, R2.reuse, UR5 ;  /* 0x00000005021a7c36 */ /* 0x044fe20008000000 */
[----:B------:R-:W-:Y:S01]  /*9fff0*/  PRMT R27, R29, 0x7632, R27 ;  /* 0x000076321d1b7816 */ /* 0x000fe2000000001b */
[----:B------:R-:W-:Y:S01]  /*a0000*/  IMAD.WIDE R2, R2, 0x2, R6 ;  /* 0x0000000202027825 */ /* 0x000fe200078e0206 */
[----:B------:R-:W-:Y:S01]  /*a0010*/  PRMT R28, R21, 0x7632, R28 ;  /* 0x00007632151c7816 */ /* 0x000fe2000000001c */
[----:B------:R2:W-:Y:S01]  /*a0020*/  @P4 STG.E.U16 desc[UR66][R4.64], R29 ;  /* 0x0000001d04004986 */ /* 0x0005e2000c101542 */
[----:B------:R-:W0:Y:S03]  /*a0030*/  LDCU UR5, c[0x0][0x3b8] ;  /* 0x00007700ff0577ac */ /* 0x000e260008000800 */
[----:B------:R-:W3:Y:S04]  /*a0040*/  LDL.LU R21, [R1+0x31fc] ;  /* 0x0031fc0001157983 */ /* 0x000ee80000300800 */
[----:B------:R0:W-:Y:S04]  /*a0050*/  @P1 STG.E.U16 desc[UR66][R2.64], R27 ;  /* 0x0000001b02001986 */ /* 0x0001e8000c101542 */
[----:B--2---:R-:W2:Y:S04]  /*a0060*/  LDL.LU R29, [R1+0x31f8] ;  /* 0x0031f800011d7983 */ /* 0x004ea80000300800 */
[----:B------:R-:W2:Y:S04]  /*a0070*/  LDL.LU R4, [R1+0x3bc] ;  /* 0x0003bc0001047983 */ /* 0x000ea80000300800 */
[----:B------:R-:W2:Y:S04]  /*a0080*/  LDL R5, [R1+0x1b44] ;  /* 0x001b440001057983 */ /* 0x000ea80000100800 */
[----:B0-----:R-:W2:Y:S01]  /*a0090*/  LDL.LU R3, [R1+0x3ac] ;  /* 0x0003ac0001037983 */ /* 0x001ea20000300800 */
[----:B------:R-:W-:-:S04]  /*a00a0*/  IMAD.WIDE R12, R26, 0x2, R24 ;  /* 0x000000021a0c7825 */ /* 0x000fc800078e0218 */
[C---:B------:R-:W-:Y:S01]  /*a00b0*/  IMAD.WIDE R14, R26.reuse, 0x2, R22 ;  /* 0x000000021a0e7825 */ /* 0x040fe200078e0216 */
[----:B--2---:R0:W-:Y:S04]  /*a00c0*/  @P6 STG.E.U16 desc[UR66][R12.64], R3 ;  /* 0x000000030c006986 */ /* 0x0041e8000c101542 */
[----:B0-----:R-:W2:Y:S04]  /*a00d0*/  LDL R12, [R1+0x1be4] ;  /* 0x001be400010c7983 */ /* 0x001ea80000100800 */
[----:B------:R-:W2:Y:S04]  /*a00e0*/  LDL R13, [R1+0x1bec] ;  /* 0x001bec00010d7983 */ /* 0x000ea80000100800 */
[----:B------:R-:W-:Y:S04]  /*a00f0*/  @P5 STG.E.U16 desc[UR66][R14.64], R28 ;  /* 0x0000001c0e005986 */ /* 0x000fe8000c101542 */
[----:B------:R0:W-:Y:S04]  /*a0100*/  STL [R1+0x31e4], R28 ;  /* 0x0031e41c01007387 */ /* 0x0001e80000100800 */
[----:B0-----:R-:W1:Y:S01]  /*a0110*/  LDL R28, [R1+0x1bf0] ;  /* 0x001bf000011c7983 */ /* 0x001e620000100800 */
[----:B---3--:R-:W-:Y:S01]  /*a0120*/  IMAD.WIDE R2, R26, 0x2, R20 ;  /* 0x000000021a027825 */ /* 0x008fe200078e0214 */
[----:B------:R-:W-:Y:S01]  /*a0130*/  ISETP.LT.AND P4, PT, R29, UR74, !P2 ;  /* 0x0000004a1d007c0c */ /* 0x000fe2000d781270 */
[----:B------:R-:W0:Y:S01]  /*a0140*/  LDCU.64 UR74, c[0x0][0x398] ;  /* 0x00007300ff4a77ac */ /* 0x000e220008000a00 */
[----:B------:R3:W-:Y:S01]  /*a0150*/  STL [R1+0x31ec], R29 ;  /* 0x0031ec1d01007387 */ /* 0x0007e20000100800 */
[----:B------:R-:W-:Y:S01]  /*a0160*/  VIADD R15, R5, 0x47 ;  /* 0x00000047050f7836 */ /* 0x000fe20000000000 */
[----:B------:R-:W-:-:S02]  /*a0170*/  PRMT R14, R4, 0x7632, R14 ;  /* 0x00007632040e7816 */ /* 0x000fc4000000000e */
[----:B------:R0:W-:Y:S01]  /*a0180*/  @P3 STG.E.U16 desc[UR66][R2.64], R4 ;  /* 0x0000000402003986 */ /* 0x0001e2000c101542 */
[----:B----4-:R-:W-:-:S03]  /*a0190*/  PRMT R27, R0, 0x7632, R27 ;  /* 0x00007632001b7816 */ /* 0x010fc6000000001b */
[----:B------:R4:W-:Y:S01]  /*a01a0*/  STL [R1+0x31f0], R21 ;  /* 0x0031f01501007387 */ /* 0x0009e20000100800 */
[----:B------:R-:W-:-:S03]  /*a01b0*/  ISETP.GE.AND P1, PT, R15, UR69, PT ;  /* 0x000000450f007c0c */ /* 0x000fc6000bf26270 */
[----:B---3--:R-:W3:Y:S01]  /*a01c0*/  LDL R29, [R1+0x1be0] ;  /* 0x001be000011d7983 */ /* 0x008ee20000100800 */
[----:B0-----:R-:W-:-:S03]  /*a01d0*/  IMAD.WIDE R2, R26, 0x2, R18 ;  /* 0x000000021a027825 */ /* 0x001fc600078e0212 */
[----:B----4-:R-:W4:Y:S01]  /*a01e0*/  LDL R21, [R1+0x41c] ;  /* 0x00041c0001157983 */ /* 0x010f220000100800 */
[----:B--2---:R-:W-:Y:S01]  /*a01f0*/  ISETP.LT.AND P5, PT, R12, UR12, !P2 ;  /* 0x0000000c0c007c0c */ /* 0x004fe2000d7a1270 */
[----:B------:R-:W-:Y:S01]  /*a0200*/  IMAD.WIDE R4, R26, 0x2, R16 ;  /* 0x000000021a047825 */ /* 0x000fe200078e0210 */
[----:B------:R-:W0:Y:S11]  /*a0210*/  LDCU UR12, c[0x0][0x398] ;  /* 0x00007300ff0c77ac */ /* 0x000e360008000800 */
[----:B------:R-:W-:Y:S01]  /*a0220*/  @P5 STG.E.U16 desc[UR66][R2.64], R14 ;  /* 0x0000000e02005986 */ /* 0x000fe2000c101542 */
[----:B-1----:R-:W-:-:S03]  /*a0230*/  ISETP.LT.AND P3, PT, R28, UR10, !P2 ;  /* 0x0000000a1c007c0c */ /* 0x002fc6000d761270 */
[----:B------:R1:W-:Y:S01]  /*a0240*/  STL [R1+0x31e8], R28 ;  /* 0x0031e81c01007387 */ /* 0x0003e20000100800 */
[----:B------:R-:W-:Y:S01]  /*a0250*/  ISETP.LT.AND P6, PT, R13, UR8, !P2 ;  /* 0x000000080d007c0c */ /* 0x000fe2000d7c1270 */
[----:B------:R-:W3:Y:S01]  /*a0260*/  LDCU UR8, c[0x0][0x398] ;  /* 0x00007300ff0877ac */ /* 0x000ee20008000800 */
[----:B------:R-:W2:Y:S01]  /*a0270*/  LDCU UR10, c[0x0][0x398] ;  /* 0x00007300ff0a77ac */ /* 0x000ea20008000800 */
[----:B-1----:R-:W2:Y:S04]  /*a0280*/  LDL R28, [R1+0x1bd8] ;  /* 0x001bd800011c7983 */ /* 0x002ea80000100800 */
[----:B------:R-:W2:Y:S04]  /*a0290*/  LDL.LU R0, [R1+0x31f4] ;  /* 0x0031f40001007983 */ /* 0x000ea80000300800 */
[----:B------:R-:W3:Y:S04]  /*a02a0*/  LDL.LU R15, [R1+0x3dc] ;  /* 0x0003dc00010f7983 */ /* 0x000ee80000300800 */
[----:B------:R-:W3:Y:S04]  /*a02b0*/  LDL.LU R14, [R1+0x3cc] ;  /* 0x0003cc00010e7983 */ /* 0x000ee80000300800 */
[----:B------:R-:W4:Y:S01]  /*a02c0*/  LDL R2, [R1+0x1bdc] ;  /* 0x001bdc0001027983 */ /* 0x000f220000100800 */
[----:B------:R-:W-:Y:S01]  /*a02d0*/  IMAD.WIDE R12, R26, 0x2, R10 ;  /* 0x000000021a0c7825 */ /* 0x000fe200078e020a */
[----:B--2---:R-:W-:Y:S01]  /*a02e0*/  ISETP.LT.AND P2, PT, R0, UR6, !P2 ;  /* 0x0000000600007c0c */ /* 0x004fe2000d741270 */
[----:B------:R-:W1:Y:S01]  /*a02f0*/  LDCU UR6, c[0x0][0x398] ;  /* 0x00007300ff0677ac */ /* 0x000e620008000800 */
[----:B---3--:R2:W-:Y:S01]  /*a0300*/  @P4 STG.E.U16 desc[UR66][R4.64], R14 ;  /* 0x0000000e04004986 */ /* 0x0085e2000c101542 */
[----:B------:R-:W-:-:S03]  /*a0310*/  PRMT R3, R15, 0x7632, R3 ;  /* 0x000076320f037816 */ /* 0x000fc60000000003 */
[----:B------:R-:W-:Y:S01]  /*a0320*/  @P6 STG.E.U16 desc[UR66][R12.64], R27 ;  /* 0x0000001b0c006986 */ /* 0x000fe2000c101542 */
[----:B--2---:R-:W-:Y:S01]  /*a0330*/  IMAD.WIDE R4, R26, 0x2, R8 ;  /* 0x000000021a047825 */ /* 0x004fe200078e0208 */
[----:B----4-:R-:W-:-:S04]  /*a0340*/  ISETP.LT.AND P4, PT, R2, UR60, !P1 ;  /* 0x0000003c02007c0c */ /* 0x010fc8000cf81270 */
[----:B------:R2:W-:Y:S01]  /*a0350*/  @P3 STG.E.U16 desc[UR66][R4.64], R15 ;  /* 0x0000000f04003986 */ /* 0x0005e2000c101542 */
[----:B------:R-:W-:Y:S01]  /*a0360*/  ISETP.LT.AND P5, PT, R28, UR58, !P1 ;  /* 0x0000003a1c007c0c */ /* 0x000fe2000cfa1270 */
[C---:B------:R-:W-:Y:S02]  /*a0370*/  VIADD R2, R26.reuse, UR5 ;  /* 0x000000051a027c36 */ /* 0x040fe40008000000 */
[----:B--2---:R-:W-:Y:S01]  /*a0380*/  IMAD.WIDE R4, R26, 0x2, R6 ;  /* 0x000000021a047825 */ /* 0x004fe200078e0206 */
[----:B------:R-:W2:Y:S01]  /*a0390*/  LDL R28, [R1+0x3fc] ;  /* 0x0003fc00011c7983 */ /* 0x000ea20000100800 */
[----:B------:R-:W-:Y:S01]  /*a03a0*/  PRMT R26, R21, 0x7632, R26 ;  /* 0x00007632151a7816 */ /* 0x000fe2000000001a */
[----:B------:R-:W3:Y:S02]  /*a03b0*/  LDCU UR5, c[0x0][0x3b8] ;  /* 0x00007700ff0577ac */ /* 0x000ee40008000800 */
[----:B------:R-:W4:Y:S04]  /*a03c0*/  LDL.LU R21, [R1+0x31f0] ;  /* 0x0031f00001157983 */ /* 0x000f280000300800 */
[----:B------:R0:W-:Y:S01]  /*a03d0*/  @P2 STG.E.U16 desc[UR66][R4.64], R3 ;  /* 0x0000000304002986 */ /* 0x0001e2000c101542 */
[----:B------:R-:W-:Y:S01]  /*a03e0*/  ISETP.LT.AND P3, PT, R29, UR8, !P1 ;  /* 0x000000081d007c0c */ /* 0x000fe2000cf61270 */
[C---:B------:R-:W-:Y:S01]  /*a03f0*/  IMAD.WIDE R12, R2.reuse, 0x2, R24 ;  /* 0x00000002020c7825 */ /* 0x040fe200078e0218 */
[----:B------:R-:W1:Y:S01]  /*a0400*/  LDCU UR8, c[0x0][0x398] ;  /* 0x00007300ff0877ac */ /* 0x000e620008000800 */
[----:B0-----:R-:W2:Y:S04]  /*a0410*/  LDL.LU R3, [R1+0x41c] ;  /* 0x00041c0001037983 */ /* 0x001ea80000300800 */
[----:B------:R-:W3:Y:S04]  /*a0420*/  LDL R4, [R1+0x1b44] ;  /* 0x001b440001047983 */ /* 0x000ee80000100800 */
[----:B------:R-:W3:Y:S04]  /*a0430*/  LDL R5, [R1+0x1be4] ;  /* 0x001be40001057983 */ /* 0x000ee80000100800 */
[----:B------:R-:W3:Y:S01]  /*a0440*/  LDL.LU R29, [R1+0x31ec] ;  /* 0x0031ec00011d7983 */ /* 0x000ee20000300800 */
[----:B------:R-:W-:-:S03]  /*a0450*/  IMAD.WIDE R14, R2, 0x2, R22 ;  /* 0x00000002020e7825 */ /* 0x000fc600078e0216 */
[----:B--2---:R0:W-:Y:S04]  /*a0460*/  @P5 STG.E.U16 desc[UR66][R12.64], R3 ;  /* 0x000000030c005986 */ /* 0x0041e8000c101542 */
[----:B------:R2:W-:Y:S04]  /*a0470*/  @P4 STG.E.U16 desc[UR66][R14.64], R26 ;  /* 0x0000001a0e004986 */ /* 0x0005e8000c101542 */
[----:B0-----:R-:W4:Y:S01]  /*a0480*/  LDL R12, [R1+0x1bec] ;  /* 0x001bec00010c7983 */ /* 0x001f220000100800 */
[----:B---3--:R-:W-:Y:S01]  /*a0490*/  ISETP.LT.AND P4, PT, R29, UR70, !P1 ;  /* 0x000000461d007c0c */ /* 0x008fe2000cf81270 */
[----:B------:R-:W-:Y:S01]  /*a04a0*/  VIADD R3, R4, 0x48 ;  /* 0x0000004804037836 */ /* 0x000fe20000000000 */
[----:B------:R-:W-:Y:S01]  /*a04b0*/  ISETP.LT.AND P5, PT, R5, UR10, !P1 ;  /* 0x0000000a05007c0c */ /* 0x000fe2000cfa1270 */
[----:B------:R-:W3:Y:S01]  /*a04c0*/  LDL.LU R13, [R1+0x40c] ;  /* 0x00040c00010d7983 */ /* 0x000ee20000300800 */
[----:B--2---:R-:W-:Y:S01]  /*a04d0*/  PRMT R26, R28, 0x7632, R26 ;  /* 0x000076321c1a7816 */ /* 0x004fe2000000001a */
[C---:B----4-:R-:W-:Y:S01]  /*a04e0*/  IMAD.WIDE R4, R2.reuse, 0x2, R20 ;  /* 0x0000000202047825 */ /* 0x050fe200078e0214 */
[----:B------:R-:W-:Y:S01]  /*a04f0*/  ISETP.GE.AND P2, PT, R3, UR75, PT ;  /* 0x0000004b03007c0c */ /* 0x000fe2000bf46270 */
[----:B------:R0:W-:Y:S01]  /*a0500*/  STL [R1+0x31e0], R29 ;  /* 0x0031e01d01007387 */ /* 0x0001e20000100800 */
[----:B------:R-:W2:Y:S01]  /*a0510*/  LDCU UR10, c[0x0][0x398] ;  /* 0x00007300ff0a77ac */ /* 0x000ea20008000800 */
[C---:B------:R-:W-:Y:S01]  /*a0520*/  IMAD.WIDE R14, R2.reuse, 0x2, R10 ;  /* 0x00000002020e7825 */ /* 0x040fe200078e020a */
[----:B------:R-:W4:Y:S01]  /*a0530*/  LDCU.64 UR70, c[0x0][0x398] ;  /* 0x00007300ff4677ac */ /* 0x000f220008000a00 */
[----:B0-----:R-:W2:Y:S04]  /*a0540*/  LDL.LU R29, [R1+0x420] ;  /* 0x00042000011d7983 */ /* 0x001ea80000300800 */
[----:B------:R-:W2:Y:S04]  /*a0550*/  LDL.LU R28, [R1+0x31e8] ;  /* 0x0031e800011c7983 */ /* 0x000ea80000300800 */
[----:B---3--:R0:W-:Y:S01]  /*a0560*/  @P3 STG.E.U16 desc[UR66][R4.64], R13 ;  /* 0x0000000d04003986 */ /* 0x0081e2000c101542 */
[----:B------:R-:W-:Y:S01]  /*a0570*/  PRMT R3, R13, 0x7632, R3 ;  /* 0x000076320d037816 */ /* 0x000fe20000000003 */
[----:B0-----:R-:W-:-:S05]  /*a0580*/  IMAD.WIDE R4, R2, 0x2, R18 ;  /* 0x0000000202047825 */ /* 0x001fca00078e0212 */
[----:B------:R0:W-:Y:S01]  /*a0590*/  @P5 STG.E.U16 desc[UR66][R4.64], R3 ;  /* 0x0000000304005986 */ /* 0x0001e2000c101542 */
[----:B--2---:R-:W-:Y:S01]  /*a05a0*/  ISETP.LT.AND P3, PT, R28, UR12, !P1 ;  /* 0x0000000c1c007c0c */ /* 0x004fe2000cf61270 */
[----:B------:R-:W2:Y:S02]  /*a05b0*/  LDCU UR12, c[0x0][0x398] ;  /* 0x00007300ff0c77ac */ /* 0x000ea40008000800 */
[----:B------:R-:W3:Y:S04]  /*a05c0*/  LDL.LU R28, [R1+0x31e4] ;  /* 0x0031e400011c7983 */ /* 0x000ee80000300800 */
[----:B0-----:R-:W2:Y:S01]  /*a05d0*/  LDL.LU R4, [R1+0x3fc] ;  /* 0x0003fc0001047983 */ /* 0x001ea20000300800 */
[----:B------:R-:W-:Y:S01]  /*a05e0*/  ISETP.LT.AND P6, PT, R12, UR62, !P1 ;  /* 0x0000003e0c007c0c */ /* 0x000fe2000cfc1270 */
[----:B------:R-:W-:-:S02]  /*a05f0*/  IMAD.WIDE R12, R2, 0x2, R16 ;  /* 0x00000002020c7825 */ /* 0x000fc400078e0210 */
[----:B------:R-:W3:Y:S04]  /*a0600*/  LDL R5, [R1+0x1be0] ;  /* 0x001be00001057983 */ /* 0x000ee80000100800 */
[----:B------:R-:W3:Y:S04]  /*a0610*/  LDL.LU R3, [R1+0x3ec] ;  /* 0x0003ec0001037983 */ /* 0x000ee80000300800 */
[----:B--2---:R0:W-:Y:S04]  /*a0620*/  @P4 STG.E.U16 desc[UR66][R12.64], R4 ;  /* 0x000000040c004986 */ /* 0x0041e8000c101542 */
[----:B0-----:R-:W2:Y:S04]  /*a0630*/  LDL R12, [R1+0x1bd8] ;  /* 0x001bd800010c7983 */ /* 0x001ea80000100800 */
[----:B------:R-:W4:Y:S01]  /*a0640*/  LDL R13, [R1+0x1bdc] ;  /* 0x001bdc00010d7983 */ /* 0x000f220000100800 */
[----:B-1----:R-:W-:Y:S01]  /*a0650*/  ISETP.LT.AND P1, PT, R0, UR8, !P1 ;  /* 0x0000000800007c0c */ /* 0x002fe2000cf21270 */
[----:B------:R-:W0:Y:S01]  /*a0660*/  LDCU UR8, c[0x0][0x398] ;  /* 0x00007300ff0877ac */ /* 0x000e220008000800 */
[----:B---3--:R-:W-:Y:S01]  /*a0670*/  ISETP.LT.AND P4, PT, R5, UR44, !P2 ;  /* 0x0000002c05007c0c */ /* 0x008fe2000d781270 */
[----:B------:R1:W-:Y:S01]  /*a0680*/  @P6 STG.E.U16 desc[UR66][R14.64], R26 ;  /* 0x0000001a0e006986 */ /* 0x0003e2000c101542 */
[C---:B------:R-:W-:Y:S01]  /*a0690*/  IMAD.WIDE R4, R2.reuse, 0x2, R8 ;  /* 0x0000000202047825 */ /* 0x040fe200078e0208 */
[----:B------:R-:W-:Y:S01]  /*a06a0*/  PRMT R27, R3, 0x7632, R27 ;  /* 0x00007632031b7816 */ /* 0x000fe2000000001b */
[----:B------:R-:W3:Y:S03]  /*a06b0*/  LDCU UR44, c[0x0][0x398] ;  /* 0x00007300ff2c77ac */ /* 0x000ee60008000800 */
[----:B------:R0:W-:Y:S01]  /*a06c0*/  @P3 STG.E.U16 desc[UR66][R4.64], R3 ;  /* 0x0000000304003986 */ /* 0x0001e2000c101542 */
[----:B-1----:R-:W-:-:S03]  /*a06d0*/  VIADD R26, R2, UR5 ;  /* 0x00000005021a7c36 */ /* 0x002fc60008000000 */
[----:B------:R1:W-:Y:S01]  /*a06e0*/  STL [R1+0x31dc], R0 ;  /* 0x0031dc0001007387 */ /* 0x0003e20000100800 */
[----:B------:R-:W-:Y:S01]  /*a06f0*/  PRMT R28, R29, 0x7632, R28 ;  /* 0x000076321d1c7816 */ /* 0x000fe2000000001c */
[----:B------:R-:W2:Y:S01]  /*a0700*/  LDCU UR5, c[0x0][0x3b8] ;  /* 0x00007700ff0577ac */ /* 0x000ea20008000800 */
[----:B0-----:R-:W-:-:S04]  /*a0710*/  IMAD.WIDE R2, R2, 0x2, R6 ;  /* 0x0000000202027825 */ /* 0x001fc800078e0206 */
[----:B------:R-:W-:Y:S01]  /*a0720*/  IMAD.WIDE R4, R26, 0x2, R24 ;  /* 0x000000021a047825 */ /* 0x000fe200078e0218 */
[----:B-1----:R-:W3:Y:S04]  /*a0730*/  LDL.LU R0, [R1+0x440] ;  /* 0x0004400001007983 */ /* 0x002ee80000300800 */
[----:B------:R0:W-:Y:S04]  /*a0740*/  @P1 STG.E.U16 desc[UR66][R2.64], R27 ;  /* 0x0000001b02001986 */ /* 0x0001e8000c101542 */
[----:B0-----:R-:W3:Y:S04]  /*a0750*/  LDL R2, [R1+0x1b44] ;  /* 0x001b440001027983 */ /* 0x001ee80000100800 */
[----:B------:R-:W3:Y:S01]  /*a0760*/  LDL R3, [R1+0x1bf0] ;  /* 0x001bf00001037983 */ /* 0x000ee20000100800 */
[----:B--2---:R-:W-:-:S02]  /*a0770*/  ISETP.LT.AND P6, PT, R12, UR6, !P2 ;  /* 0x000000060c007c0c */ /* 0x004fc4000d7c1270 */
[----:B----4-:R-:W-:Y:S01]  /*a0780*/  ISETP.LT.AND P5, PT, R13, UR64, !P2 ;  /* 0x000000400d007c0c */ /* 0x010fe2000d7a1270 */
[C---:B------:R-:W-:Y:S01]  /*a0790*/  IMAD.WIDE R12, R26.reuse, 0x2, R22 ;  /* 0x000000021a0c7825 */ /* 0x040fe200078e0216 */
[----:B------:R-:W0:Y:S09]  /*a07a0*/  LDCU UR6, c[0x0][0x398] ;  /* 0x00007300ff0677ac */ /* 0x000e320008000800 */
[----:B------:R1:W-:Y:S04]  /*a07b0*/  @P6 STG.E.U16 desc[UR66][R4.64], R29 ;  /* 0x0000001d04006986 */ /* 0x0003e8000c101542 */
[----:B------:R2:W-:Y:S04]  /*a07c0*/  @P5 STG.E.U16 desc[UR66][R12.64], R28 ;  /* 0x0000001c0c005986 */ /* 0x0005e8000c101542 */
[----:B-1----:R-:W4:Y:S04]  /*a07d0*/  LDL.LU R29, [R1+0x31e0] ;  /* 0x0031e000011d7983 */ /* 0x002f280000300800 */
[----:B------:R-:W4:Y:S04]  /*a07e0*/  LDL R4, [R1+0x1bec] ;  /* 0x001bec0001047983 */ /* 0x000f280000100800 */
[----:B------:R-:W4:Y:S04]  /*a07f0*/  LDL.LU R5, [R1+0x430] ;  /* 0x0004300001057983 */ /* 0x000f280000300800 */
[----:B--2---:R-:W2:Y:S01]  /*a0800*/  LDL R13, [R1+0x1be4] ;  /* 0x001be400010d7983 */ /* 0x004ea20000100800 */
[----:B------:R-:W-:Y:S01]  /*a0810*/  IMAD.WIDE R14, R26, 0x2, R20 ;  /* 0x000000021a0e7825 */ /* 0x000fe200078e0214 */
[----:B---3--:R-:W-:-:S02]  /*a0820*/  PRMT R27, R0, 0x7632, R27 ;  /* 0x00007632001b7816 */ /* 0x008fc4000000001b */
[----:B------:R-:W-:Y:S01]  /*a0830*/  ISETP.LT.AND P3, PT, R3, UR10, !P2 ;  /* 0x0000000a03007c0c */ /* 0x000fe2000d761270 */
[----:B------:R-:W1:Y:S01]  /*a0840*/  LDCU UR10, c[0x0][0x398] ;  /* 0x00007300ff0a77ac */ /* 0x000e620008000800 */
[----:B----4-:R-:W-:Y:S01]  /*a0850*/  ISETP.LT.AND P5, PT, R29, UR72, !P2 ;  /* 0x000000481d007c0c */ /* 0x010fe2000d7a1270 */
[----:B------:R3:W-:Y:S01]  /*a0860*/  STL [R1+0x31d8], R29 ;  /* 0x0031d81d01007387 */ /* 0x0007e20000100800 */
[----:B------:R-:W4:Y:S01]  /*a0870*/  LDCU.64 UR72, c[0x0][0x398] ;  /* 0x00007300ff4877ac */ /* 0x000f220008000a00 */
[----:B--2---:R-:W-:Y:S02]  /*a0880*/  ISETP.LT.AND P6, PT, R13, UR14, !P2 ;  /* 0x0000000e0d007c0c */ /* 0x004fe4000d7c1270 */
[----:B------:R2:W-:Y:S01]  /*a0890*/  @P4 STG.E.U16 desc[UR66][R14.64], R5 ;  /* 0x000000050e004986 */ /* 0x0005e2000c101542 */
[----:B------:R-:W-:-:S03]  /*a08a0*/  ISETP.LT.AND P4, PT, R4, UR12, !P2 ;  /* 0x0000000c04007c0c */ /* 0x000fc6000d781270 */
[----:B---3--:R-:W3:Y:S01]  /*a08b0*/  LDL.LU R29, [R1+0x490] ;  /* 0x00049000011d7983 */ /* 0x008ee20000300800 */
[----:B------:R-:W-:Y:S01]  /*a08c0*/  IMAD.WIDE R12, R26, 0x2, R10 ;  /* 0x000000021a0c7825 */ /* 0x000fe200078e020a */
[----:B------:R-:W0:Y:S01]  /*a08d0*/  LDCU UR12, c[0x0][0x398] ;  /* 0x00007300ff0c77ac */ /* 0x000e220008000800 */
[----:B------:R-:W0:Y:S02]  /*a08e0*/  LDCU UR14, c[0x0][0x398] ;  /* 0x00007300ff0e77ac */ /* 0x000e240008000800 */
[----:B--2---:R-:W-:Y:S01]  /*a08f0*/  VIADD R15, R2, 0x49 ;  /* 0x00000049020f7836 */ /* 0x004fe20000000000 */
[----:B------:R-:W-:Y:S01]  /*a0900*/  PRMT R14, R5, 0x7632, R14 ;  /* 0x00007632050e7816 */ /* 0x000fe2000000000e */
[----:B------:R-:W-:-:S04]  /*a0910*/  IMAD.WIDE R2, R26, 0x2, R18 ;  /* 0x000000021a027825 */ /* 0x000fc800078e0212 */
[C---:B------:R-:W-:Y:S01]  /*a0920*/  IMAD.WIDE R4, R26.reuse, 0x2, R16 ;  /* 0x000000021a047825 */ /* 0x040fe200078e0210 */
[----:B------:R-:W-:Y:S01]  /*a0930*/  ISETP.GE.AND P1, PT, R15, UR71, PT ;  /* 0x000000470f007c0c */ /* 0x000fe2000bf26270 */
[----:B------:R2:W-:Y:S04]  /*a0940*/  @P6 STG.E.U16 desc[UR66][R2.64], R14 ;  /* 0x0000000e02006986 */ /* 0x0005e8000c101542 */
[----:B------:R-:W4:Y:S04]  /*a0950*/  LDL.LU R15, [R1+0x450] ;  /* 0x00045000010f7983 */ /* 0x000f280000300800 */
[----:B------:R0:W-:Y:S04]  /*a0960*/  @P5 STG.E.U16 desc[UR66][R4.64], R0 ;  /* 0x0000000004005986 */ /* 0x0001e8000c101542 */
[----:B--2---:R-:W2:Y:S04]  /*a0970*/  LDL R14, [R1+0x1bd8] ;  /* 0x001bd800010e7983 */ /* 0x004ea80000100800 */
[----:B------:R-:W2:Y:S04]  /*a0980*/  LDL R2, [R1+0x1bdc] ;  /* 0x001bdc0001027983 */ /* 0x000ea80000100800 */
[----:B0-----:R-:W2:Y:S04]  /*a0990*/  LDL.LU R0, [R1+0x31dc] ;  /* 0x0031dc0001007983 */ /* 0x001ea80000300800 */
[----:B------:R0:W-:Y:S04]  /*a09a0*/  @P4 STG.E.U16 desc[UR66][R12.64], R27 ;  /* 0x0000001b0c004986 */ /* 0x0001e8000c101542 */
[----:B0-----:R-:W2:Y:S01]  /*a09b0*/  LDL R13, [R1+0x1be0] ;  /* 0x001be000010d7983 */ /* 0x001ea20000100800 */
[----:B------:R-:W-:Y:S01]  /*a09c0*/  IMAD.WIDE R4, R26, 0x2, R8 ;  /* 0x000000021a047825 */ /* 0x000fe200078e0208 */
[----:B---3--:R-:W-:-:S04]  /*a09d0*/  PRMT R28, R29, 0x7632, R28 ;  /* 0x000076321d1c7816 */ /* 0x008fc8000000001c */
[----:B----4-:R0:W-:Y:S01]  /*a09e0*/  @P3 STG.E.U16 desc[UR66][R4.64], R15 ;  /* 0x0000000f04003986 */ /* 0x0101e2000c101542 */
[----:B------:R-:W-:Y:S02]  /*a09f0*/  PRMT R3, R15, 0x7632, R3 ;  /* 0x000076320f037816 */ /* 0x000fe40000000003 */
[----:B--2---:R-:W-:Y:S01]  /*a0a00*/  ISETP.LT.AND P6, PT, R14, UR6, !P1 ;  /* 0x000000060e007c0c */ /* 0x004fe2000cfc1270 */
[----:B------:R-:W2:Y:S01]  /*a0a10*/  LDCU UR6, c[0x0][0x398] ;  /* 0x00007300ff0677ac */ /* 0x000ea20008000800 */
[----:B------:R-:W-:Y:S02]  /*a0a20*/  ISETP.LT.AND P5, PT, R2, UR44, !P1 ;  /* 0x0000002c02007c0c */ /* 0x000fe4000cfa1270 */
[----:B------:R-:W-:Y:S01]  /*a0a30*/  ISETP.LT.AND P2, PT, R0, UR8, !P2 ;  /* 0x0000000800007c0c */ /* 0x000fe2000d741270 */
[C---:B------:R-:W-:Y:S01]  /*a0a40*/  VIADD R2, R26.reuse, UR5 ;  /* 0x000000051a027c36 */ /* 0x040fe20008000000 */
[----:B------:R3:W-:Y:S01]  /*a0a50*/  STL [R1+0x31d4], R0 ;  /* 0x0031d40001007387 */ /* 0x0007e20000100800 */
[----:B0-----:R-:W-:Y:S01]  /*a0a60*/  IMAD.WIDE R4, R26, 0x2, R6 ;  /* 0x000000021a047825 */ /* 0x001fe200078e0206 */
[----:B------:R-:W0:Y:S03]  /*a0a70*/  LDCU UR44, c[0x0][0x398] ;  /* 0x00007300ff2c77ac */ /* 0x000e260008000800 */
[C---:B------:R-:W-:Y:S01]  /*a0a80*/  IMAD.WIDE R26, R2.reuse, 0x2, R20 ;  /* 0x00000002021a7825 */ /* 0x040fe200078e0214 */
[----:B------:R-:W4:Y:S01]  /*a0a90*/  LDCU UR8, c[0x0][0x398] ;  /* 0x00007300ff0877ac */ /* 0x000f220008000800 */
[----:B---3--:R-:W3:Y:S01]  /*a0aa0*/  LDL.LU R0, [R1+0x470] ;  /* 0x0004700001007983 */ /* 0x008ee20000300800 */
[----:B------:R-:W0:Y:S01]  /*a0ab0*/  LDCU UR5, c[0x0][0x3b8] ;  /* 0x00007700ff0577ac */ /* 0x000e220008000800 */
[----:B------:R-:W-:Y:S01]  /*a0ac0*/  ISETP.LT.AND P4, PT, R13, UR50, !P1 ;  /* 0x000000320d007c0c */ /* 0x000fe2000cf81270 */
[C---:B------:R-:W-:Y:S01]  /*a0ad0*/  IMAD.WIDE R12, R2.reuse, 0x2, R24 ;  /* 0x00000002020c7825 */ /* 0x040fe200078e0218 */
[----:B------:R1:W-:Y:S01]  /*a0ae0*/  STL [R1+0x31d0], R21 ;  /* 0x0031d01501007387 */ /* 0x0003e20000100800 */
[----:B------:R-:W0:Y:S03]  /*a0af0*/  LDCU UR50, c[0x0][0x398] ;  /* 0x00007300ff3277ac */ /* 0x000e260008000800 */
[----:B------:R2:W-:Y:S04]  /*a0b00*/  @P2 STG.E.U16 desc[UR66][R4.64], R3 ;  /* 0x0000000304002986 */ /* 0x0005e8000c101542 */
[----:B------:R0:W-:Y:S04]  /*a0b10*/  @P6 STG.E.U16 desc[UR66][R12.64], R29 ;  /* 0x0000001d0c006986 */ /* 0x0001e8000c101542 */
[----:B-1----:R-:W4:Y:S04]  /*a0b20*/  LDL.LU R21, [R1+0x480] ;  /* 0x0004800001157983 */ /* 0x002f280000300800 */
[----:B--2---:R-:W2:Y:S04]  /*a0b30*/  LDL R3, [R1+0x1b44] ;  /* 0x001b440001037983 */ /* 0x004ea80000100800 */
[----:B------:R-:W2:Y:S04]  /*a0b40*/  LDL R4, [R1+0x1bec] ;  /* 0x001bec0001047983 */ /* 0x000ea80000100800 */
[----:B------:R-:W2:Y:S04]  /*a0b50*/  LDL R5, [R1+0x1bf0] ;  /* 0x001bf00001057983 */ /* 0x000ea80000100800 */
[----:B0-----:R-:W2:Y:S04]  /*a0b60*/  LDL.LU R29, [R1+0x31d8] ;  /* 0x0031d800011d7983 */ /* 0x001ea80000300800 */
[----:B------:R-:W2:Y:S01]  /*a0b70*/  LDL R13, [R1+0x1be4] ;  /* 0x001be400010d7983 */ /* 0x000ea20000100800 */
[----:B------:R-:W-:-:S05]  /*a0b80*/  IMAD.WIDE R14, R2, 0x2, R22 ;  /* 0x00000002020e7825 */ /* 0x000fca00078e0216 */
[----:B------:R3:W-:Y:S02]  /*a0b90*/  @P5 STG.E.U16 desc[UR66][R14.64], R28 ;  /* 0x0000001c0e005986 */ /* 0x0007e4000c101542 */
[----:B---3--:R-:W-:Y:S02]  /*a0ba0*/  PRMT R28, R0, 0x7632, R28 ;  /* 0x00007632001c7816 */ /* 0x008fe4000000001c */
[----:B----4-:R0:W-:Y:S01]  /*a0bb0*/  @P4 STG.E.U16 desc[UR66][R26.64], R21 ;  /* 0x000000151a004986 */ /* 0x0101e2000c101542 */
[----:B--2---:R-:W-:Y:S01]  /*a0bc0*/  VIADD R3, R3, 0x4a ;  /* 0x0000004a03037836 */ /* 0x004fe20000000000 */
[----:B------:R-:W-:Y:S02]  /*a0bd0*/  ISETP.LT.AND P4, PT, R4, UR10, !P1 ;  /* 0x0000000a04007c0c */ /* 0x000fe4000cf81270 */
[----:B------:R-:W-:Y:S02]  /*a0be0*/  ISETP.LT.AND P3, PT, R5, UR44, !P1 ;  /* 0x0000002c05007c0c */ /* 0x000fe4000cf61270 */
[----:B------:R-:W-:-:S02]  /*a0bf0*/  ISETP.LT.AND P5, PT, R29, UR68, !P1 ;  /* 0x000000441d007c0c */ /* 0x000fc4000cfa1270 */
[----:B------:R-:W-:Y:S01]  /*a0c00*/  ISETP.LT.AND P6, PT, R13, UR12, !P1 ;  /* 0x0000000c0d007c0c */ /* 0x000fe2000cfc1270 */
[C---:B------:R-:W-:Y:S01]  /*a0c10*/  IMAD.WIDE R4, R2.reuse, 0x2, R18 ;  /* 0x0000000202047825 */ /* 0x040fe200078e0212 */
[----:B------:R-:W-:Y:S01]  /*a0c20*/  ISETP.GE.AND P2, PT, R3, UR73, PT ;  /* 0x0000004903007c0c */ /* 0x000fe2000bf46270 */
[----:B------:R-:W1:Y:S01]  /*a0c30*/  LDCU UR44, c[0x0][0x398] ;  /* 0x00007300ff2c77ac */ /* 0x000e620008000800 */
[----:B------:R-:W-:Y:S01]  /*a0c40*/  PRMT R3, R21, 0x7632, R3 ;  /* 0x0000763215037816 */ /* 0x000fe20000000003 */
[C---:B------:R-:W-:Y:S01]  /*a0c50*/  IMAD.WIDE R12, R2.reuse, 0x2, R16 ;  /* 0x00000002020c7825 */ /* 0x040fe200078e0210 */
[----:B0-----:R-:W2:Y:S01]  /*a0c60*/  LDL R21, [R1+0x424] ;  /* 0x0004240001157983 */ /* 0x001ea20000100800 */
[----:B------:R-:W0:Y:S02]  /*a0c70*/  LDCU.64 UR68, c[0x0][0x398] ;  /* 0x00007300ff4477ac */ /* 0x000e240008000a00 */
[C---:B------:R-:W-:Y:S01]  /*a0c80*/  IMAD.WIDE R14, R2.reuse, 0x2, R10 ;  /* 0x00000002020e7825 */ /* 0x040fe200078e020a */
[----:B------:R-:W3:Y:S03]  /*a0c90*/  LDCU UR12, c[0x0][0x398] ;  /* 0x00007300ff0c77ac */ /* 0x000ee60008000800 */
[----:B------:R4:W-:Y:S01]  /*a0ca0*/  @P6 STG.E.U16 desc[UR66][R4.64], R3 ;  /* 0x0000000304006986 */ /* 0x0009e2000c101542 */
[----:B------:R-:W-:Y:S01]  /*a0cb0*/  IMAD.WIDE R26, R2, 0x2, R8 ;  /* 0x00000002021a7825 */ /* 0x000fe200078e0208 */
[----:B------:R-:W0:Y:S02]  /*a0cc0*/  LDCU UR10, c[0x0][0x398] ;  /* 0x00007300ff0a77ac */ /* 0x000e240008000800 */
[----:B------:R0:W-:Y:S04]  /*a0cd0*/  @P5 STG.E.U16 desc[UR66][R12.64], R0 ;  /* 0x000000000c005986 */ /* 0x0001e8000c101542 */
[----:B----4-:R-:W1:Y:S04]  /*a0ce0*/  LDL R3, [R1+0x1bdc] ;  /* 0x001bdc0001037983 */ /* 0x010e680000100800 */
[----:B------:R-:W4:Y:S04]  /*a0cf0*/  LDL R4, [R1+0x1b44] ;  /* 0x001b440001047983 */ /* 0x000f280000100800 */
[----:B------:R-:W2:Y:S04]  /*a0d00*/  LDL R5, [R1+0x1be0] ;  /* 0x001be00001057983 */ /* 0x000ea80000100800 */
[----:B0-----:R-:W2:Y:S04]  /*a0d10*/  LDL.LU R0, [R1+0x31d4] ;  /* 0x0031d40001007983 */ /* 0x001ea80000300800 */
[----:B------:R-:W2:Y:S04]  /*a0d20*/  LDL.LU R12, [R1+0x460] ;  /* 0x00046000010c7983 */ /* 0x000ea80000300800 */
[----:B------:R4:W-:Y:S04]  /*a0d30*/  @P4 STG.E.U16 desc[UR66][R14.64], R28 ;  /* 0x0000001c0e004986 */ /* 0x0009e8000c101542 */
[----:B------:R-:W3:Y:S01]  /*a0d40*/  LDL R13, [R1+0x1bd8] ;  /* 0x001bd800010d7983 */ /* 0x000ee20000100800 */
[----:B-1----:R-:W-:Y:S01]  /*a0d50*/  ISETP.LT.AND P4, PT, R3, UR44, !P2 ;  /* 0x0000002c03007c0c */ /* 0x002fe2000d781270 */
[----:B------:R-:W0:Y:S01]  /*a0d60*/  LDCU UR44, c[0x0][0x398] ;  /* 0x00007300ff2c77ac */ /* 0x000e220008000800 */
[----:B----4-:R-:W-:Y:S01]  /*a0d70*/  VIADD R15, R4, 0x4b ;  /* 0x0000004b040f7836 */ /* 0x010fe20000000000 */
[----:B--2---:R1:W-:Y:S01]  /*a0d80*/  @P3 STG.E.U16 desc[UR66][R26.64], R12 ;  /* 0x0000000c1a003986 */ /* 0x0043e2000c101542 */
[----:B------:R-:W-:Y:S01]  /*a0d90*/  ISETP.LT.AND P3, PT, R0, UR8, !P1 ;  /* 0x0000000800007c0c */ /* 0x000fe2000cf61270 */
[----:B------:R-:W2:Y:S01]  /*a0da0*/  LDCU UR8, c[0x0][0x398] ;  /* 0x00007300ff0877ac */ /* 0x000ea20008000800 */
[----:B------:R-:W-:-:S02]  /*a0db0*/  PRMT R14, R12, 0x7632, R14 ;  /* 0x000076320c0e7816 */ /* 0x000fc4000000000e */
[----:B------:R-:W-:Y:S01]  /*a0dc0*/  ISETP.GE.AND P1, PT, R15, UR69, PT ;  /* 0x000000450f007c0c */ /* 0x000fe2000bf26270 */
[C---:B-1----:R-:W-:Y:S01]  /*a0dd0*/  VIADD R26, R2.reuse, UR5 ;  /* 0x00000005021a7c36 */ /* 0x042fe20008000000 */
[----:B------:R-:W-:Y:S01]  /*a0de0*/  PRMT R27, R21, 0x7632, R27 ;  /* 0x00007632151b7816 */ /* 0x000fe2000000001b */
[----:B------:R-:W-:Y:S01]  /*a0df0*/  IMAD.WIDE R2, R2, 0x2, R6 ;  /* 0x0000000202027825 */ /* 0x000fe200078e0206 */
[----:B------:R-:W4:Y:S01]  /*a0e00*/  LDL.LU R21, [R1+0x31d0] ;  /* 0x0031d00001157983 */ /* 0x000f220000300800 */
[----:B---3--:R-:W-:Y:S01]  /*a0e10*/  ISETP.LT.AND P5, PT, R13, UR6, !P2 ;  /* 0x000000060d007c0c */ /* 0x008fe2000d7a1270 */
[----:B------:R-:W1:Y:S02]  /*a0e20*/  LDCU UR6, c[0x0][0x398] ;  /* 0x00007300ff0677ac */ /* 0x000e640008000800 */
[----:B------:R-:W3:Y:S01]  /*a0e30*/  LDL.LU R15, [R1+0x434] ;  /* 0x00043400010f7983 */ /* 0x000ee20000300800 */
[----:B0-----:R-:W-:Y:S01]  /*a0e40*/  ISETP.LT.AND P6, PT, R5, UR44, !P2 ;  /* 0x0000002c05007c0c */ /* 0x001fe2000d7c1270 */
[----:B------:R-:W0:Y:S02]  /*a0e50*/  LDCU UR5, c[0x0][0x3b8] ;  /* 0x00007700ff0577ac */ /* 0x000e240008000800 */
[----:B------:R1:W-:Y:S01]  /*a0e60*/  @P3 STG.E.U16 desc[UR66][R2.64], R14 ;  /* 0x0000000e02003986 */ /* 0x0003e2000c101542 */
[C---:B------:R-:W-:Y:S01]  /*a0e70*/  IMAD.WIDE R4, R26.reuse, 0x2, R24 ;  /* 0x000000021a047825 */ /* 0x040fe200078e0218 */
[----:B------:R-:W0:Y:S02]  /*a0e80*/  LDCU UR44, c[0x0][0x398] ;  /* 0x00007300ff2c77ac */ /* 0x000e240008000800 */
[----:B-1----:R-:W2:Y:S04]  /*a0e90*/  LDL.LU R3, [R1+0x424] ;  /* 0x0004240001037983 */ /* 0x002ea80000300800 */
[----:B------:R-:W3:Y:S01]  /*a0ea0*/  LDL R14, [R1+0x1bf0] ;  /* 0x001bf000010e7983 */ /* 0x000ee20000100800 */
[----:B------:R-:W-:-:S03]  /*a0eb0*/  IMAD.WIDE R12, R26, 0x2, R22 ;  /* 0x000000021a0c7825 */ /* 0x000fc600078e0216 */
[----:B--2---:R1:W-:Y:S04]  /*a0ec0*/  @P5 STG.E.U16 desc[UR66][R4.64], R3 ;  /* 0x0000000304005986 */ /* 0x0043e8000c101542 */
[----:B-1----:R-:W2:Y:S04]  /*a0ed0*/  LDL R4, [R1+0x1be4] ;  /* 0x001be40001047983 */ /* 0x002ea80000100800 */
[----:B------:R-:W2:Y:S01]  /*a0ee0*/  LDL R5, [R1+0x1bec] ;  /* 0x001bec0001057983 */ /* 0x000ea20000100800 */
[----:B----4-:R-:W-:-:S03]  /*a0ef0*/  IMAD.WIDE R2, R26, 0x2, R20 ;  /* 0x000000021a027825 */ /* 0x010fc600078e0214 */
[----:B------:R1:W-:Y:S04]  /*a0f00*/  @P4 STG.E.U16 desc[UR66][R12.64], R27 ;  /* 0x0000001b0c004986 */ /* 0x0003e8000c101542 */
[----:B------:R4:W-:Y:S04]  /*a0f10*/  STL [R1+0x31cc], R21 ;  /* 0x0031cc1501007387 */ /* 0x0009e80000100800 */
[----:B---3--:R3:W-:Y:S01]  /*a0f20*/  @P6 STG.E.U16 desc[UR66][R2.64], R15 ;  /* 0x0000000f02006986 */ /* 0x0087e2000c101542 */
[----:B-1----:R-:W-:-:S03]  /*a0f30*/  PRMT R27, R15, 0x7632, R27 ;  /* 0x000076320f1b7816 */ /* 0x002fc6000000001b */
[----:B----4-:R-:W4:Y:S04]  /*a0f40*/  LDL.LU R21, [R1+0x494] ;  /* 0x0004940001157983 */ /* 0x010f280000300800 */
[----:B------:R1:W-:Y:S01]  /*a0f50*/  STL [R1+0x31c8], R16 ;  /* 0x0031c81001007387 */ /* 0x0003e20000100800 */
[----:B---3--:R-:W-:Y:S01]  /*a0f60*/  IMAD.WIDE R2, R26, 0x2, R18 ;  /* 0x000000021a027825 */ /* 0x008fe200078e0212 */
[----:B------:R-:W-:Y:S01]  /*a0f70*/  ISETP.LT.AND P6, PT, R14, UR8, !P2 ;  /* 0x000000080e007c0c */ /* 0x000fe2000d7c1270 */
[----:B------:R-:W3:Y:S02]  /*a0f80*/  LDCU UR8, c[0x0][0x398] ;  /* 0x00007300ff0877ac */ /* 0x000ee40008000800 */
[----:B------:R-:W-:Y:S01]  /*a0f90*/  IMAD.WIDE R14, R26, 0x2, R8 ;  /* 0x000000021a0e7825 */ /* 0x000fe200078e0208 */
[----:B--2---:R-:W-:-:S02]  /*a0fa0*/  ISETP.LT.AND P4, PT, R4, UR14, !P2 ;  /* 0x0000000e04007c0c */ /* 0x004fc4000d781270 */
[----:B------:R-:W-:Y:S01]  /*a0fb0*/  ISETP.LT.AND P5, PT, R5, UR12, !P2 ;  /* 0x0000000c05007c0c */ /* 0x000fe2000d7a1270 */
[C---:B------:R-:W-:Y:S01]  /*a0fc0*/  IMAD.WIDE R4, R26.reuse, 0x2, R16 ;  /* 0x000000021a047825 */ /* 0x040fe200078e0210 */
[----:B------:R-:W-:Y:S01]  /*a0fd0*/  ISETP.LT.AND P3, PT, R29, UR74, !P2 ;  /* 0x0000004a1d007c0c */ /* 0x000fe2000d761270 */
[----:B-1----:R-:W2:Y:S01]  /*a0fe0*/  LDL.LU R16, [R1+0x454] ;  /* 0x0004540001107983 */ /* 0x002ea20000300800 */
[----:B------:R-:W1:Y:S03]  /*a0ff0*/  LDCU.64 UR74, c[0x0][0x398] ;  /* 0x00007300ff4a77ac */ /* 0x000e660008000a00 */
[----:B------:R0:W-:Y:S01]  /*a1000*/  STL [R1+0x31c4], R17 ;  /* 0x0031c41101007387 */ /* 0x0001e20000100800 */
[----:B------:R-:W-:Y:S01]  /*a1010*/  IMAD.WIDE R12, R26, 0x2, R10 ;  /* 0x000000021a0c7825 */ /* 0x000fe200078e020a */
[----:B------:R-:W1:Y:S02]  /*a1020*/  LDCU UR12, c[0x0][0x398] ;  /* 0x00007300ff0c77ac */ /* 0x000e640008000800 */
[----:B------:R3:W-:Y:S01]  /*a1030*/  @P4 STG.E.U16 desc[UR66][R2.64], R27 ;  /* 0x0000001b02004986 */ /* 0x0007e2000c101542 */
[----:B------:R-:W1:Y:S03]  /*a1040*/  LDCU UR14, c[0x0][0x398] ;  /* 0x00007300ff0e77ac */ /* 0x000e660008000800 */
[----:B0-----:R-:W4:Y:S04]  /*a1050*/  LDL.LU R17, [R1+0x444] ;  /* 0x0004440001117983 */ /* 0x001f280000300800 */
[----:B------:R0:W-:Y:S04]  /*a1060*/  STL [R1+0x31c0], R9 ;  /* 0x0031c00901007387 */ /* 0x0001e80000100800 */
[----:B---3--:R-:W3:Y:S04]  /*a1070*/  LDL R2, [R1+0x1bd8] ;  /* 0x001bd80001027983 */ /* 0x008ee80000100800 */
[----:B0-----:R-:W3:Y:S01]  /*a1080*/  LDL R9, [R1+0x1bdc] ;  /* 0x001bdc0001097983 */ /* 0x001ee20000100800 */
[----:B------:R-:W-:Y:S01]  /*a1090*/  ISETP.LT.AND P2, PT, R0, UR6, !P2 ;  /* 0x0000000600007c0c */ /* 0x000fe2000d741270 */
[----:B------:R-:W0:Y:S02]  /*a10a0*/  LDCU UR6, c[0x0][0x398] ;  /* 0x00007300ff0677ac */ /* 0x000e240008000800 */
[----:B------:R1:W-:Y:S04]  /*a10b0*/  STL [R1+0x31a8], R27 ;  /* 0x0031a81b01007387 */ /* 0x0003e80000100800 */
[----:B-1----:R-:W3:Y:S01]  /*a10c0*/  LDL R27, [R1+0x1be4] ;  /* 0x001be400011b7983 */ /* 0x002ee20000100800 */
[----:B--2---:R-:W-:-:S02]  /*a10d0*/  PRMT R3, R16, 0x7632, R3 ;  /* 0x0000763210037816 */ /* 0x004fc40000000003 */
[----:B----4-:R-:W-:Y:S01]  /*a10e0*/  PRMT R28, R17, 0x7632, R28 ;  /* 0x00007632111c7816 */ /* 0x010fe2000000001c */
[----:B------:R1:W-:Y:S01]  /*a10f0*/  @P3 STG.E.U16 desc[UR66][R4.64], R17 ;  /* 0x0000001104003986 */ /* 0x0003e2000c101542 */
[----:B---3--:R-:W-:Y:S01]  /*a1100*/  ISETP.LT.AND P4, PT, R2, UR10, !P1 ;  /* 0x0000000a02007c0c */ /* 0x008fe2000cf81270 */
[C---:B------:R-:W-:Y:S02]  /*a1110*/  VIADD R2, R26.reuse, UR5 ;  /* 0x000000051a027c36 */ /* 0x040fe40008000000 */
[----:B------:R2:W-:Y:S01]  /*a1120*/  @P5 STG.E.U16 desc[UR66][R12.64], R28 ;  /* 0x0000001c0c005986 */ /* 0x0005e2000c101542 */
[----:B------:R-:W3:Y:S01]  /*a1130*/  LDCU UR10, c[0x0][0x398] ;  /* 0x00007300ff0a77ac */ /* 0x000ee20008000800 */
[----:B-1----:R-:W-:Y:S02]  /*a1140*/  IMAD.WIDE R4, R26, 0x2, R6 ;  /* 0x000000021a047825 */ /* 0x002fe400078e0206 */
[----:B------:R-:W-:Y:S01]  /*a1150*/  @P6 STG.E.U16 desc[UR66][R14.64], R16 ;  /* 0x000000100e006986 */ /* 0x000fe2000c101542 */
[----:B------:R-:W1:Y:S03]  /*a1160*/  LDCU UR5, c[0x0][0x3b8] ;  /* 0x00007700ff0577ac */ /* 0x000e660008000800 */
[----:B------:R4:W-:Y:S04]  /*a1170*/  @P2 STG.E.U16 desc[UR66][R4.64], R3 ;  /* 0x0000000304002986 */ /* 0x0009e8000c101542 */
[----:B--2---:R-:W2:Y:S04]  /*a1180*/  LDL R12, [R1+0x1b44] ;  /* 0x001b4400010c7983 */ /* 0x004ea80000100800 */
[----:B------:R-:W2:Y:S04]  /*a1190*/  LDL R13, [R1+0x1be0] ;  /* 0x001be000010d7983 */ /* 0x000ea80000100800 */
[----:B------:R0:W-:Y:S01]  /*a11a0*/  STL [R1+0x31a4], R28 ;  /* 0x0031a41c01007387 */ /* 0x0001e20000100800 */
[----:B----4-:R-:W-:Y:S01]  /*a11b0*/  IMAD.WIDE R4, R2, 0x2, R24 ;  /* 0x0000000202047825 */ /* 0x010fe200078e0218 */
[----:B------:R-:W-:Y:S01]  /*a11c0*/  ISETP.LT.AND P5, PT, R9, UR44, !P1 ;  /* 0x0000002c09007c0c */ /* 0x000fe2000cfa1270 */
[----:B------:R-:W2:Y:S01]  /*a11d0*/  LDCU UR44, c[0x0][0x398] ;  /* 0x00007300ff2c77ac */ /* 0x000ea20008000800 */
[----:B------:R-:W-:Y:S01]  /*a11e0*/  PRMT R14, R21, 0x7632, R14 ;  /* 0x00007632150e7816 */ /* 0x000fe2000000000e */
[----:B0-----:R-:W4:Y:S04]  /*a11f0*/  LDL R28, [R1+0x1bf0] ;  /* 0x001bf000011c7983 */ /* 0x001f280000100800 */
[----:B------:R0:W-:Y:S04]  /*a1200*/  STL [R1+0x31bc], R15 ;  /* 0x0031bc0f01007387 */ /* 0x0001e80000100800 */
[----:B------:R-:W3:Y:S04]  /*a1210*/  LDL R16, [R1+0x1bec] ;  /* 0x001bec0001107983 */ /* 0x000ee80000100800 */
[----:B------:R-:W4:Y:S04]  /*a1220*/  LDL.LU R17, [R1+0x484] ;  /* 0x0004840001117983 */ /* 0x000f280000300800 */
[----:B------:R-:W4:Y:S04]  /*a1230*/  LDL.LU R9, [R1+0x474] ;  /* 0x0004740001097983 */ /* 0x000f280000300800 */
[----:B0-----:R-:W4:Y:S04]  /*a1240*/  LDL.LU R15, [R1+0x464] ;  /* 0x00046400010f7983 */ /* 0x001f280000300800 */
[----:B------:R0:W-:Y:S04]  /*a1250*/  @P4 STG.E.U16 desc[UR66][R4.64], R21 ;  /* 0x0000001504004986 */ /* 0x0001e8000c101542 */
[----:B0-----:R-:W4:Y:S01]  /*a1260*/  LDL.LU R21, [R1+0x31cc] ;  /* 0x0031cc0001157983 */ /* 0x001f220000300800 */
[----:B--2---:R-:W-:Y:S01]  /*a1270*/  ISETP.LT.AND P3, PT, R13, UR44, !P1 ;  /* 0x0000002c0d007c0c */ /* 0x004fe2000cf61270 */
[----:B------:R-:W-:Y:S01]  /*a1280*/  VIADD R3, R12, 0x4d ;  /* 0x0000004d0c037836 */ /* 0x000fe20000000000 */
[----:B------:R-:W0:Y:S01]  /*a1290*/  LDCU UR44, c[0x0][0x398] ;  /* 0x00007300ff2c77ac */ /* 0x000e220008000800 */
[----:B------:R-:W-:-:S03]  /*a12a0*/  IMAD.WIDE R12, R2, 0x2, R22 ;  /* 0x00000002020c7825 */ /* 0x000fc600078e0216 */
[----:B------:R-:W-:Y:S02]  /*a12b0*/  ISETP.GE.AND P2, PT, R3, UR75, PT ;  /* 0x0000004b03007c0c */ /* 0x000fe4000bf46270 */
[----:B------:R2:W-:Y:S01]  /*a12c0*/  @P5 STG.E.U16 desc[UR66][R12.64], R14 ;  /* 0x0000000e0c005986 */ /* 0x0005e2000c101542 */
[----:B---3--:R-:W-:Y:S02]  /*a12d0*/  ISETP.LT.AND P5, PT, R16, UR8, !P1 ;  /* 0x0000000810007c0c */ /* 0x008fe4000cfa1270 */
[----:B----4-:R-:W-:Y:S01]  /*a12e0*/  PRMT R3, R17, 0x7632, R3 ;  /* 0x0000763211037816 */ /* 0x010fe20000000003 */
[----:B------:R-:W3:Y:S01]  /*a12f0*/  LDL.LU R16, [R1+0x31c8] ;  /* 0x0031c80001107983 */ /* 0x000ee20000300800 */
[C---:B------:R-:W-:Y:S01]  /*a1300*/  IMAD.WIDE R4, R2.reuse, 0x2, R20 ;  /* 0x0000000202047825 */ /* 0x040fe200078e0214 */
[----:B0-----:R-:W-:Y:S01]  /*a1310*/  ISETP.LT.AND P6, PT, R27, UR44, !P1 ;  /* 0x0000002c1b007c0c */ /* 0x001fe2000cfc1270 */
[----:B------:R-:W0:Y:S03]  /*a1320*/  LDCU UR8, c[0x0][0x398] ;  /* 0x00007300ff0877ac */ /* 0x000e260008000800 */
[----:B------:R4:W-:Y:S01]  /*a1330*/  @P3 STG.E.U16 desc[UR66][R4.64], R17 ;  /* 0x0000001104003986 */ /* 0x0009e2000c101542 */
[----:B------:R-:W-:Y:S01]  /*a1340*/  ISETP.LT.AND P4, PT, R29, UR70, !P1 ;  /* 0x000000461d007c0c */ /* 0x000fe2000cf81270 */
[----:B--2---:R-:W-:Y:S01]  /*a1350*/  IMAD.WIDE R12, R2, 0x2, R18 ;  /* 0x00000002020c7825 */ /* 0x004fe200078e0212 */
[----:B------:R-:W-:Y:S01]  /*a1360*/  PRMT R14, R9, 0x7632, R14 ;  /* 0x00007632090e7816 */ /* 0x000fe2000000000e */
[----:B------:R-:W2:Y:S01]  /*a1370*/  LDCU UR44, c[0x0][0x398] ;  /* 0x00007300ff2c77ac */ /* 0x000ea20008000800 */
[----:B----4-:R-:W3:Y:S04]  /*a1380*/  LDL.LU R17, [R1+0x31c4] ;  /* 0x0031c40001117983 */ /* 0x010ee80000300800 */
[----:B------:R-:W4:Y:S04]  /*a1390*/  LDL R5, [R1+0x1b44] ;  /* 0x001b440001057983 */ /* 0x000f280000100800 */
[----:B------:R4:W-:Y:S02]  /*a13a0*/  @P6 STG.E.U16 desc[UR66][R12.64], R3 ;  /* 0x000000030c006986 */ /* 0x0009e4000c101542 */
[----:B----4-:R-:W-:-:S02]  /*a13b0*/  VIADD R3, R5, 0x4c ;  /* 0x0000004c05037836 */ /* 0x010fc40000000000 */
[----:B---3--:R-:W-:-:S05]  /*a13c0*/  IMAD.WIDE R4, R2, 0x2, R16 ;  /* 0x0000000202047825 */ /* 0x008fca00078e0210 */
[----:B------:R3:W-:Y:S04]  /*a13d0*/  @P4 STG.E.U16 desc[UR66][R4.64], R9 ;  /* 0x0000000904004986 */ /* 0x0007e8000c101542 */
[----:B---3--:R-:W3:Y:S04]  /*a13e0*/  LDL.LU R9, [R1+0x31c0] ;  /* 0x0031c00001097983 */ /* 0x008ee80000300800 */
[----:B------:R-:W4:Y:S01]  /*a13f0*/  LDL R5, [R1+0x1bd8] ;  /* 0x001bd80001057983 */ /* 0x000f220000100800 */
[----:B------:R-:W-:Y:S01]  /*a1400*/  ISETP.LT.AND P6, PT, R28, UR12, !P1 ;  /* 0x0000000c1c007c0c */ /* 0x000fe2000cfc1270 */
[C---:B------:R-:W-:Y:S01]  /*a1410*/  IMAD.WIDE R12, R2.reuse, 0x2, R10 ;  /* 0x00000002020c7825 */ /* 0x040fe200078e020a */
[----:B------:R-:W-:Y:S01]  /*a1420*/  ISETP.GE.AND P3, PT, R3, UR77, PT ;  /* 0x0000004d03007c0c */ /* 0x000fe2000bf66270 */
[----:B------:R-:W0:Y:S03]  /*a1430*/  LDCU UR12, c[0x0][0x398] ;  /* 0x00007300ff0c77ac */ /* 0x000e260008000800 */
[----:B------:R1:W-:Y:S01]  /*a1440*/  @P5 STG.E.U16 desc[UR66][R12.64], R14 ;  /* 0x0000000e0c005986 */ /* 0x0003e2000c101542 */
[----:B------:R-:W-:Y:S01]  /*a1450*/  PRMT R3, R15, 0x7632, R3 ;  /* 0x000076320f037816 */ /* 0x000fe20000000003 */
[----:B-1----:R-:W-:Y:S01]  /*a1460*/  VIADD R14, R2, UR5 ;  /* 0x00000005020e7c36 */ /* 0x002fe20008000000 */
[----:B------:R-:W-:Y:S01]  /*a1470*/  ISETP.LT.AND P1, PT, R0, UR6, !P1 ;  /* 0x0000000600007c0c */ /* 0x000fe2000cf21270 */
[----:B------:R-:W1:Y:S01]  /*a1480*/  LDCU UR6, c[0x0][0x398] ;  /* 0x00007300ff0677ac */ /* 0x000e620008000800 */
[----:B------:R-:W0:Y:S01]  /*a1490*/  LDCU UR5, c[0x0][0x3b8] ;  /* 0x00007700ff0577ac */ /* 0x000e220008000800 */
[----:B---3--:R-:W-:Y:S01]  /*a14a0*/  IMAD.WIDE R12, R2, 0x2, R8 ;  /* 0x00000002020c7825 */ /* 0x008fe200078e0208 */
[----:B----4-:R-:W-:-:S04]  /*a14b0*/  ISETP.LT.AND P4, PT, R5, UR10, !P3 ;  /* 0x0000000a05007c0c */ /* 0x010fc8000df81270 */
[----:B------:R3:W-:Y:S01]  /*a14c0*/  @P6 STG.E.U16 desc[UR66][R12.64], R15 ;  /* 0x0000000f0c006986 */ /* 0x0007e2000c101542 */
[----:B------:R-:W-:Y:S01]  /*a14d0*/  IMAD.WIDE R4, R2, 0x2, R6 ;  /* 0x0000000202047825 */ /* 0x000fe200078e0206 */
[----:B------:R-:W4:Y:S02]  /*a14e0*/  LDCU UR10, c[0x0][0x398] ;  /* 0x00007300ff0a77ac */ /* 0x000f240008000800 */
[----:B---3--:R-:W3:Y:S04]  /*a14f0*/  LDL R13, [R1+0x1be0] ;  /* 0x001be000010d7983 */ /* 0x008ee80000100800 */
[----:B------:R-:W2:Y:S04]  /*a1500*/  LDL.LU R15, [R1+0x438] ;  /* 0x00043800010f7983 */ /* 0x000ea80000300800 */
[----:B------:R-:W0:Y:S04]  /*a1510*/  LDL R2, [R1+0x1bdc] ;  /* 0x001bdc0001027983 */ /* 0x000e280000100800 */
[----:B------:R0:W-:Y:S04]  /*a1520*/  @P1 STG.E.U16 desc[UR66][R4.64], R3 ;  /* 0x0000000304001986 */ /* 0x0001e8000c101542 */
[----:B------:R0:W-:Y:S02]  /*a1530*/  STL [R1+0x31b8], R24 ;  /* 0x0031b81801007387 */ /* 0x0001e40000100800 */
[----:B0-----:R-:W-:Y:S01]  /*a1540*/  ISETP.LT.AND P5, PT, R2, UR8, !P3 ;  /* 0x0000000802007c0c */ /* 0x001fe2000dfa1270 */
[C---:B------:R-:W-:Y:S01]  /*a1550*/  IMAD.WIDE R2, R14.reuse, 0x2, R24 ;  /* 0x000000020e027825 */ /* 0x040fe200078e0218 */
[----:B---3--:R-:W-:Y:S01]  /*a1560*/  ISETP.LT.AND P6, PT, R13, UR50, !P3 ;  /* 0x000000320d007c0c */ /* 0x008fe2000dfc1270 */
[----:B------:R-:W3:Y:S02]  /*a1570*/  LDL.LU R24, [R1+0x428] ;  /* 0x0004280001187983 */ /* 0x000ee40000300800 */
[----:B------:R-:W-:Y:S01]  /*a1580*/  IMAD.WIDE R4, R14, 0x2, R22 ;  /* 0x000000020e047825 */ /* 0x000fe200078e0216 */
[----:B--2---:R-:W-:Y:S01]  /*a1590*/  ISETP.LT.AND P1, PT, R27, UR44, !P3 ;  /* 0x0000002c1b007c0c */ /* 0x004fe2000df21270 */
[----:B------:R0:W-:Y:S01]  /*a15a0*/  STL [R1+0x31b4], R25 ;  /* 0x0031b41901007387 */ /* 0x0001e20000100800 */
[----:B------:R-:W2:Y:S03]  /*a15b0*/  LDCU UR8, c[0x0][0x398] ;  /* 0x00007300ff0877ac */ /* 0x000ea60008000800 */
[----:B------:R-:W2:Y:S04]  /*a15c0*/  LDL.LU R27, [R1+0x448] ;  /* 0x00044800011b7983 */ /* 0x000ea80000300800 */
[----:B------:R-:W2:Y:S04]  /*a15d0*/  LDL R13, [R1+0x1bd8] ;  /* 0x001bd800010d7983 */ /* 0x000ea80000100800 */
[----:B0-----:R-:W2:Y:S01]  /*a15e0*/  LDL.LU R25, [R1+0x458] ;  /* 0x0004580001197983 */ /* 0x001ea20000300800 */
[----:B---3--:R-:W-:-:S03]  /*a15f0*/  PRMT R12, R24, 0x7632, R12 ;  /* 0x00007632180c7816 */ /* 0x008fc6000000000c */
[----:B------:R0:W-:Y:S04]  /*a1600*/  @P4 STG.E.U16 desc[UR66][R2.64], R24 ;  /* 0x0000001802004986 */ /* 0x0001e8000c101542 */
[----:B------:R3:W-:Y:S01]  /*a1610*/  @P5 STG.E.U16 desc[UR66][R4.64], R12 ;  /* 0x0000000c04005986 */ /* 0x0007e2000c101542 */
[----:B0-----:R-:W-:-:S03]  /*a1620*/  IMAD.WIDE R2, R14, 0x2, R20 ;  /* 0x000000020e027825 */ /* 0x001fc600078e0214 */
[----:B------:R-:W4:Y:S01]  /*a1630*/  LDL R24, [R1+0x1bdc] ;  /* 0x001bdc0001187983 */ /* 0x000f220000100800 */
[----:B---3--:R-:W-:-:S03]  /*a1640*/  PRMT R12, R15, 0x7632, R12 ;  /* 0x000076320f0c7816 */ /* 0x008fc6000000000c */
[----:B------:R0:W-:Y:S01]  /*a1650*/  @P6 STG.E.U16 desc[UR66][R2.64], R15 ;  /* 0x0000000f02006986 */ /* 0x0001e2000c101542 */
[----:B------:R-:W-:-:S03]  /*a1660*/  IMAD.WIDE R4, R14, 0x2, R18 ;  /* 0x000000020e047825 */ /* 0x000fc600078e0212 */
[----:B0-----:R-:W3:Y:S04]  /*a1670*/  LDL.LU R15, [R1+0x31bc] ;  /* 0x0031bc00010f7983 */ /* 0x001ee80000300800 */
[----:B------:R-:W3:Y:S04]  /*a1680*/  LDL R3, [R1+0x1bec] ;  /* 0x001bec0001037983 */ /* 0x000ee80000100800 */
[----:B------:R-:W-:Y:S01]  /*a1690*/  @P1 STG.E.U16 desc[UR66][R4.64], R12 ;  /* 0x0000000c04001986 */ /* 0x000fe2000c101542 */
[----:B------:R-:W-:-:S03]  /*a16a0*/  ISETP.LT.AND P1, PT, R28, UR16, !P3 ;  /* 0x000000101c007c0c */ /* 0x000fc6000df21270 */
[----:B------:R0:W-:Y:S04]  /*a16b0*/  STL [R1+0x31ac], R28 ;  /* 0x0031ac1c01007387 */ /* 0x0001e80000100800 */
[----:B0-----:R-:W4:Y:S01]  /*a16c0*/  LDL.LU R28, [R1+0x478] ;  /* 0x00047800011c7983 */ /* 0x001f220000300800 */
[----:B------:R-:W-:Y:S02]  /*a16d0*/  ISETP.LT.AND P4, PT, R29, UR72, !P3 ;  /* 0x000000481d007c0c */ /* 0x000fe4000df81270 */
[----:B--2---:R-:W-:Y:S01]  /*a16e0*/  PRMT R26, R27, 0x7632, R26 ;  /* 0x000076321b1a7816 */ /* 0x004fe2000000001a */
[----:B------:R-:W-:Y:S01]  /*a16f0*/  IMAD.WIDE R4, R14, 0x2, R8 ;  /* 0x000000020e047825 */ /* 0x000fe200078e0208 */
[----:B---3--:R-:W-:-:S03]  /*a1700*/  ISETP.LT.AND P5, PT, R3, UR8, !P3 ;  /* 0x0000000803007c0c */ /* 0x008fc6000dfa1270 */
[----:B------:R-:W-:Y:S01]  /*a1710*/  IMAD.WIDE R2, R14, 0x2, R16 ;  /* 0x000000020e027825 */ /* 0x000fe200078e0210 */
[----:B-1----:R-:W-:Y:S01]  /*a1720*/  ISETP.LT.AND P3, PT, R0, UR6, !P3 ;  /* 0x0000000600007c0c */ /* 0x002fe2000df61270 */
[----:B------:R-:W0:Y:S04]  /*a1730*/  LDCU UR6, c[0x0][0x398] ;  /* 0x00007300ff0677ac */ /* 0x000e280008000800 */
[----:B------:R1:W-:Y:S01]  /*a1740*/  @P4 STG.E.U16 desc[UR66][R2.64], R27 ;  /* 0x0000001b02004986 */ /* 0x0003e2000c101542 */
[----:B------:R-:W-:Y:S01]  /*a1750*/  ISETP.LT.AND P4, PT, R13, UR14, !P2 ;  /* 0x0000000e0d007c0c */ /* 0x000fe2000d781270 */
[C---:B------:R-:W-:Y:S01]  /*a1760*/  IMAD.WIDE R12, R14.reuse, 0x2, R6 ;  /* 0x000000020e0c7825 */ /* 0x040fe200078e0206 */
[----:B------:R-:W-:Y:S01]  /*a1770*/  PRMT R15, R25, 0x7632, R15 ;  /* 0x00007632190f7816 */ /* 0x000fe2000000000f */
[----:B------:R-:W2:Y:S02]  /*a1780*/  LDCU UR8, c[0x0][0x398] ;  /* 0x00007300ff0877ac */ /* 0x000ea40008000800 */
[----:B-1----:R-:W-:Y:S01]  /*a1790*/  IMAD.WIDE R2, R14, 0x2, R10 ;  /* 0x000000020e027825 */ /* 0x002fe200078e020a */
[----:B----4-:R1:W-:Y:S04]  /*a17a0*/  STL [R1+0x31b0], R28 ;  /* 0x0031b01c01007387 */ /* 0x0103e80000100800 */
[----:B------:R3:W-:Y:S01]  /*a17b0*/  @P5 STG.E.U16 desc[UR66][R2.64], R26 ;  /* 0x0000001a02005986 */ /* 0x0007e2000c101542 */
[----:B------:R-:W-:Y:S01]  /*a17c0*/  ISETP.LT.AND P5, PT, R24, UR12, !P2 ;  /* 0x0000000c18007c0c */ /* 0x000fe2000d7a1270 */
[----:B------:R-:W4:Y:S02]  /*a17d0*/  LDCU UR12, c[0x0][0x39c] ;  /* 0x00007380ff0c77ac */ /* 0x000f240008000800 */
[----:B-1----:R-:W2:Y:S04]  /*a17e0*/  LDL.LU R28, [R1+0x488] ;  /* 0x00048800011c7983 */ /* 0x002ea80000300800 */
[----:B------:R-:W2:Y:S01]  /*a17f0*/  LDL.LU R27, [R1+0x468] ;  /* 0x00046800011b7983 */ /* 0x000ea20000300800 */
[----:B---3--:R-:W-:Y:S01]  /*a1800*/  VIADD R3, R14, UR5 ;  /* 0x000000050e037c36 */ /* 0x008fe20008000000 */
[----:B------:R-:W1:Y:S02]  /*a1810*/  LDCU UR5, c[0x0][0x3b8] ;  /* 0x00007700ff0577ac */ /* 0x000e640008000800 */
[----:B------:R-:W0:Y:S04]  /*a1820*/  LDL R14, [R1+0x1bec] ;  /* 0x001bec00010e7983 */ /* 0x000e280000100800 */
[----:B------:R-:W3:Y:S04]  /*a1830*/  LDL.LU R24, [R1+0x31b8] ;  /* 0x0031b80001187983 */ /* 0x000ee80000300800 */
[----:B------:R1:W-:Y:S04]  /*a1840*/  @P1 STG.E.U16 desc[UR66][R4.64], R25 ;  /* 0x0000001904001986 */ /* 0x0003e8000c101542 */
[----:B------:R4:W-:Y:S04]  /*a1850*/  @P3 STG.E.U16 desc[UR66][R12.64], R15 ;  /* 0x0000000f0c003986 */ /* 0x0009e8000c101542 */
[----:B-1----:R-:W3:Y:S04]  /*a1860*/  LDL.LU R25, [R1+0x31b4] ;  /* 0x0031b40001197983 */ /* 0x002ee80000300800 */
[----:B------:R-:W2:Y:S04]  /*a1870*/  LDL R4, [R1+0x1be0] ;  /* 0x001be00001047983 */ /* 0x000ea80000100800 */
[----:B------:R-:W2:Y:S04]  /*a1880*/  LDL R5, [R1+0x1be4] ;  /* 0x001be40001057983 */ /* 0x000ea80000100800 */
[----:B----4-:R-:W4:Y:S01]  /*a1890*/  LDL.LU R15, [R1+0x498] ;  /* 0x00049800010f7983 */ /* 0x010f220000300800 */
[----:B---3--:R-:W-:Y:S01]  /*a18a0*/  IMAD.WIDE R12, R3, 0x2, R24 ;  /* 0x00000002030c7825 */ /* 0x008fe200078e0218 */
[----:B--2---:R-:W-:Y:S01]  /*a18b0*/  ISETP.LT.AND P6, PT, R4, UR10, !P2 ;  /* 0x0000000a04007c0c */ /* 0x004fe2000d7c1270 */
[----:B------:R-:W1:Y:S01]  /*a18c0*/  LDCU UR10, c[0x0][0x3b8] ;  /* 0x00007700ff0a77ac */ /* 0x000e620008000800 */
[----:B------:R-:W-:Y:S01]  /*a18d0*/  ISETP.LT.AND P3, PT, R5, UR68, !P2 ;  /* 0x0000004405007c0c */ /* 0x000fe2000d761270 */
[----:B------:R-:W-:Y:S01]  /*a18e0*/  IMAD.WIDE R4, R3, 0x2, R22 ;  /* 0x0000000203047825 */ /* 0x000fe200078e0216 */
[----:B----4-:R2:W-:Y:S01]  /*a18f0*/  @P4 STG.E.U16 desc[UR66][R12.64], R15 ;  /* 0x0000000f0c004986 */ /* 0x0105e2000c101542 */
[----:B------:R-:W-:-:S02]  /*a1900*/  PRMT R2, R15, 0x7632, R2 ;  /* 0x000076320f027816 */ /* 0x000fc40000000002 */
[----:B0-----:R-:W-:Y:S01]  /*a1910*/  ISETP.LT.AND P4, PT, R14, UR6, !P2 ;  /* 0x000000060e007c0c */ /* 0x001fe2000d781270 */
[----:B------:R-:W0:Y:S02]  /*a1920*/  LDCU UR6, c[0x0][0x3b8] ;  /* 0x00007700ff0677ac */ /* 0x000e240008000800 */
[----:B------:R3:W-:Y:S01]  /*a1930*/  @P5 STG.E.U16 desc[UR66][R4.64], R2 ;  /* 0x0000000204005986 */ /* 0x0007e2000c101542 */
[----:B--2---:R-:W-:-:S05]  /*a1940*/  IMAD.WIDE R14, R3, 0x2, R20 ;  /* 0x00000002030e7825 */ /* 0x004fca00078e0214 */
[----:B------:R2:W-:Y:S01]  /*a1950*/  @P6 STG.E.U16 desc[UR66][R14.64], R28 ;  /* 0x0000001c0e006986 */ /* 0x0005e2000c101542 */
[----:B---3--:R-:W-:-:S03]  /*a1960*/  PRMT R2, R28, 0x7632, R2 ;  /* 0x000076321c027816 */ /* 0x008fc60000000002 */
[----:B--2---:R-:W2:Y:S01]  /*a1970*/  LDL.LU R28, [R1+0x31b0] ;  /* 0x0031b000011c7983 */ /* 0x004ea20000300800 */
[----:B------:R-:W-:Y:S01]  /*a1980*/  ISETP.LT.AND P1, PT, R29, UR8, !P2 ;  /* 0x000000081d007c0c */ /* 0x000fe2000d721270 */
[----:B------:R-:W-:-:S04]  /*a1990*/  IMAD.WIDE R4, R3, 0x2, R18 ;  /* 0x0000000203047825 */ /* 0x000fc800078e0212 */
[C---:B------:R-:W-:Y:S01]  /*a19a0*/  IMAD.WIDE R12, R3.reuse, 0x2, R16 ;  /* 0x00000002030c7825 */ /* 0x040fe200078e0210 */
[----:B------:R3:W-:Y:S03]  /*a19b0*/  @P3 STG.E.U16 desc[UR66][R4.64], R2 ;  /* 0x0000000204003986 */ /* 0x0007e6000c101542 */
[----:B------:R-:W-:Y:S01]  /*a19c0*/  IMAD.WIDE R14, R3, 0x2, R10 ;  /* 0x00000002030e7825 */ /* 0x000fe200078e020a */
[----:B------:R-:W-:Y:S01]  /*a19d0*/  ISETP.LT.AND P6, PT, R0, UR74, !P2 ;  /* 0x0000004a00007c0c */ /* 0x000fe2000d7c1270 */
[----:B------:R-:W4:Y:S01]  /*a19e0*/  LDCU UR8, c[0x0][0x3b8] ;  /* 0x00007700ff0877ac */ /* 0x000f220008000800 */
[----:B---3--:R-:W3:Y:S04]  /*a19f0*/  LDL R2, [R1+0x1bd8] ;  /* 0x001bd80001027983 */ /* 0x008ee80000100800 */
[----:B------:R-:W3:Y:S04]  /*a1a00*/  LDL R4, [R1+0x1b44] ;  /* 0x001b440001047983 */ /* 0x000ee80000100800 */
[----:B------:R-:W3:Y:S01]  /*a1a10*/  LDL R5, [R1+0x1bdc] ;  /* 0x001bdc0001057983 */ /* 0x000ee20000100800 */
[----:B--2---:R-:W-:-:S03]  /*a1a20*/  PRMT R26, R28, 0x7632, R26 ;  /* 0x000076321c1a7816 */ /* 0x004fc6000000001a */
[----:B------:R2:W-:Y:S04]  /*a1a30*/  @P1 STG.E.U16 desc[UR66][R12.64], R28 ;  /* 0x0000001c0c001986 */ /* 0x0005e8000c101542 */
[----:B--2---:R-:W2:Y:S04]  /*a1a40*/  LDL.LU R28, [R1+0x31ac] ;  /* 0x0031ac00011c7983 */ /* 0x004ea80000300800 */
[----:B------:R3:W-:Y:S02]  /*a1a50*/  @P4 STG.E.U16 desc[UR66][R14.64], R26 ;  /* 0x0000001a0e004986 */ /* 0x0007e4000c101542 */
[----:B---3--:R-:W-:-:S02]  /*a1a60*/  VIADD R26, R4, 0x4f ;  /* 0x0000004f041a7836 */ /* 0x008fc40000000000 */
[----:B------:R-:W3:Y:S01]  /*a1a70*/  LDL R15, [R1+0x1be0] ;  /* 0x001be000010f7983 */ /* 0x000ee20000100800 */
[----:B--2---:R-:W-:Y:S02]  /*a1a80*/  ISETP.LT.AND P1, PT, R28, UR76, !P2 ;  /* 0x0000004c1c007c0c */ /* 0x004fe4000d721270 */
[----:B------:R-:W-:Y:S01]  /*a1a90*/  ISETP.LT.AND P2, PT, R5, UR4, !P0 ;  /* 0x0000000405007c0c */ /* 0x000fe2000c741270 */
[----:B------:R-:W-:-:S10]  /*a1aa0*/  IMAD.WIDE R4, R3, 0x2, R8 ;  /* 0x0000000203047825 */ /* 0x000fd400078e0208 */
[----:B------:R2:W-:Y:S04]  /*a1ab0*/  @P1 STG.E.U16 desc[UR66][R4.64], R27 ;  /* 0x0000001b04001986 */ /* 0x0005e8000c101542 */
[----:B--2---:R-:W2:Y:S01]  /*a1ac0*/  LDL.LU R5, [R1+0x42c] ;  /* 0x00042c0001057983 */ /* 0x004ea20000300800 */
[----:B------:R-:W-:Y:S01]  /*a1ad0*/  ISETP.LT.AND P4, PT, R2, UR4, !P0 ;  /* 0x0000000402007c0c */ /* 0x000fe2000c781270 */
[----:B------:R-:W-:Y:S01]  /*a1ae0*/  VIADD R2, R3, UR5 ;  /* 0x0000000503027c36 */ /* 0x000fe20008000000 */
[----:B---3--:R-:W-:Y:S01]  /*a1af0*/  ISETP.LT.AND P5, PT, R15, UR4, !P0 ;  /* 0x000000040f007c0c */ /* 0x008fe2000c7a1270 */
[----:B------:R-:W-:Y:S01]  /*a1b00*/  IMAD.WIDE R12, R3, 0x2, R6 ;  /* 0x00000002030c7825 */ /* 0x000fe200078e0206 */
[----:B------:R-:W-:Y:S01]  /*a1b10*/  PRMT R3, R27, 0x7632, R3 ;  /* 0x000076321b037816 */ /* 0x000fe20000000003 */
[----:B------:R-:W3:Y:S01]  /*a1b20*/  LDCU UR5, c[0x0][0x3b8] ;  /* 0x00007700ff0577ac */ /* 0x000ee20008000800 */
[----:B------:R-:W3:Y:S01]  /*a1b30*/  LDL R27, [R1+0x45c] ;  /* 0x00045c00011b7983 */ /* 0x000ee20000100800 */
[----:B------:R-:W-:-:S03]  /*a1b40*/  IMAD.WIDE R14, R2, 0x2, R24 ;  /* 0x00000002020e7825 */ /* 0x000fc600078e0218 */
[----:B------:R0:W-:Y:S04]  /*a1b50*/  @P6 STG.E.U16 desc[UR66][R12.64], R3 ;  /* 0x000000030c006986 */ /* 0x0001e8000c101542 */
[----:B0-----:R-:W3:Y:S01]  /*a1b60*/  LDL R13, [R1+0x1be4] ;  /* 0x001be400010d7983 */ /* 0x001ee20000100800 */
[----:B--2---:R-:W-:-:S03]  /*a1b70*/  PRMT R3, R5, 0x7632, R3 ;  /* 0x0000763205037816 */ /* 0x004fc60000000003 */
[----:B------:R0:W-:Y:S02]  /*a1b80*/  @P4 STG.E.U16 desc[UR66][R14.64], R5 ;  /* 0x000000050e004986 */ /* 0x0001e4000c101542 */
[C---:B0-----:R-:W-:Y:S02]  /*a1b90*/  IMAD.WIDE R4, R2.reuse, 0x2, R22 ;  /* 0x0000000202047825 */ /* 0x041fe400078e0216 */
[----:B------:R-:W2:Y:S04]  /*a1ba0*/  LDL R14, [R1+0x1b44] ;  /* 0x001b4400010e7983 */ /* 0x000ea80000100800 */
[----:B------:R-:W4:Y:S04]  /*a1bb0*/  LDL R15, [R1+0x1bd8] ;  /* 0x001bd800010f7983 */ /* 0x000f280000100800 */
[----:B------:R0:W-:Y:S04]  /*a1bc0*/  @P2 STG.E.U16 desc[UR66][R4.64], R3 ;  /* 0x0000000304002986 */ /* 0x0001e8000c101542 */
[----:B0-----:R-:W4:Y:S01]  /*a1bd0*/  LDL.LU R4, [R1+0x43c] ;  /* 0x00043c0001047983 */ /* 0x001f220000300800 */
[----:B---3--:R-:W-:Y:S01]  /*a1be0*/  ISETP.LT.AND P6, PT, R13, UR4, !P0 ;  /* 0x000000040d007c0c */ /* 0x008fe2000c7c1270 */
[----:B------:R-:W-:-:S02]  /*a1bf0*/  IMAD.WIDE R12, R2, 0x2, R20 ;  /* 0x00000002020c7825 */ /* 0x000fc400078e0214 */
[----:B------:R-:W3:Y:S02]  /*a1c00*/  LDL R5, [R1+0x1bec] ;  /* 0x001bec0001057983 */ /* 0x000ee40000100800 */
[----:B--2---:R-:W-:-:S05]  /*a1c10*/  VIADD R14, R14, 0x50 ;  /* 0x000000500e0e7836 */ /* 0x004fca0000000000 */
[----:B------:R-:W-:Y:S01]  /*a1c20*/  ISETP.GE.AND P1, PT, R14, UR52, PT ;  /* 0x000000340e007c0c */ /* 0x000fe2000bf26270 */
[----:B----4-:R0:W-:Y:S01]  /*a1c30*/  @P5 STG.E.U16 desc[UR66][R12.64], R4 ;  /* 0x000000040c005986 */ /* 0x0101e2000c101542 */
[----:B------:R-:W-:-:S03]  /*a1c40*/  ISETP.LT.AND P5, PT, R28, UR4, !P0 ;  /* 0x000000041c007c0c */ /* 0x000fc6000c7a1270 */
[----:B------:R-:W2:Y:S04]  /*a1c50*/  LDL R28, [R1+0x48c] ;  /* 0x00048c00011c7983 */ /* 0x000ea80000100800 */
[----:B------:R-:W4:Y:S01]  /*a1c60*/  LDL.LU R14, [R1+0x44c] ;  /* 0x00044c00010e7983 */ /* 0x000f220000300800 */
[----:B------:R-:W-:Y:S02]  /*a1c70*/  ISETP.LT.AND P4, PT, R29, UR4, !P0 ;  /* 0x000000041d007c0c */ /* 0x000fe4000c781270 */
[----:B---3--:R-:W-:Y:S01]  /*a1c80*/  ISETP.LT.AND P2, PT, R5, UR4, !P0 ;  /* 0x0000000405007c0c */ /* 0x008fe2000c741270 */
[----:B0-----:R-:W-:Y:S01]  /*a1c90*/  IMAD.WIDE R12, R2, 0x2, R18 ;  /* 0x00000002020c7825 */ /* 0x001fe200078e0212 */
[----:B------:R-:W-:Y:S02]  /*a1ca0*/  PRMT R3, R4, 0x7632, R3 ;  /* 0x0000763204037816 */ /* 0x000fe40000000003 */
[----:B------:R-:W-:Y:S01]  /*a1cb0*/  ISETP.GE.AND P3, PT, R26, UR54, PT ;  /* 0x000000361a007c0c */ /* 0x000fe2000bf66270 */
[----:B------:R-:W-:-:S02]  /*a1cc0*/  IMAD.WIDE R4, R2, 0x2, R16 ;  /* 0x0000000202047825 */ /* 0x000fc400078e0210 */
[----:B------:R0:W-:Y:S02]  /*a1cd0*/  @P6 STG.E.U16 desc[UR66][R12.64], R3 ;  /* 0x000000030c006986 */ /* 0x0001e4000c101542 */
[----:B0-----:R-:W-:Y:S01]  /*a1ce0*/  IMAD.WIDE R12, R2, 0x2, R10 ;  /* 0x00000002020c7825 */ /* 0x001fe200078e020a */
[----:B----4-:R-:W-:Y:S01]  /*a1cf0*/  PRMT R26, R14, 0x7632, R26 ;  /* 0x000076320e1a7816 */ /* 0x010fe2000000001a */
[----:B------:R0:W-:Y:S04]  /*a1d00*/  @P4 STG.E.U16 desc[UR66][R4.64], R14 ;  /* 0x0000000e04004986 */ /* 0x0001e8000c101542 */
[----:B------:R3:W-:Y:S01]  /*a1d10*/  @P2 STG.E.U16 desc[UR66][R12.64], R26 ;  /* 0x0000001a0c002986 */ /* 0x0007e2000c101542 */
[----:B0-----:R-:W-:-:S03]  /*a1d20*/  PRMT R5, R27, 0x7632, R5 ;  /* 0x000076321b057816 */ /* 0x001fc60000000005 */
[----:B------:R-:W2:Y:S04]  /*a1d30*/  LDL.LU R27, [R1+0x31a8] ;  /* 0x0031a800011b7983 */ /* 0x000ea80000300800 */
[----:B---3--:R-:W3:Y:S01]  /*a1d40*/  LDL.LU R12, [R1+0x45c] ;  /* 0x00045c00010c7983 */ /* 0x008ee20000300800 */
[----:B------:R-:W-:Y:S02]  /*a1d50*/  ISETP.LT.AND P0, PT, R0, UR4, !P0 ;  /* 0x0000000400007c0c */ /* 0x000fe4000c701270 */
[----:B------:R-:W-:Y:S01]  /*a1d60*/  ISETP.LT.AND P4, PT, R15, UR4, !P3 ;  /* 0x000000040f007c0c */ /* 0x000fe2000df81270 */
[C---:B------:R-:W-:Y:S01]  /*a1d70*/  IMAD.WIDE R14, R2.reuse, 0x2, R8 ;  /* 0x00000002020e7825 */ /* 0x040fe200078e0208 */
[----:B------:R-:W4:Y:S03]  /*a1d80*/  LDL R13, [R1+0x1bdc] ;  /* 0x001bdc00010d7983 */ /* 0x000f260000100800 */
[C---:B------:R-:W-:Y:S01]  /*a1d90*/  VIADD R4, R2.reuse, UR5 ;  /* 0x0000000502047c36 */ /* 0x040fe20008000000 */
[----:B------:R-:W2:Y:S01]  /*a1da0*/  LDL R26, [R1+0x1b44] ;  /* 0x001b4400011a7983 */ /* 0x000ea20000100800 */
[----:B------:R-:W-:Y:S01]  /*a1db0*/  IMAD.WIDE R2, R2, 0x2, R6 ;  /* 0x0000000202027825 */ /* 0x000fe200078e0206 */
[----:B------:R-:W0:Y:S02]  /*a1dc0*/  LDCU UR5, c[0x0][0x3b8] ;  /* 0x00007700ff0577ac */ /* 0x000e240008000800 */
[----:B---3--:R3:W-:Y:S04]  /*a1dd0*/  @P5 STG.E.U16 desc[UR66][R14.64], R12 ;  /* 0x0000000c0e005986 */ /* 0x0087e8000c101542 */
[----:B------:R0:W-:Y:S04]  /*a1de0*/  @P0 STG.E.U16 desc[UR66][R2.64], R5 ;  /* 0x0000000502000986 */ /* 0x0001e8000c101542 */
[----:B---3--:R-:W3:Y:S04]  /*a1df0*/  LDL R14, [R1+0x1be4] ;  /* 0x001be400010e7983 */ /* 0x008ee80000100800 */
[----:B------:R-:W3:Y:S04]  /*a1e00*/  LDL.LU R15, [R1+0x49c] ;  /* 0x00049c00010f7983 */ /* 0x000ee80000300800 */
[----:B0-----:R-:W3:Y:S01]  /*a1e10*/  LDL R3, [R1+0x1be0] ;  /* 0x001be00001037983 */ /* 0x001ee20000100800 */
[----:B----4-:R-:W-:Y:S01]  /*a1e20*/  ISETP.LT.AND P2, PT, R13, UR4, !P3 ;  /* 0x000000040d007c0c */ /* 0x010fe2000df41270 */
[----:B------:R-:W-:Y:S01]  /*a1e30*/  IMAD.WIDE R12, R4, 0x2, R24 ;  /* 0x00000002040c7825 */ /* 0x000fe200078e0218 */
[----:B------:R-:W-:Y:S01]  /*a1e40*/  ISETP.LT.AND P5, PT, R29, UR4, !P3 ;  /* 0x000000041d007c0c */ /* 0x000fe2000dfa1270 */
[----:B------:R0:W-:Y:S01]  /*a1e50*/  STL [R1+0x3198], R29 ;  /* 0x0031981d01007387 */ /* 0x0001e20000100800 */
[----:B--2---:R-:W-:-:S03]  /*a1e60*/  PRMT R27, R28, 0x7632, R27 ;  /* 0x000076321c1b7816 */ /* 0x004fc6000000001b */
[----:B0-----:R-:W2:Y:S04]  /*a1e70*/  LDL.LU R29, [R1+0x4a0] ;  /* 0x0004a000011d7983 */ /* 0x001ea80000300800 */
[----:B------:R-:W-:Y:S01]  /*a1e80*/  STL [R1+0x31a0], R20 ;  /* 0x0031a01401007387 */ /* 0x000fe20000100800 */
[----:B---3--:R-:W-:-:S03]  /*a1e90*/  PRMT R5, R15, 0x7632, R5 ;  /* 0x000076320f057816 */ /* 0x008fc60000000005 */
[----:B------:R0:W-:Y:S01]  /*a1ea0*/  @P4 STG.E.U16 desc[UR66][R12.64], R15 ;  /* 0x0000000f0c004986 */ /* 0x0001e2000c101542 */
[----:B------:R-:W-:Y:S01]  /*a1eb0*/  ISETP.LT.AND P0, PT, R3, UR4, !P3 ;  /* 0x0000000403007c0c */ /* 0x000fe2000df01270 */
[----:B------:R-:W-:-:S04]  /*a1ec0*/  IMAD.WIDE R2, R4, 0x2, R22 ;  /* 0x0000000204027825 */ /* 0x000fc800078e0216 */
[----:B0-----:R-:W-:Y:S02]  /*a1ed0*/  IMAD.WIDE R12, R4, 0x2, R20 ;  /* 0x00000002040c7825 */ /* 0x001fe400078e0214 */
[----:B------:R-:W3:Y:S04]  /*a1ee0*/  LDL.LU R20, [R1+0x46c] ;  /* 0x00046c0001147983 */ /* 0x000ee80000300800 */
[----:B------:R0:W-:Y:S04]  /*a1ef0*/  STL [R1+0x319c], R21 ;  /* 0x00319c1501007387 */ /* 0x0001e80000100800 */
[----:B------:R4:W-:Y:S04]  /*a1f00*/  @P2 STG.E.U16 desc[UR66][R2.64], R5 ;  /* 0x0000000502002986 */ /* 0x0009e8000c101542 */
[----:B0-----:R-:W2:Y:S04]  /*a1f10*/  LDL R21, [R1+0x1bec] ;  /* 0x001bec0001157983 */ /* 0x001ea80000100800 */
[----:B------:R-:W3:Y:S04]  /*a1f20*/  LDL.LU R28, [R1+0x31a4] ;  /* 0x0031a400011c7983 */ /* 0x000ee80000300800 */
[----:B----4-:R-:W4:Y:S01]  /*a1f30*/  LDL.LU R2, [R1+0x48c] ;  /* 0x00048c0001027983 */ /* 0x010f220000300800 */
[----:B------:R-:W-:Y:S01]  /*a1f40*/  ISETP.LT.AND P6, PT, R14, UR4, !P3 ;  /* 0x000000040e007c0c */ /* 0x000fe2000dfc1270 */
[----:B------:R-:W-:-:S02]  /*a1f50*/  VIADD R26, R26, 0x51 ;  /* 0x000000511a1a7836 */ /* 0x000fc40000000000 */
[----:B------:R-:W-:Y:S01]  /*a1f60*/  IMAD.WIDE R14, R4, 0x2, R18 ;  /* 0x00000002040e7825 */ /* 0x000fe200078e0212 */
[----:B------:R-:W3:Y:S02]  /*a1f70*/  LDL R3, [R1+0x1bf0] ;  /* 0x001bf00001037983 */ /* 0x000ee40000100800 */
[----:B------:R-:W-:Y:S02]  /*a1f80*/  ISETP.GE.AND P2, PT, R26, UR40, PT ;  /* 0x000000281a007c0c */ /* 0x000fe4000bf46270 */
[----:B------:R-:W3:Y:S01]  /*a1f90*/  LDL R26, [R1+0x1bdc] ;  /* 0x001bdc00011a7983 */ /* 0x000ee20000100800 */
[----:B--2---:R-:W-:-:S03]  /*a1fa0*/  ISETP.LT.AND P4, PT, R21, UR4, !P3 ;  /* 0x0000000415007c0c */ /* 0x004fc6000df81270 */
[----:B------:R-:W2:Y:S04]  /*a1fb0*/  LDL R21, [R1+0x1be0] ;  /* 0x001be00001157983 */ /* 0x000ea80000100800 */
[----:B----4-:R-:W-:Y:S04]  /*a1fc0*/  @P0 STG.E.U16 desc[UR66][R12.64], R2 ;  /* 0x000000020c000986 */ /* 0x010fe8000c101542 */
[----:B------:R0:W-:Y:S04]  /*a1fd0*/  @P6 STG.E.U16 desc[UR66][R14.64], R27 ;  /* 0x0000001b0e006986 */ /* 0x0001e8000c101542 */
[----:B0-----:R-:W4:Y:S04]  /*a1fe0*/  LDL.LU R14, [R1+0x47c] ;  /* 0x00047c00010e7983 */ /* 0x001f280000300800 */
[----:B------:R-:W2:Y:S01]  /*a1ff0*/  LDL R15, [R1+0x1bd8] ;  /* 0x001bd800010f7983 */ /* 0x000ea20000100800 */
[----:B---3--:R-:W-:Y:S01]  /*a2000*/  ISETP.LT.AND P0, PT, R3, UR4, !P3 ;  /* 0x0000000403007c0c */ /* 0x008fe2000df01270 */
[----:B------:R-:W-:Y:S01]  /*a2010*/  IMAD.WIDE R12, R4, 0x2, R16 ;  /* 0x00000002040c7825 */ /* 0x000fe200078e0210 */
[----:B------:R-:W-:-:S03]  /*a2020*/  ISETP.LT.AND P6, PT, R0, UR4, !P3 ;  /* 0x0000000400007c0c */ /* 0x000fc6000dfc1270 */
[----:B------:R-:W-:Y:S01]  /*a2030*/  IMAD.WIDE R2, R4, 0x2, R10 ;  /* 0x0000000204027825 */ /* 0x000fe200078e020a */
[----:B------:R-:W-:Y:S01]  /*a2040*/  PRMT R27, R20, 0x7632, R27 ;  /* 0x00007632141b7816 */ /* 0x000fe2000000001b */
[----:B------:R0:W-:Y:S01]  /*a2050*/  STL [R1+0x3194], R0 ;  /* 0x0031940001007387 */ /* 0x0001e20000100800 */
[----:B------:R-:W-:-:S03]  /*a2060*/  PRMT R28, R29, 0x7632, R28 ;  /* 0x000076321d1c7816 */ /* 0x000fc6000000001c */
[----:B0-----:R-:W3:Y:S04]  /*a2070*/  LDL.LU R0, [R1+0x670] ;  /* 0x0006700001007983 */ /* 0x001ee80000300800 */
[----:B------:R-:W-:Y:S01]  /*a2080*/  STL [R1+0x3190], R25 ;  /* 0x0031901901007387 */ /* 0x000fe20000100800 */
[----:B----4-:R-:W-:Y:S02]  /*a2090*/  PRMT R5, R14, 0x7632, R5 ;  /* 0x000076320e057816 */ /* 0x010fe40000000005 */
[----:B--2---:R-:W-:Y:S01]  /*a20a0*/  ISETP.LT.AND P3, PT, R15, UR4, !P1 ;  /* 0x000000040f007c0c */ /* 0x004fe2000cf61270 */
[----:B------:R-:W-:Y:S01]  /*a20b0*/  @P5 STG.E.U16 desc[UR66][R12.64], R14 ;  /* 0x0000000e0c005986 */ /* 0x000fe2000c101542 */
[----:B------:R-:W-:-:S03]  /*a20c0*/  ISETP.LT.AND P5, PT, R26, UR4, !P1 ;  /* 0x000000041a007c0c */ /* 0x000fc6000cfa1270 */
[----:B------:R0:W-:Y:S01]  /*a20d0*/  @P4 STG.E.U16 desc[UR66][R2.64], R5 ;  /* 0x0000000502004986 */ /* 0x0001e2000c101542 */
[C---:B------:R-:W-:Y:S01]  /*a20e0*/  VIADD R26, R4.reuse, UR5 ;  /* 0x00000005041a7c36 */ /* 0x040fe20008000000 */
[----:B------:R-:W2:Y:S01]  /*a20f0*/  LDCU UR5, c[0x0][0x3b8] ;  /* 0x00007700ff0577ac */ /* 0x000ea20008000800 */
[----:B0-----:R-:W-:-:S04]  /*a2100*/  IMAD.WIDE R2, R4, 0x2, R8 ;  /* 0x0000000204027825 */ /* 0x001fc800078e0208 */
[----:B------:R-:W-:-:S04]  /*a2110*/  IMAD.WIDE R4, R4, 0x2, R6 ;  /* 0x0000000204047825 */ /* 0x000fc800078e0206 */
[----:B------:R-:W-:Y:S02]  /*a2120*/  IMAD.WIDE R12, R26, 0x2, R24 ;  /* 0x000000021a0c7825 */ /* 0x000fe400078e0218 */
[----:B------:R-:W4:Y:S04]  /*a2130*/  LDL R25, [R1+0x4c0] ;  /* 0x0004c00001197983 */ /* 0x000f280000100800 */
[----:B------:R0:W-:Y:S04]  /*a2140*/  @P0 STG.E.U16 desc[UR66][R2.64], R20 ;  /* 0x0000001402000986 */ /* 0x0001e8000c101542 */
[----:B------:R1:W-:Y:S01]  /*a2150*/  @P6 STG.E.U16 desc[UR66][R4.64], R27 ;  /* 0x0000001b04006986 */ /* 0x0003e2000c101542 */
[----:B------:R-:W-:-:S03]  /*a2160*/  ISETP.LT.AND P0, PT, R21, UR4, !P1 ;  /* 0x0000000415007c0c */ /* 0x000fc6000cf01270 */
[----:B------:R-:W-:Y:S04]  /*a2170*/  @P3 STG.E.U16 desc[UR66][R12.64], R29 ;  /* 0x0000001d0c003986 */ /* 0x000fe8000c101542 */
[----:B0-----:R-:W2:Y:S04]  /*a2180*/  LDL.LU R20, [R1+0x31a0] ;  /* 0x0031a00001147983 */ /* 0x001ea80000300800 */
[----:B------:R-:W2:Y:S04]  /*a2190*/  LDL R2, [R1+0x1b44] ;  /* 0x001b440001027983 */ /* 0x000ea80000100800 */
[----:B------:R-:W2:Y:S04]  /*a21a0*/  LDL R3, [R1+0x1bec] ;  /* 0x001bec0001037983 */ /* 0x000ea80000100800 */
[----:B-1----:R-:W2:Y:S04]  /*a21b0*/  LDL R4, [R1+0x1be4] ;  /* 0x001be40001047983 */ /* 0x002ea80000100800 */
[----:B------:R-:W4:Y:S04]  /*a21c0*/  LDL R5, [R1+0x1bf0] ;  /* 0x001bf00001057983 */ /* 0x000f280000100800 */
[----:B------:R0:W-:Y:S04]  /*a21d0*/  STL [R1+0x3188], R27 ;  /* 0x0031881b01007387 */ /* 0x0001e80000100800 */
[----:B0-----:R-:W4:Y:S04]  /*a21e0*/  LDL.LU R27, [R1+0x4b0] ;  /* 0x0004b000011b7983 */ /* 0x001f280000300800 */
[----:B------:R-:W4:Y:S04]  /*a21f0*/  LDL.LU R21, [R1+0x319c] ;  /* 0x00319c0001157983 */ /* 0x000f280000300800 */
[----:B------:R-:W4:Y:S01]  /*a2200*/  LDL.LU R29, [R1+0x3198] ;  /* 0x00319800011d7983 */ /* 0x000f220000300800 */
[----:B------:R-:W-:-:S05]  /*a2210*/  IMAD.WIDE R14, R26, 0x2, R22 ;  /* 0x000000021a0e7825 */ /* 0x000fca00078e0216 */
[----:B------:R3:W-:Y:S01]  /*a2220*/  @P5 STG.E.U16 desc[UR66][R14.64], R28 ;  /* 0x0000001c0e005986 */ /* 0x0007e2000c101542 */
[----:B------:R-:W-:-:S03]  /*a2230*/  IMAD.WIDE R12, R26, 0x2, R16 ;  /* 0x000000021a0c7825 */ /* 0x000fc600078e0210 */
[----:B------:R0:W-:Y:S01]  /*a2240*/  STL [R1+0x318c], R28 ;  /* 0x00318c1c01007387 */ /* 0x0001e20000100800 */
[----:B---3--:R-:W-:-:S03]  /*a2250*/  PRMT R15, R0, 0x7632, R15 ;  /* 0x00007632000f7816 */ /* 0x008fc6000000000f */
[----:B0-----:R-:W3:Y:S01]  /*a2260*/  LDL.LU R28, [R1+0x550] ;  /* 0x00055000011c7983 */ /* 0x001ee20000300800 */
[----:B--2---:R-:W-:Y:S01]  /*a2270*/  ISETP.LT.AND P6, PT, R4, UR4, !P1 ;  /* 0x0000000404007c0c */ /* 0x004fe2000cfc1270 */
[----:B------:R-:W-:Y:S01]  /*a2280*/  VIADD R14, R2, 0x52 ;  /* 0x00000052020e7836 */ /* 0x000fe20000000000 */
[----:B------:R-:W-:Y:S02]  /*a2290*/  ISETP.LT.AND P3, PT, R3, UR4, !P1 ;  /* 0x0000000403007c0c */ /* 0x000fe4000cf61270 */
[----:B----4-:R-:W-:Y:S01]  /*a22a0*/  ISETP.LT.AND P4, PT, R5, UR4, !P1 ;  /* 0x0000000405007c0c */ /* 0x010fe2000cf81270 */
[----:B------:R-:W-:Y:S01]  /*a22b0*/  IMAD.WIDE R4, R26, 0x2, R18 ;  /* 0x000000021a047825 */ /* 0x000fe200078e0212 */
[----:B------:R-:W-:-:S03]  /*a22c0*/  ISETP.LT.AND P5, PT, R29, UR4, !P1 ;  /* 0x000000041d007c0c */ /* 0x000fc6000cfa1270 */
[----:B------:R-:W-:-:S05]  /*a22d0*/  IMAD.WIDE R2, R26, 0x2, R20 ;  /* 0x000000021a027825 */ /* 0x000fca00078e0214 */
[----:B------:R0:W-:Y:S01]  /*a22e0*/  @P0 STG.E.U16 desc[UR66][R2.64], R0 ;  /* 0x0000000002000986 */ /* 0x0001e2000c101542 */
[----:B------:R-:W-:Y:S02]  /*a22f0*/  ISETP.GE.AND P0, PT, R14, UR42, PT ;  /* 0x0000002a0e007c0c */ /* 0x000fe4000bf06270 */
[----:B------:R-:W-:Y:S01]  /*a2300*/  PRMT R14, R27, 0x7632, R14 ;  /* 0x000076321b0e7816 */ /* 0x000fe2000000000e */
[----:B------:R1:W-:Y:S04]  /*a2310*/  @P6 STG.E.U16 desc[UR66][R4.64], R15 ;  /* 0x0000000f04006986 */ /* 0x0003e8000c101542 */
[----:B------:R2:W-:Y:S01]  /*a2320*/  @P5 STG.E.U16 desc[UR66][R12.64], R27 ;  /* 0x0000001b0c005986 */ /* 0x0005e2000c101542 */
[----:B0-----:R-:W-:-:S03]  /*a2330*/  IMAD.WIDE R2, R26, 0x2, R10 ;  /* 0x000000021a027825 */ /* 0x001fc600078e020a */
[----:B------:R-:W4:Y:S01]  /*a2340*/  LDL.LU R0, [R1+0x3194] ;  /* 0x0031940001007983 */ /* 0x000f220000300800 */
[----:B-1----:R-:W-:-:S03]  /*a2350*/  PRMT R15, R25, 0x7632, R15 ;  /* 0x00007632190f7816 */ /* 0x002fc6000000000f */
[----:B------:R0:W-:Y:S04]  /*a2360*/  @P3 STG.E.U16 desc[UR66][R2.64], R14 ;  /* 0x0000000e02003986 */ /* 0x0001e8000c101542 */
[----:B--2---:R-:W2:Y:S04]  /*a2370*/  LDL R13, [R1+0x1bd8] ;  /* 0x001bd800010d7983 */ /* 0x004ea80000100800 */
[----:B------:R-:W2:Y:S04]  /*a2380*/  LDL.LU R27, [R1+0x4d0] ;  /* 0x0004d000011b7983 */ /* 0x000ea80000300800 */
[----:B------:R-:W2:Y:S04]  /*a2390*/  LDL.LU R25, [R1+0x3190] ;  /* 0x0031900001197983 */ /* 0x000ea80000300800 */
[----:B0-----:R-:W2:Y:S04]  /*a23a0*/  LDL.LU R14, [R1+0x4c0] ;  /* 0x0004c000010e7983 */ /* 0x001ea80000300800 */
[----:B------:R-:W3:Y:S01]  /*a23b0*/  LDL R2, [R1+0x1bdc] ;  /* 0x001bdc0001027983 */ /* 0x000ee20000100800 */
[----:B------:R-:W-:-:S03]  /*a23c0*/  IMAD.WIDE R4, R26, 0x2, R8 ;  /* 0x000000021a047825 */ /* 0x000fc600078e0208 */
[----:B------:R-:W3:Y:S04]  /*a23d0*/  LDL R3, [R1+0x1be0] ;  /* 0x001be00001037983 */ /* 0x000ee80000100800 */
[----:B--2---:R0:W-:Y:S04]  /*a23e0*/  @P4 STG.E.U16 desc[UR66][R4.64], R14 ;  /* 0x0000000e04004986 */ /* 0x0041e8000c101542 */
[----:B0-----:R-:W2:Y:S04]  /*a23f0*/  LDL R4, [R1+0x1b44] ;  /* 0x001b440001047983 */ /* 0x001ea80000100800 */
[----:B------:R-:W2:Y:S01]  /*a2400*/  LDL R5, [R1+0x1be4] ;  /* 0x001be40001057983 */ /* 0x000ea20000100800 */
[----:B----4-:R-:W-:-:S02]  /*a2410*/  ISETP.LT.AND P1, PT, R0, UR4, !P1 ;  /* 0x0000000400007c0c */ /* 0x010fc4000cf21270 */
[----:B------:R-:W-:Y:S01]  /*a2420*/  ISETP.LT.AND P5, PT, R13, UR4, !P2 ;  /* 0x000000040d007c0c */ /* 0x000fe2000d7a1270 */
[----:B------:R-:W-:Y:S01]  /*a2430*/  VIADD R14, R26, UR5 ;  /* 0x000000051a0e7c36 */ /* 0x000fe20008000000 */
[----:B---3--:R-:W-:Y:S01]  /*a2440*/  ISETP.LT.AND P3, PT, R2, UR4, !P2 ;  /* 0x0000000402007c0c */ /* 0x008fe2000d761270 */
[----:B------:R-:W-:Y:S01]  /*a2450*/  IMAD.WIDE R12, R26, 0x2, R6 ;  /* 0x000000021a0c7825 */ /* 0x000fe200078e0206 */
[----:B------:R-:W-:-:S03]  /*a2460*/  ISETP.LT.AND P6, PT, R3, UR4, !P2 ;  /* 0x0000000403007c0c */ /* 0x000fc6000d7c1270 */
[----:B------:R-:W-:Y:S01]  /*a2470*/  IMAD.WIDE R2, R14, 0x2, R24 ;  /* 0x000000020e027825 */ /* 0x000fe200078e0218 */
[----:B------:R-:W3:Y:S01]  /*a2480*/  LDL.LU R26, [R1+0x530] ;  /* 0x00053000011a7983 */ /* 0x000ee20000300800 */
[----:B------:R-:W0:Y:S03]  /*a2490*/  LDCU UR5, c[0x0][0x3b8] ;  /* 0x00007700ff0577ac */ /* 0x000e260008000800 */
[----:B------:R1:W-:Y:S04]  /*a24a0*/  @P1 STG.E.U16 desc[UR66][R12.64], R15 ;  /* 0x0000000f0c001986 */ /* 0x0003e8000c101542 */
[----:B------:R4:W-:Y:S04]  /*a24b0*/  @P5 STG.E.U16 desc[UR66][R2.64], R28 ;  /* 0x0000001c02005986 */ /* 0x0009e8000c101542 */
[----:B-1----:R-:W3:Y:S01]  /*a24c0*/  LDL R15, [R1+0x1bd8] ;  /* 0x001bd800010f7983 */ /* 0x002ee20000100800 */
[----:B------:R-:W-:-:S03]  /*a24d0*/  PRMT R13, R28, 0x7632, R13 ;  /* 0x000076321c0d7816 */ /* 0x000fc6000000000d */
[----:B------:R1:W-:Y:S01]  /*a24e0*/  STL [R1+0x3184], R22 ;  /* 0x0031841601007387 */ /* 0x0003e20000100800 */
[----:B----4-:R-:W-:-:S04]  /*a24f0*/  IMAD.WIDE R2, R14, 0x2, R20 ;  /* 0x000000020e027825 */ /* 0x010fc800078e0214 */
[----:B--2---:R-:W-:Y:S01]  /*a2500*/  VIADD R12, R4, 0x53 ;  /* 0x00000053040c7836 */ /* 0x004fe20000000000 */
[----:B------:R-:W-:Y:S01]  /*a2510*/  ISETP.LT.AND P4, PT, R5, UR4, !P2 ;  /* 0x0000000405007c0c */ /* 0x000fe2000d781270 */
[----:B------:R-:W-:Y:S02]  /*a2520*/  IMAD.WIDE R4, R14, 0x2, R22 ;  /* 0x000000020e047825 */ /* 0x000fe400078e0216 */
[----:B-1----:R-:W2:Y:S04]  /*a2530*/  LDL.LU R22, [R1+0x520] ;  /* 0x0005200001167983 */ /* 0x002ea80000300800 */
[----:B------:R1:W-:Y:S01]  /*a2540*/  STL [R1+0x3180], R23 ;  /* 0x0031801701007387 */ /* 0x0003e20000100800 */
[----:B------:R-:W-:-:S03]  /*a2550*/  ISETP.GE.AND P1, PT, R12, UR48, PT ;  /* 0x000000300c007c0c */ /* 0x000fc6000bf26270 */
[----:B------:R4:W-:Y:S01]  /*a2560*/  @P3 STG.E.U16 desc[UR66][R4.64], R13 ;  /* 0x0000000d04003986 */ /* 0x0009e2000c101542 */
[----:B------:R-:W-:-:S03]  /*a2570*/  PRMT R12, R27, 0x7632, R12 ;  /* 0x000076321b0c7816 */ /* 0x000fc6000000000c */
[----:B------:R0:W-:Y:S04]  /*a2580*/  @P6 STG.E.U16 desc[UR66][R2.64], R27 ;  /* 0x0000001b02006986 */ /* 0x0001e8000c101542 */
[----:B-1----:R-:W2:Y:S04]  /*a2590*/  LDL R23, [R1+0x1bdc] ;  /* 0x001bdc0001177983 */ /* 0x002ea80000100800 */
[----:B------:R-:W2:Y:S04]  /*a25a0*/  LDL.LU R28, [R1+0x318c] ;  /* 0x00318c00011c7983 */ /* 0x000ea80000300800 */
[----:B----4-:R-:W4:Y:S04]  /*a25b0*/  LDL R13, [R1+0x1bf0] ;  /* 0x001bf000010d7983 */ /* 0x010f280000100800 */
[----:B0-----:R-:W3:Y:S04]  /*a25c0*/  LDL.LU R27, [R1+0x3188] ;  /* 0x00318800011b7983 */ /* 0x001ee80000300800 */
[----:B------:R-:W2:Y:S01]  /*a25d0*/  LDL R3, [R1+0x1bec] ;  /* 0x001bec0001037983 */ /* 0x000ea20000100800 */
[----:B------:R-:W-:Y:S01]  /*a25e0*/  ISETP.LT.AND P5, PT, R29, UR4, !P2 ;  /* 0x000000041d007c0c */ /* 0x000fe2000d7a1270 */
[----:B------:R-:W-:-:S05]  /*a25f0*/  IMAD.WIDE R4, R14, 0x2, R18 ;  /* 0x000000020e047825 */ /* 0x000fca00078e0212 */
[----:B------:R0:W-:Y:S04]  /*a2600*/  @P4 STG.E.U16 desc[UR66][R4.64], R12 ;  /* 0x0000000c04004986 */ /* 0x0001e8000c101542 */
[----:B------:R1:W-:Y:S01]  /*a2610*/  STL [R1+0x317c], R17 ;  /* 0x00317c1101007387 */ /* 0x0003e20000100800 */
[C---:B0-----:R-:W-:Y:S01]  /*a2620*/  IMAD.WIDE R4, R14.reuse, 0x2, R8 ;  /* 0x000000020e047825 */ /* 0x041fe200078e0208 */
[----:B----4-:R-:W-:Y:S02]  /*a2630*/  ISETP.LT.AND P3, PT, R13, UR4, !P2 ;  /* 0x000000040d007c0c */ /* 0x010fe4000d761270 */
[----:B--2---:R-:W-:Y:S01]  /*a2640*/  ISETP.LT.AND P6, PT, R3, UR4, !P2 ;  /* 0x0000000403007c0c */ /* 0x004fe2000d7c1270 */
[----:B------:R-:W-:Y:S01]  /*a2650*/  IMAD.WIDE R2, R14, 0x2, R16 ;  /* 0x000000020e027825 */ /* 0x000fe200078e0210 */
[----:B---3--:R-:W-:Y:S01]  /*a2660*/  PRMT R27, R26, 0x7632, R27 ;  /* 0x000076321a1b7816 */ /* 0x008fe2000000001b */
[----:B-1----:R-:W2:Y:S04]  /*a2670*/  LDL R17, [R1+0x674] ;  /* 0x0006740001117983 */ /* 0x002ea80000100800 */
[----:B------:R0:W-:Y:S01]  /*a2680*/  @P5 STG.E.U16 desc[UR66][R2.64], R26 ;  /* 0x0000001a02005986 */ /* 0x0001e2000c101542 */
[----:B------:R-:W-:Y:S01]  /*a2690*/  PRMT R28, R22, 0x7632, R28 ;  /* 0x00007632161c7816 */ /* 0x000fe2000000001c */
[----:B0-----:R-:W-:-:S05]  /*a26a0*/  IMAD.WIDE R2, R14, 0x2, R10 ;  /* 0x000000020e027825 */ /* 0x001fca00078e020a */
[----:B------:R0:W-:Y:S04]  /*a26b0*/  @P6 STG.E.U16 desc[UR66][R2.64], R27 ;  /* 0x0000001b02006986 */ /* 0x0001e8000c101542 */
[----:B------:R1:W-:Y:S01]  /*a26c0*/  @P3 STG.E.U16 desc[UR66][R4.64], R22 ;  /* 0x0000001604003986 */ /* 0x0003e2000c101542 */
[----:B------:R-:W-:-:S03]  /*a26d0*/  ISETP.LT.AND P3, PT, R23, UR4, !P0 ;  /* 0x0000000417007c0c */ /* 0x000fc6000c761270 */
[----:B0-----:R-:W3:Y:S04]  /*a26e0*/  LDL.LU R2, [R1+0x4a4] ;  /* 0x0004a40001027983 */ /* 0x001ee80000300800 */
[----:B------:R-:W4:Y:S04]  /*a26f0*/  LDL R3, [R1+0x1b44] ;  /* 0x001b440001037983 */ /* 0x000f280000100800 */
[----:B-1----:R-:W4:Y:S04]  /*a2700*/  LDL.LU R22, [R1+0x3184] ;  /* 0x0031840001167983 */ /* 0x002f280000300800 */
[----:B------:R-:W4:Y:S04]  /*a2710*/  LDL R4, [R1+0x1be0] ;  /* 0x001be00001047983 */ /* 0x000f280000100800 */
[----:B------:R-:W4:Y:S04]  /*a2720*/  LDL R5, [R1+0x1be4] ;  /* 0x001be40001057983 */ /* 0x000f280000100800 */
[----:B------:R-:W4:Y:S01]  /*a2730*/  LDL.LU R23, [R1+0x3180] ;  /* 0x0031800001177983 */ /* 0x000f220000300800 */
[----:B------:R-:W-:-:S02]  /*a2740*/  ISETP.LT.AND P2, PT, R0, UR4, !P2 ;  /* 0x0000000400007c0c */ /* 0x000fc4000d741270 */
[----:B------:R-:W-:Y:S01]  /*a2750*/  ISETP.LT.AND P4, PT, R15, UR4, !P0 ;  /* 0x000000040f007c0c */ /* 0x000fe2000c781270 */
[C---:B------:R-:W-:Y:S02]  /*a2760*/  VIADD R26, R14.reuse, UR5 ;  /* 0x000000050e1a7c36 */ /* 0x040fe40008000000 */
[----:B------:R-:W-:-:S04]  /*a2770*/  IMAD.WIDE R12, R14, 0x2, R6 ;  /* 0x000000020e0c7825 */ /* 0x000fc800078e0206 */
[----:B------:R-:W-:Y:S01]  /*a2780*/  IMAD.WIDE R14, R26, 0x2, R24 ;  /* 0x000000021a0e7825 */ /* 0x000fe200078e0218 */
[----:B------:R-:W-:Y:S01]  /*a2790*/  ISETP.LT.AND P5, PT, R29, UR4, !P0 ;  /* 0x000000041d007c0c */ /* 0x000fe2000c7a1270 */
[----:B------:R0:W-:Y:S01]  /*a27a0*/  STL [R1+0x3170], R29 ;  /* 0x0031701d01007387 */ /* 0x0001e20000100800 */
[----:B------:R-:W1:Y:S03]  /*a27b0*/  LDCU UR5, c[0x0][0x3b8] ;  /* 0x00007700ff0577ac */ /* 0x000e660008000800 */
[----:B------:R-:W-:Y:S04]  /*a27c0*/  @P2 STG.E.U16 desc[UR66][R12.64], R28 ;  /* 0x0000001c0c002986 */ /* 0x000fe8000c101542 */
[----:B0-----:R-:W4:Y:S04]  /*a27d0*/  LDL R29, [R1+0x1bec] ;  /* 0x001bec00011d7983 */ /* 0x001f280000100800 */
[----:B------:R0:W-:Y:S01]  /*a27e0*/  STL [R1+0x3178], R20 ;  /* 0x0031781401007387 */ /* 0x0001e20000100800 */
[----:B--2---:R-:W-:-:S03]  /*a27f0*/  PRMT R27, R17, 0x7632, R27 ;  /* 0x00007632111b7816 */ /* 0x004fc6000000001b */
[----:B---3--:R2:W-:Y:S01]  /*a2800*/  @P4 STG.E.U16 desc[UR66][R14.64], R2 ;  /* 0x000000020e004986 */ /* 0x0085e2000c101542 */
[----:B----4-:R-:W-:Y:S02]  /*a2810*/  ISETP.LT.AND P4, PT, R4, UR4, !P0 ;  /* 0x0000000404007c0c */ /* 0x010fe4000c781270 */
[----:B------:R-:W-:Y:S01]  /*a2820*/  ISETP.LT.AND P6, PT, R5, UR4, !P0 ;  /* 0x0000000405007c0c */ /* 0x000fe2000c7c1270 */
[----:B------:R-:W-:Y:S02]  /*a2830*/  IMAD.WIDE R4, R26, 0x2, R20 ;  /* 0x000000021a047825 */ /* 0x000fe400078e0214 */
[----:B0-----:R-:W3:Y:S04]  /*a2840*/  LDL R20, [R1+0x554] ;  /* 0x0005540001147983 */ /* 0x001ee80000100800 */
[----:B------:R0:W-:Y:S01]  /*a2850*/  STL [R1+0x3174], R21 ;  /* 0x0031741501007387 */ /* 0x0001e20000100800 */
[----:B--2---:R-:W-:Y:S01]  /*a2860*/  PRMT R14, R2, 0x7632, R14 ;  /* 0x00007632020e7816 */ /* 0x004fe2000000000e */
[----:B------:R-:W-:-:S02]  /*a2870*/  VIADD R15, R3, 0x54 ;  /* 0x00000054030f7836 */ /* 0x000fc40000000000 */
[C---:B------:R-:W-:Y:S01]  /*a2880*/  IMAD.WIDE R2, R26.reuse, 0x2, R22 ;  /* 0x000000021a027825 */ /* 0x040fe200078e0216 */
[----:B0-----:R-:W2:Y:S04]  /*a2890*/  LDL.LU R21, [R1+0x4c4] ;  /* 0x0004c40001157983 */ /* 0x001ea80000300800 */
[----:B------:R-:W4:Y:S04]  /*a28a0*/  LDL.LU R17, [R1+0x317c] ;  /* 0x00317c0001117983 */ /* 0x000f280000300800 */
[----:B------:R0:W-:Y:S04]  /*a28b0*/  @P3 STG.E.U16 desc[UR66][R2.64], R14 ;  /* 0x0000000e02003986 */ /* 0x0001e8000c101542 */
[----:B0-----:R-:W2:Y:S01]  /*a28c0*/  LDL.LU R2, [R1+0x674] ;  /* 0x0006740001027983 */ /* 0x001ea20000300800 */
[----:B------:R-:W-:-:S03]  /*a28d0*/  IMAD.WIDE R12, R26, 0x2, R18 ;  /* 0x000000021a0c7825 */ /* 0x000fc600078e0212 */
[----:B------:R-:W3:Y:S01]  /*a28e0*/  LDL R3, [R1+0x1bf0] ;  /* 0x001bf00001037983 */ /* 0x000ee20000100800 */
[----:B------:R-:W-:Y:S02]  /*a28f0*/  ISETP.LT.AND P3, PT, R29, UR4, !P0 ;  /* 0x000000041d007c0c */ /* 0x000fe4000c761270 */
[----:B------:R-:W-:Y:S01]  /*a2900*/  ISETP.GE.AND P2, PT, R15, UR65, PT ;  /* 0x000000410f007c0c */ /* 0x000fe2000bf46270 */
[----:B------:R-:W3:Y:S04]  /*a2910*/  LDL R14, [R1+0x1bdc] ;  /* 0x001bdc00010e7983 */ /* 0x000ee80000100800 */
[----:B------:R-:W3:Y:S04]  /*a2920*/  LDL R29, [R1+0x1be0] ;  /* 0x001be000011d7983 */ /* 0x000ee80000100800 */
[----:B------:R-:W3:Y:S04]  /*a2930*/  LDL R15, [R1+0x1bd8] ;  /* 0x001bd800010f7983 */ /* 0x000ee80000100800 */
[----:B--2---:R-:W-:Y:S04]  /*a2940*/  @P4 STG.E.U16 desc[UR66][R4.64], R2 ;  /* 0x0000000204004986 */ /* 0x004fe8000c101542 */
[----:B------:R0:W-:Y:S04]  /*a2950*/  @P6 STG.E.U16 desc[UR66][R12.64], R27 ;  /* 0x0000001b0c006986 */ /* 0x0001e8000c101542 */
[----:B0-----:R-:W2:Y:S01]  /*a2960*/  LDL.LU R13, [R1+0x4b4] ;  /* 0x0004b400010d7983 */ /* 0x001ea20000300800 */
[----:B---3--:R-:W-:Y:S01]  /*a2970*/  ISETP.LT.AND P4, PT, R3, UR4, !P0 ;  /* 0x0000000403007c0c */ /* 0x008fe2000c781270 */
[----:B----4-:R-:W-:Y:S01]  /*a2980*/  IMAD.WIDE R4, R26, 0x2, R16 ;  /* 0x000000021a047825 */ /* 0x010fe200078e0210 */
[----:B------:R-:W-:-:S03]  /*a2990*/  ISETP.LT.AND P0, PT, R0, UR4, !P0 ;  /* 0x0000000400007c0c */ /* 0x000fc6000c701270 */
[----:B------:R-:W-:-:S04]  /*a29a0*/  IMAD.WIDE R2, R26, 0x2, R10 ;  /* 0x000000021a027825 */ /* 0x000fc800078e020a */
[----:B-1----:R-:W-:Y:S01]  /*a29b0*/  VIADD R27, R26, UR5 ;  /* 0x000000051a1b7c36 */ /* 0x002fe20008000000 */
[----:B------:R0:W-:Y:S01]  /*a29c0*/  STL [R1+0x316c], R0 ;  /* 0x00316c0001007387 */ /* 0x0001e20000100800 */
[----:B------:R-:W-:Y:S02]  /*a29d0*/  PRMT R28, R20, 0x7632, R28 ;  /* 0x00007632141c7816 */ /* 0x000fe4000000001c */
[----:B------:R-:W-:Y:S01]  /*a29e0*/  ISETP.LT.AND P6, PT, R15, UR4, !P1 ;  /* 0x000000040f007c0c */ /* 0x000fe2000cfc1270 */
[----:B------:R-:W1:Y:S01]  /*a29f0*/  LDCU UR5, c[0x0][0x3b8] ;  /* 0x00007700ff0577ac */ /* 0x000e620008000800 */
[----:B0-----:R-:W3:Y:S04]  /*a2a00*/  LDL.LU R0, [R1+0x4d4] ;  /* 0x0004d40001007983 */ /* 0x001ee80000300800 */
[----:B------:R-:W-:Y:S01]  /*a2a10*/  STL [R1+0x3168], R25 ;  /* 0x0031681901007387 */ /* 0x000fe20000100800 */
[----:B--2---:R-:W-:-:S03]  /*a2a20*/  PRMT R12, R13, 0x7632, R12 ;  /* 0x000076320d0c7816 */ /* 0x004fc6000000000c */
[----:B------:R0:W-:Y:S04]  /*a2a30*/  @P5 STG.E.U16 desc[UR66][R4.64], R13 ;  /* 0x0000000d04005986 */ /* 0x0001e8000c101542 */
[----:B------:R2:W-:Y:S01]  /*a2a40*/  @P3 STG.E.U16 desc[UR66][R2.64], R12 ;  /* 0x0000000c02003986 */ /* 0x0005e2000c101542 */
[----:B0-----:R-:W-:-:S04]  /*a2a50*/  IMAD.WIDE R4, R26, 0x2, R6 ;  /* 0x000000021a047825 */ /* 0x001fc800078e0206 */
[----:B--2---:R-:W-:Y:S01]  /*a2a60*/  IMAD.WIDE R2, R26, 0x2, R8 ;  /* 0x000000021a027825 */ /* 0x004fe200078e0208 */
[----:B------:R-:W-:-:S03]  /*a2a70*/  PRMT R26, R21, 0x7632, R26 ;  /* 0x00007632151a7816 */ /* 0x000fc6000000001a */
[----:B------:R-:W-:Y:S02]  /*a2a80*/  IMAD.WIDE R12, R27, 0x2, R24 ;  /* 0x000000021b0c7825 */ /* 0x000fe400078e0218 */
[----:B------:R-:W2:Y:S04]  /*a2a90*/  LDL R25, [R1+0x524] ;  /* 0x0005240001197983 */ /* 0x000ea80000100800 */
[----:B------:R-:W4:Y:S04]  /*a2aa0*/  LDL.LU R20, [R1+0x3178] ;  /* 0x0031780001147983 */ /* 0x000f280000300800 */
[----:B------:R0:W-:Y:S04]  /*a2ab0*/  @P4 STG.E.U16 desc[UR66][R2.64], R21 ;  /* 0x0000001502004986 */ /* 0x0001e8000c101542 */
[----:B------:R1:W-:Y:S04]  /*a2ac0*/  @P0 STG.E.U16 desc[UR66][R4.64], R26 ;  /* 0x0000001a04000986 */ /* 0x0003e8000c101542 */
[----:B0-----:R-:W4:Y:S04]  /*a2ad0*/  LDL.LU R21, [R1+0x3174] ;  /* 0x0031740001157983 */ /* 0x001f280000300800 */
[----:B------:R-:W2:Y:S04]  /*a2ae0*/  LDL R2, [R1+0x1b44] ;  /* 0x001b440001027983 */ /* 0x000ea80000100800 */
[----:B------:R-:W2:Y:S04]  /*a2af0*/  LDL R3, [R1+0x1bec] ;  /* 0x001bec0001037983 */ /* 0x000ea80000100800 */
[----:B-1----:R-:W2:Y:S01]  /*a2b00*/  LDL.LU R26, [R1+0x554] ;  /* 0x00055400011a7983 */ /* 0x002ea20000300800 */
[----:B------:R-:W-:-:S03]  /*a2b10*/  ISETP.LT.AND P5, PT, R14, UR4, !P1 ;  /* 0x000000040e007c0c */ /* 0x000fc6000cfa1270 */
[----:B------:R-:W3:Y:S04]  /*a2b20*/  LDL R4, [R1+0x1be4] ;  /* 0x001be40001047983 */ /* 0x000ee80000100800 */
[----:B------:R-:W3:Y:S01]  /*a2b30*/  LDL R5, [R1+0x1bf0] ;  /* 0x001bf00001057983 */ /* 0x000ee20000100800 */
[----:B------:R-:W-:-:S03]  /*a2b40*/  ISETP.LT.AND P0, PT, R29, UR4, !P1 ;  /* 0x000000041d007c0c */ /* 0x000fc6000cf01270 */
[----:B------:R-:W3:Y:S01]  /*a2b50*/  LDL.LU R29, [R1+0x3170] ;  /* 0x00317000011d7983 */ /* 0x000ee20000300800 */
[----:B------:R-:W-:-:S03]  /*a2b60*/  IMAD.WIDE R14, R27, 0x2, R22 ;  /* 0x000000021b0e7825 */ /* 0x000fc600078e0216 */
[----:B--2---:R0:W-:Y:S04]  /*a2b70*/  @P6 STG.E.U16 desc[UR66][R12.64], R26 ;  /* 0x0000001a0c006986 */ /* 0x0041e8000c101542 */
[----:B------:R-:W-:Y:S04]  /*a2b80*/  @P5 STG.E.U16 desc[UR66][R14.64], R28 ;  /* 0x0000001c0e005986 */ /* 0x000fe8000c101542 */
[----:B0-----:R-:W2:Y:S04]  /*a2b90*/  LDL R26, [R1+0x1bdc] ;  /* 0x001bdc00011a7983 */ /* 0x001ea80000100800 */
[----:B------:R0:W-:Y:S04]  /*a2ba0*/  STL [R1+0x3164], R28 ;  /* 0x0031641c01007387 */ /* 0x0001e80000100800 */
[----:B0-----:R-:W2:Y:S01]  /*a2bb0*/  LDL.LU R28, [R1+0x534] ;  /* 0x00053400011c7983 */ /* 0x001ea20000300800 */
[----:B---3--:R-:W-:-:S02]  /*a2bc0*/  ISETP.LT.AND P3, PT, R4, UR4, !P1 ;  /* 0x0000000404007c0c */ /* 0x008fc4000cf61270 */
[----:B------:R-:W-:Y:S01]  /*a2bd0*/  ISETP.LT.AND P6, PT, R29, UR4, !P1 ;  /* 0x000000041d007c0c */ /* 0x000fe2000cfc1270 */
[----:B------:R-:W-:Y:S01]  /*a2be0*/  VIADD R14, R2, 0x55 ;  /* 0x00000055020e7836 */ /* 0x000fe20000000000 */
[----:B------:R-:W-:Y:S01]  /*a2bf0*/  ISETP.LT.AND P4, PT, R3, UR4, !P1 ;  /* 0x0000000403007c0c */ /* 0x000fe2000cf81270 */
[----:B----4-:R-:W-:Y:S01]  /*a2c00*/  IMAD.WIDE R2, R27, 0x2, R20 ;  /* 0x000000021b027825 */ /* 0x010fe200078e0214 */
[----:B------:R-:W-:-:S03]  /*a2c10*/  ISETP.LT.AND P5, PT, R5, UR4, !P1 ;  /* 0x0000000405007c0c */ /* 0x000fc6000cfa1270 */
[----:B------:R-:W-:Y:S01]  /*a2c20*/  IMAD.WIDE R4, R27, 0x2, R18 ;  /* 0x000000021b047825 */ /* 0x000fe200078e0212 */
[----:B------:R-:W-:-:S03]  /*a2c30*/  PRMT R15, R0, 0x7632, R15 ;  /* 0x00007632000f7816 */ /* 0x000fc6000000000f */
[----:B------:R-:W-:Y:S01]  /*a2c40*/  IMAD.WIDE R12, R27, 0x2, R16 ;  /* 0x000000021b0c7825 */ /* 0x000fe200078e0210 */
[----:B------:R0:W-:Y:S01]  /*a2c50*/  @P0 STG.E.U16 desc[UR66][R2.64], R0 ;  /* 0x0000000002000986 */ /* 0x0001e2000c101542 */
[----:B------:R-:W-:-:S03]  /*a2c60*/  ISETP.GE.AND P0, PT, R14, UR63, PT ;  /* 0x0000003f0e007c0c */ /* 0x000fc6000bf06270 */
[----:B------:R1:W-:Y:S01]  /*a2c70*/  @P3 STG.E.U16 desc[UR66][R4.64], R15 ;  /* 0x0000000f04003986 */ /* 0x0003e2000c101542 */
[----:B0-----:R-:W-:-:S03]  /*a2c80*/  IMAD.WIDE R2, R27, 0x2, R10 ;  /* 0x000000021b027825 */ /* 0x001fc600078e020a */
[----:B------:R-:W3:Y:S01]  /*a2c90*/  LDL.LU R0, [R1+0x316c] ;  /* 0x00316c0001007983 */ /* 0x000ee20000300800 */
[----:B-1----:R-:W-:Y:S02]  /*a2ca0*/  PRMT R15, R25, 0x7632, R15 ;  /* 0x00007632190f7816 */ /* 0x002fe4000000000f */
[----:B--2---:R-:W-:Y:S01]  /*a2cb0*/  PRMT R14, R28, 0x7632, R14 ;  /* 0x000076321c0e7816 */ /* 0x004fe2000000000e */
[----:B------:R0:W-:Y:S04]  /*a2cc0*/  @P6 STG.E.U16 desc[UR66][R12.64], R28 ;  /* 0x0000001c0c006986 */ /* 0x0001e8000c101542 */
[----:B------:R1:W-:Y:S04]  /*a2cd0*/  @P4 STG.E.U16 desc[UR66][R2.64], R14 ;  /* 0x0000000e02004986 */ /* 0x0003e8000c101542 */
[----:B0-----:R-:W2:Y:S04]  /*a2ce0*/  LDL R13, [R1+0x1bd8] ;  /* 0x001bd800010d7983 */ /* 0x001ea80000100800 */
[----:B------:R-:W4:Y:S04]  /*a2cf0*/  LDL.LU R28, [R1+0x678] ;  /* 0x00067800011c7983 */ /* 0x000f280000300800 */
[----:B------:R-:W2:Y:S04]  /*a2d00*/  LDL.LU R25, [R1+0x3168] ;  /* 0x0031680001197983 */ /* 0x000ea80000300800 */
[----:B-1----:R-:W2:Y:S01]  /*a2d10*/  LDL.LU R2, [R1+0x524] ;  /* 0x0005240001027983 */ /* 0x002ea20000300800 */
[----:B------:R-:W-:Y:S01]  /*a2d20*/  IMAD.WIDE R4, R27, 0x2, R8 ;  /* 0x000000021b047825 */ /* 0x000fe200078e0208 */
[----:B---3--:R-:W-:-:S03]  /*a2d30*/  ISETP.LT.AND P1, PT, R0, UR4, !P1 ;  /* 0x0000000400007c0c */ /* 0x008fc6000cf21270 */
[----:B------:R-:W-:Y:S01]  /*a2d40*/  VIADD R14, R27, UR5 ;  /* 0x000000051b0e7c36 */ /* 0x000fe20008000000 */
[----:B------:R-:W3:Y:S01]  /*a2d50*/  LDL R3, [R1+0x1be0] ;  /* 0x001be00001037983 */ /* 0x000ee20000100800 */
[----:B------:R-:W-:Y:S01]  /*a2d60*/  ISETP.LT.AND P4, PT, R26, UR4, !P2 ;  /* 0x000000041a007c0c */ /* 0x000fe2000d781270 */
[----:B------:R-:W0:Y:S02]  /*a2d70*/  LDCU UR5, c[0x0][0x3b8] ;  /* 0x00007700ff0577ac */ /* 0x000e240008000800 */
[----:B--2---:R1:W-:Y:S04]  /*a2d80*/  @P5 STG.E.U16 desc[UR66][R4.64], R2 ;  /* 0x0000000204005986 */ /* 0x0043e8000c101542 */
[----:B-1----:R-:W2:Y:S04]  /*a2d90*/  LDL R4, [R1+0x1b44] ;  /* 0x001b440001047983 */ /* 0x002ea80000100800 */
[----:B------:R-:W3:Y:S01]  /*a2da0*/  LDL R5, [R1+0x1be4] ;  /* 0x001be40001057983 */ /* 0x000ee20000100800 */
[----:B------:R-:W-:Y:S01]  /*a2db0*/  ISETP.LT.AND P3, PT, R13, UR4, !P2 ;  /* 0x000000040d007c0c */ /* 0x000fe2000d761270 */
[----:B------:R-:W-:-:S02]  /*a2dc0*/  IMAD.WIDE R12, R27, 0x2, R6 ;  /* 0x000000021b0c7825 */ /* 0x000fc400078e0206 */
[----:B------:R-:W4:Y:S04]  /*a2dd0*/  LDL R27, [R1+0x1bd8] ;  /* 0x001bd800011b7983 */ /* 0x000f280000100800 */
[----:B------:R-:W4:Y:S04]  /*a2de0*/  LDL.LU R26, [R1+0x4b8] ;  /* 0x0004b800011a7983 */ /* 0x000f280000300800 */
[----:B------:R1:W-:Y:S04]  /*a2df0*/  @P1 STG.E.U16 desc[UR66][R12.64], R15 ;  /* 0x0000000f0c001986 */ /* 0x0003e8000c101542 */
[----:B-1----:R-:W4:Y:S04]  /*a2e00*/  LDL R15, [R1+0x1bf0] ;  /* 0x001bf000010f7983 */ /* 0x002f280000100800 */
[----:B------:R1:W-:Y:S01]  /*a2e10*/  STL [R1+0x3160], R22 ;  /* 0x0031601601007387 */ /* 0x0003e20000100800 */
[----:B--2---:R-:W-:Y:S01]  /*a2e20*/  VIADD R12, R4, 0x56 ;  /* 0x00000056040c7836 */ /* 0x004fe20000000000 */
[----:B---3--:R-:W-:Y:S01]  /*a2e30*/  ISETP.LT.AND P5, PT, R5, UR4, !P2 ;  /* 0x0000000405007c0c */ /* 0x008fe2000d7a1270 */
[----:B------:R-:W-:-:S02]  /*a2e40*/  IMAD.WIDE R4, R14, 0x2, R22 ;  /* 0x000000020e047825 */ /* 0x000fc400078e0216 */
[----:B-1----:R-:W2:Y:S04]  /*a2e50*/  LDL.LU R22, [R1+0x4c8] ;  /* 0x0004c80001167983 */ /* 0x002ea80000300800 */
[----:B------:R1:W-:Y:S04]  /*a2e60*/  STL [R1+0x315c], R23 ;  /* 0x00315c1701007387 */ /* 0x0003e80000100800 */
[----:B-1----:R-:W3:Y:S01]  /*a2e70*/  LDL.LU R23, [R1+0x4a8] ;  /* 0x0004a80001177983 */ /* 0x002ee20000300800 */
[----:B------:R-:W-:Y:S01]  /*a2e80*/  ISETP.LT.AND P6, PT, R3, UR4, !P2 ;  /* 0x0000000403007c0c */ /* 0x000fe2000d7c1270 */
[----:B------:R-:W-:Y:S01]  /*a2e90*/  IMAD.WIDE R2, R14, 0x2, R24 ;  /* 0x000000020e027825 */ /* 0x000fe200078e0218 */
[----:B------:R-:W-:-:S02]  /*a2ea0*/  ISETP.GE.AND P1, PT, R12, UR61, PT ;  /* 0x0000003d0c007c0c */ /* 0x000fc4000bf26270 */
[----:B----4-:R-:W-:Y:S02]  /*a2eb0*/  PRMT R12, R28, 0x7632, R12 ;  /* 0x000076321c0c7816 */ /* 0x010fe4000000000c */
[----:B---3--:R-:W-:Y:S01]  /*a2ec0*/  PRMT R13, R23, 0x7632, R13 ;  /* 0x00007632170d7816 */ /* 0x008fe2000000000d */
[----:B------:R1:W-:Y:S01]  /*a2ed0*/  @P3 STG.E.U16 desc[UR66][R2.64], R23 ;  /* 0x0000001702003986 */ /* 0x0003e2000c101542 */
[----:B------:R-:W-:-:S03]  /*a2ee0*/  ISETP.LT.AND P3, PT, R29, UR4, !P2 ;  /* 0x000000041d007c0c */ /* 0x000fc6000d761270 */
[----:B------:R3:W-:Y:S04]  /*a2ef0*/  @P4 STG.E.U16 desc[UR66][R4.64], R13 ;  /* 0x0000000d04004986 */ /* 0x0007e8000c101542 */
[----:B-1----:R-:W4:Y:S04]  /*a2f00*/  LDL R23, [R1+0x1bdc] ;  /* 0x001bdc0001177983 */ /* 0x002f280000100800 */
[----:B------:R-:W2:Y:S04]  /*a2f10*/  LDL.LU R29, [R1+0x558] ;  /* 0x00055800011d7983 */ /* 0x000ea80000300800 */
[----:B---3--:R-:W3:Y:S01]  /*a2f20*/  LDL R13, [R1+0x1bec] ;  /* 0x001bec00010d7983 */ /* 0x008ee20000100800 */
[----:B------:R-:W-:-:S05]  /*a2f30*/  IMAD.WIDE R2, R14, 0x2, R20 ;  /* 0x000000020e027825 */ /* 0x000fca00078e0214 */
[----:B------:R1:W-:Y:S04]  /*a2f40*/  @P6 STG.E.U16 desc[UR66][R2.64], R28 ;  /* 0x0000001c02006986 */ /* 0x0003e8000c101542 */
[----:B-1----:R-:W2:Y:S01]  /*a2f50*/  LDL.LU R28, [R1+0x3164] ;  /* 0x00316400011c7983 */ /* 0x002ea20000300800 */
[----:B------:R-:W-:Y:S01]  /*a2f60*/  IMAD.WIDE R4, R14, 0x2, R18 ;  /* 0x000000020e047825 */ /* 0x000fe200078e0212 */
[----:B------:R-:W-:-:S03]  /*a2f70*/  ISETP.LT.AND P4, PT, R15, UR4, !P2 ;  /* 0x000000040f007c0c */ /* 0x000fc6000d781270 */
[C---:B------:R-:W-:Y:S01]  /*a2f80*/  IMAD.WIDE R2, R14.reuse, 0x2, R16 ;  /* 0x000000020e027825 */ /* 0x040fe200078e0210 */
[----:B------:R1:W-:Y:S04]  /*a2f90*/  @P5 STG.E.U16 desc[UR66][R4.64], R12 ;  /* 0x0000000c04005986 */ /* 0x0003e8000c101542 */
[----:B------:R0:W-:Y:S04]  /*a2fa0*/  @P3 STG.E.U16 desc[UR66][R2.64], R26 ;  /* 0x0000001a02003986 */ /* 0x0001e8000c101542 */
[----:B------:R0:W-:Y:S01]  /*a2fb0*/  STL [R1+0x3158], R16 ;  /* 0x0031581001007387 */ /* 0x0001e20000100800 */
[----:B-1----:R-:W-:Y:S01]  /*a2fc0*/  IMAD.WIDE R4, R14, 0x2, R10 ;  /* 0x000000020e047825 */ /* 0x002fe200078e020a */
[----:B0-----:R-:W-:-:S02]  /*a2fd0*/  PRMT R2, R26, 0x7632, R2 ;  /* 0x000076321a027816 */ /* 0x001fc40000000002 */
[----:B------:R-:W2:Y:S04]  /*a2fe0*/  LDL R16, [R1+0x4d8] ;  /* 0x0004d80001107983 */ /* 0x000ea80000100800 */
[----:B------:R0:W-:Y:S04]  /*a2ff0*/  STL [R1+0x3154], R17 ;  /* 0x0031541101007387 */ /* 0x0001e80000100800 */
[----:B0-----:R-:W2:Y:S01]  /*a3000*/  LDL R17, [R1+0x1bec] ;  /* 0x001bec0001117983 */ /* 0x001ea20000100800 */
[----:B---3--:R-:W-:Y:S01]  /*a3010*/  ISETP.LT.AND P6, PT, R13, UR4, !P2 ;  /* 0x000000040d007c0c */ /* 0x008fe2000d7c1270 */
[----:B------:R-:W-:Y:S01]  /*a3020*/  IMAD.WIDE R12, R14, 0x2, R8 ;  /* 0x000000020e0c7825 */ /* 0x000fe200078e0208 */
[----:B----4-:R-:W-:-:S11]  /*a3030*/  ISETP.LT.AND P3, PT, R23, UR4, !P0 ;  /* 0x0000000417007c0c */ /* 0x010fd6000c761270 */
[----:B------:R0:W-:Y:S04]  /*a3040*/  @P6 STG.E.U16 desc[UR66][R4.64], R2 ;  /* 0x0000000204006986 */ /* 0x0001e8000c101542 */
[----:B--2---:R1:W-:Y:S01]  /*a3050*/  @P4 STG.E.U16 desc[UR66][R12.64], R22 ;  /* 0x000000160c004986 */ /* 0x0043e2000c101542 */
[----:B------:R-:W-:-:S03]  /*a3060*/  PRMT R28, R22, 0x7632, R28 ;  /* 0x00007632161c7816 */ /* 0x000fc6000000001c */
[----:B0-----:R-:W2:Y:S04]  /*a3070*/  LDL R4, [R1+0x1be4] ;  /* 0x001be40001047983 */ /* 0x001ea80000100800 */
[----:B------:R-:W3:Y:S04]  /*a3080*/  LDL R5, [R1+0x1b44] ;  /* 0x001b440001057983 */ /* 0x000ee80000100800 */
        /* <DEDUP_REMOVED lines=9> */
[----:B------:R-:W-:Y:S01]  /*a3120*/  PRMT R2, R29, 0x7632, R2 ;  /* 0x000076321d027816 */ /* 0x000fe20000000002 */
[----:B------:R-:W0:Y:S02]  /*a3130*/  LDCU UR5, c[0x0][0x3b8] ;  /* 0x00007700ff0577ac */ /* 0x000e240008000800 */
[----:B------:R-:W-:Y:S04]  /*a3140*/  @P2 STG.E.U16 desc[UR66][R14.64], R28 ;  /* 0x0000001c0e002986 */ /* 0x000fe8000c101542 */
[----:B------:R1:W-:Y:S04]  /*a3150*/  @P5 STG.E.U16 desc[UR66][R26.64], R29 ;  /* 0x0000001d1a005986 */ /* 0x0003e8000c101542 */
[----:B-1----:R-:W4:Y:S04]  /*a3160*/  LDL.LU R29, [R1+0x4ac] ;  /* 0x0004ac00011d7983 */ /* 0x002f280000300800 */
[----:B------:R1:W-:Y:S01]  /*a3170*/  STL [R1+0x3150], R21 ;  /* 0x0031501501007387 */ /* 0x0003e20000100800 */
[----:B------:R-:W-:-:S02]  /*a3180*/  PRMT R27, R16, 0x7632, R27 ;  /* 0x00007632101b7816 */ /* 0x000fc4000000001b */
[----:B--2---:R-:W-:Y:S01]  /*a3190*/  ISETP.LT.AND P6, PT, R4, UR4, !P0 ;  /* 0x0000000404007c0c */ /* 0x004fe2000c7c1270 */
[----:B---3--:R-:W-:Y:S01]  /*a31a0*/  VIADD R26, R5, 0x57 ;  /* 0x00000057051a7836 */ /* 0x008fe20000000000 */
[----:B----4-:R-:W-:Y:S01]  /*a31b0*/  ISETP.LT.AND P4, PT, R12, UR4, !P0 ;  /* 0x000000040c007c0c */ /* 0x010fe2000c781270 */
[----:B------:R-:W-:Y:S01]  /*a31c0*/  IMAD.WIDE R4, R3, 0x2, R22 ;  /* 0x0000000203047825 */ /* 0x000fe200078e0216 */
[----:B------:R-:W-:-:S03]  /*a31d0*/  ISETP.LT.AND P5, PT, R13, UR4, !P0 ;  /* 0x000000040d007c0c */ /* 0x000fc6000c7a1270 */
[C---:B------:R-:W-:Y:S02]  /*a31e0*/  IMAD.WIDE R12, R3.reuse, 0x2, R20 ;  /* 0x00000002030c7825 */ /* 0x040fe400078e0214 */
[----:B-1----:R-:W2:Y:S04]  /*a31f0*/  LDL.LU R21, [R1+0x528] ;  /* 0x0005280001157983 */ /* 0x002ea80000300800 */
[----:B------:R-:W3:Y:S04]  /*a3200*/  LDL.LU R16, [R1+0x3158] ;  /* 0x0031580001107983 */ /* 0x000ee80000300800 */
[----:B------:R1:W-:Y:S04]  /*a3210*/  @P3 STG.E.U16 desc[UR66][R4.64], R2 ;  /* 0x0000000204003986 */ /* 0x0003e8000c101542 */
[----:B-1----:R-:W4:Y:S01]  /*a3220*/  LDL.LU R4, [R1+0x4d8] ;  /* 0x0004d80001047983 */ /* 0x002f220000300800 */
[----:B------:R-:W-:-:S03]  /*a3230*/  IMAD.WIDE R14, R3, 0x2, R18 ;  /* 0x00000002030e7825 */ /* 0x000fc600078e0212 */
[----:B------:R-:W2:Y:S04]  /*a3240*/  LDL R5, [R1+0x1bf0] ;  /* 0x001bf00001057983 */ /* 0x000ea80000100800 */
[----:B------:R-:W2:Y:S01]  /*a3250*/  LDL R2, [R1+0x1bdc] ;  /* 0x001bdc0001027983 */ /* 0x000ea20000100800 */
[----:B------:R-:W-:Y:S02]  /*a3260*/  ISETP.LT.AND P3, PT, R17, UR4, !P0 ;  /* 0x0000000411007c0c */ /* 0x000fe4000c761270 */
[----:B------:R-:W-:Y:S01]  /*a3270*/  ISETP.GE.AND P2, PT, R26, UR59, PT ;  /* 0x0000003b1a007c0c */ /* 0x000fe2000bf46270 */
[----:B------:R-:W3:Y:S04]  /*a3280*/  LDL.LU R17, [R1+0x3154] ;  /* 0x0031540001117983 */ /* 0x000ee80000300800 */
[----:B------:R-:W2:Y:S04]  /*a3290*/  LDL.LU R26, [R1+0x538] ;  /* 0x00053800011a7983 */ /* 0x000ea80000300800 */
[----:B----4-:R-:W-:Y:S04]  /*a32a0*/  @P4 STG.E.U16 desc[UR66][R12.64], R4 ;  /* 0x000000040c004986 */ /* 0x010fe8000c101542 */
[----:B------:R1:W-:Y:S04]  /*a32b0*/  @P6 STG.E.U16 desc[UR66][R14.64], R27 ;  /* 0x0000001b0e006986 */ /* 0x0003e8000c101542 */
[----:B-1----:R-:W4:Y:S01]  /*a32c0*/  LDL R15, [R1+0x1bd8] ;  /* 0x001bd800010f7983 */ /* 0x002f220000100800 */
[----:B---3--:R-:W-:Y:S01]  /*a32d0*/  IMAD.WIDE R12, R3, 0x2, R16 ;  /* 0x00000002030c7825 */ /* 0x008fe200078e0210 */
[----:B--2---:R-:W-:-:S02]  /*a32e0*/  ISETP.LT.AND P4, PT, R5, UR4, !P0 ;  /* 0x0000000405007c0c */ /* 0x004fc4000c781270 */
[----:B------:R-:W-:Y:S01]  /*a32f0*/  ISETP.LT.AND P0, PT, R0, UR4, !P0 ;  /* 0x0000000400007c0c */ /* 0x000fe2000c701270 */
[C---:B------:R-:W-:Y:S01]  /*a3300*/  IMAD.WIDE R4, R3.reuse, 0x2, R10 ;  /* 0x0000000203047825 */ /* 0x040fe200078e020a */
[----:B------:R-:W-:Y:S01]  /*a3310*/  PRMT R14, R26, 0x7632, R14 ;  /* 0x000076321a0e7816 */ /* 0x000fe2000000000e */
[----:B------:R1:W-:Y:S01]  /*a3320*/  @P5 STG.E.U16 desc[UR66][R12.64], R26 ;  /* 0x0000001a0c005986 */ /* 0x0003e2000c101542 */
[----:B------:R-:W-:Y:S01]  /*a3330*/  ISETP.LT.AND P5, PT, R2, UR4, !P1 ;  /* 0x0000000402007c0c */ /* 0x000fe2000cfa1270 */
[----:B0-----:R-:W-:Y:S02]  /*a3340*/  VIADD R2, R3, UR5 ;  /* 0x0000000503027c36 */ /* 0x001fe40008000000 */
[----:B------:R0:W-:Y:S04]  /*a3350*/  STL [R1+0x3144], R0 ;  /* 0x0031440001007387 */ /* 0x0001e80000100800 */
[----:B------:R2:W-:Y:S01]  /*a3360*/  @P3 STG.E.U16 desc[UR66][R4.64], R14 ;  /* 0x0000000e04003986 */ /* 0x0005e2000c101542 */
[----:B------:R-:W-:Y:S01]  /*a3370*/  PRMT R28, R29, 0x7632, R28 ;  /* 0x000076321d1c7816 */ /* 0x000fe2000000001c */
[----:B------:R-:W3:Y:S01]  /*a3380*/  LDCU UR5, c[0x0][0x3b8] ;  /* 0x00007700ff0577ac */ /* 0x000ee20008000800 */
[C---:B-1----:R-:W-:Y:S01]  /*a3390*/  IMAD.WIDE R12, R3.reuse, 0x2, R6 ;  /* 0x00000002030c7825 */ /* 0x042fe200078e0206 */
[----:B0-----:R-:W3:Y:S03]  /*a33a0*/  LDL.LU R0, [R1+0x67c] ;  /* 0x00067c0001007983 */ /* 0x001ee60000300800 */
[----:B--2---:R-:W-:Y:S01]  /*a33b0*/  IMAD.WIDE R4, R3, 0x2, R8 ;  /* 0x0000000203047825 */ /* 0x004fe200078e0208 */
[----:B------:R-:W-:Y:S01]  /*a33c0*/  PRMT R3, R21, 0x7632, R3 ;  /* 0x0000763215037816 */ /* 0x000fe20000000003 */
[----:B------:R0:W-:Y:S04]  /*a33d0*/  STL [R1+0x3148], R9 ;  /* 0x0031480901007387 */ /* 0x0001e80000100800 */
[----:B------:R1:W-:Y:S04]  /*a33e0*/  @P4 STG.E.U16 desc[UR66][R4.64], R21 ;  /* 0x0000001504004986 */ /* 0x0003e8000c101542 */
[----:B------:R2:W-:Y:S04]  /*a33f0*/  @P0 STG.E.U16 desc[UR66][R12.64], R3 ;  /* 0x000000030c000986 */ /* 0x0005e8000c101542 */
[----:B0-----:R-:W3:Y:S04]  /*a3400*/  LDL R9, [R1+0x4bc] ;  /* 0x0004bc0001097983 */ /* 0x001ee80000100800 */
[----:B-1----:R-:W3:Y:S04]  /*a3410*/  LDL.LU R21, [R1+0x3150] ;  /* 0x0031500001157983 */ /* 0x002ee80000300800 */
[----:B------:R-:W3:Y:S04]  /*a3420*/  LDL R4, [R1+0x1b44] ;  /* 0x001b440001047983 */ /* 0x000ee80000100800 */
[----:B------:R-:W3:Y:S04]  /*a3430*/  LDL R5, [R1+0x1bf0] ;  /* 0x001bf00001057983 */ /* 0x000ee80000100800 */
[----:B--2---:R-:W2:Y:S04]  /*a3440*/  LDL R3, [R1+0x1be4] ;  /* 0x001be40001037983 */ /* 0x004ea80000100800 */
[----:B------:R-:W3:Y:S04]  /*a3450*/  LDL R12, [R1+0x1be8] ;  /* 0x001be800010c7983 */ /* 0x000ee80000100800 */
[----:B------:R-:W3:Y:S01]  /*a3460*/  LDL R13, [R1+0x1bec] ;  /* 0x001bec00010d7983 */ /* 0x000ee20000100800 */
[----:B----4-:R-:W-:Y:S01]  /*a3470*/  ISETP.LT.AND P6, PT, R15, UR4, !P1 ;  /* 0x000000040f007c0c */ /* 0x010fe2000cfc1270 */
[----:B------:R-:W-:-:S12]  /*a3480*/  IMAD.WIDE R14, R2, 0x2, R24 ;  /* 0x00000002020e7825 */ /* 0x000fd800078e0218 */
[----:B------:R0:W-:Y:S04]  /*a3490*/  @P6 STG.E.U16 desc[UR66][R14.64], R29 ;  /* 0x0000001d0e006986 */ /* 0x0001e8000c101542 */
[----:B0-----:R-:W4:Y:S04]  /*a34a0*/  LDL.LU R29, [R1+0x314c] ;  /* 0x00314c00011d7983 */ /* 0x001f280000300800 */
[----:B------:R-:W4:Y:S01]  /*a34b0*/  LDL R15, [R1+0x1be0] ;  /* 0x001be000010f7983 */ /* 0x000f220000100800 */
[----:B------:R-:W-:-:S03]  /*a34c0*/  IMAD.WIDE R26, R2, 0x2, R22 ;  /* 0x00000002021a7825 */ /* 0x000fc600078e0216 */
[----:B------:R-:W-:Y:S04]  /*a34d0*/  STL [R1+0x3140], R19 ;  /* 0x0031401301007387 */ /* 0x000fe80000100800 */
[----:B------:R0:W-:Y:S01]  /*a34e0*/  @P5 STG.E.U16 desc[UR66][R26.64], R28 ;  /* 0x0000001c1a005986 */ /* 0x0001e2000c101542 */
[----:B--2---:R-:W-:Y:S01]  /*a34f0*/  ISETP.LT.AND P6, PT, R3, UR4, !P1 ;  /* 0x0000000403007c0c */ /* 0x004fe2000cfc1270 */
[----:B---3--:R-:W-:Y:S01]  /*a3500*/  VIADD R3, R4, 0x58 ;  /* 0x0000005804037836 */ /* 0x008fe20000000000 */
[----:B------:R-:W-:Y:S01]  /*a3510*/  ISETP.LT.AND P3, PT, R5, UR4, !P1 ;  /* 0x0000000405007c0c */ /* 0x000fe2000cf61270 */
[----:B------:R-:W-:Y:S01]  /*a3520*/  IMAD.WIDE R4, R2, 0x2, R20 ;  /* 0x0000000202047825 */ /* 0x000fe200078e0214 */
[----:B------:R-:W-:Y:S02]  /*a3530*/  ISETP.LT.AND P5, PT, R12, UR4, !P1 ;  /* 0x000000040c007c0c */ /* 0x000fe4000cfa1270 */
[----:B------:R-:W-:Y:S01]  /*a3540*/  ISETP.LT.AND P4, PT, R13, UR4, !P1 ;  /* 0x000000040d007c0c */ /* 0x000fe2000cf81270 */
[----:B------:R-:W-:Y:S01]  /*a3550*/  IMAD.WIDE R12, R2, 0x2, R18 ;  /* 0x00000002020c7825 */ /* 0x000fe200078e0212 */
[----:B0-----:R-:W-:Y:S01]  /*a3560*/  PRMT R28, R0, 0x7632, R28 ;  /* 0x00007632001c7816 */ /* 0x001fe2000000001c */
[----:B------:R-:W2:Y:S01]  /*a3570*/  LDL.LU R19, [R1+0x55c] ;  /* 0x00055c0001137983 */ /* 0x000ea20000300800 */
[----:B----4-:R-:W-:-:S02]  /*a3580*/  ISETP.LT.AND P0, PT, R15, UR4, !P1 ;  /* 0x000000040f007c0c */ /* 0x010fc4000cf01270 */
[----:B------:R-:W-:Y:S02]  /*a3590*/  PRMT R29, R9, 0x7632, R29 ;  /* 0x00007632091d7816 */ /* 0x000fe4000000001d */
[----:B------:R-:W3:Y:S09]  /*a35a0*/  LDL.LU R9, [R1+0x3148] ;  /* 0x0031480001097983 */ /* 0x000ef20000300800 */
[----:B------:R0:W-:Y:S04]  /*a35b0*/  @P0 STG.E.U16 desc[UR66][R4.64], R0 ;  /* 0x0000000004000986 */ /* 0x0001e8000c101542 */
[----:B------:R1:W-:Y:S01]  /*a35c0*/  @P6 STG.E.U16 desc[UR66][R12.64], R28 ;  /* 0x0000001c0c006986 */ /* 0x0003e2000c101542 */
[----:B------:R-:W-:-:S03]  /*a35d0*/  ISETP.GE.AND P0, PT, R3, UR57, PT ;  /* 0x0000003903007c0c */ /* 0x000fc6000bf06270 */
[----:B0-----:R-:W4:Y:S04]  /*a35e0*/  LDL.LU R0, [R1+0x3144] ;  /* 0x0031440001007983 */ /* 0x001f280000300800 */
[----:B------:R-:W2:Y:S04]  /*a35f0*/  LDL.LU R4, [R1+0x4bc] ;  /* 0x0004bc0001047983 */ /* 0x000ea80000300800 */
[----:B------:R-:W3:Y:S04]  /*a3600*/  LDL R5, [R1+0x1bd8] ;  /* 0x001bd80001057983 */ /* 0x000ee80000100800 */
[----:B-1----:R-:W3:Y:S04]  /*a3610*/  LDL R28, [R1+0x1bdc] ;  /* 0x001bdc00011c7983 */ /* 0x002ee80000100800 */
[----:B------:R-:W3:Y:S04]  /*a3620*/  LDL R3, [R1+0x1b44] ;  /* 0x001b440001037983 */ /* 0x000ee80000100800 */
[----:B------:R-:W3:Y:S04]  /*a3630*/  LDL R12, [R1+0x1be0] ;  /* 0x001be000010c7983 */ /* 0x000ee80000100800 */
[----:B------:R-:W3:Y:S01]  /*a3640*/  LDL.LU R13, [R1+0x4cc] ;  /* 0x0004cc00010d7983 */ /* 0x000ee20000300800 */
[----:B------:R-:W-:-:S04]  /*a3650*/  IMAD.WIDE R14, R2, 0x2, R16 ;  /* 0x00000002020e7825 */ /* 0x000fc800078e0210 */
[----:B------:R-:W-:Y:S01]  /*a3660*/  IMAD.WIDE R26, R2, 0x2, R10 ;  /* 0x00000002021a7825 */ /* 0x000fe200078e020a */
[----:B------:R-:W-:Y:S01]  /*a3670*/  STL [R1+0x3138], R24 ;  /* 0x0031381801007387 */ /* 0x000fe20000100800 */
[----:B----4-:R-:W-:-:S03]  /*a3680*/  ISETP.LT.AND P1, PT, R0, UR4, !P1 ;  /* 0x0000000400007c0c */ /* 0x010fc6000cf21270 */
[----:B--2---:R0:W-:Y:S01]  /*a3690*/  @P5 STG.E.U16 desc[UR66][R14.64], R4 ;  /* 0x000000040e005986 */ /* 0x0041e2000c101542 */
[----:B---3--:R-:W-:Y:S02]  /*a36a0*/  ISETP.LT.AND P6, PT, R5, UR4, !P2 ;  /* 0x0000000405007c0c */ /* 0x008fe4000d7c1270 */
[----:B------:R-:W-:Y:S01]  /*a36b0*/  ISETP.LT.AND P5, PT, R28, UR4, !P2 ;  /* 0x000000041c007c0c */ /* 0x000fe2000d7a1270 */
[C---:B------:R-:W-:Y:S01]  /*a36c0*/  VIADD R28, R2.reuse, UR5 ;  /* 0x00000005021c7c36 */ /* 0x040fe20008000000 */
[----:B------:R1:W-:Y:S01]  /*a36d0*/  @P4 STG.E.U16 desc[UR66][R26.64], R29 ;  /* 0x0000001d1a004986 */ /* 0x0003e2000c101542 */
[----:B------:R-:W2:Y:S01]  /*a36e0*/  LDCU UR5, c[0x0][0x3b8] ;  /* 0x00007700ff0577ac */ /* 0x000ea20008000800 */
[----:B0-----:R-:W-:-:S04]  /*a36f0*/  IMAD.WIDE R4, R2, 0x2, R8 ;  /* 0x0000000202047825 */ /* 0x001fc800078e0208 */
[----:B-1----:R-:W-:Y:S01]  /*a3700*/  VIADD R26, R3, 0x59 ;  /* 0x00000059031a7836 */ /* 0x002fe20000000000 */
[----:B------:R0:W-:Y:S01]  /*a3710*/  @P3 STG.E.U16 desc[UR66][R4.64], R13 ;  /* 0x0000000d04003986 */ /* 0x0001e2000c101542 */
[----:B------:R-:W-:Y:S01]  /*a3720*/  PRMT R27, R13, 0x7632, R27 ;  /* 0x000076320d1b7816 */ /* 0x000fe2000000001b */
[----:B------:R-:W-:-:S04]  /*a3730*/  IMAD.WIDE R2, R2, 0x2, R6 ;  /* 0x0000000202027825 */ /* 0x000fc800078e0206 */
[----:B------:R-:W-:Y:S01]  /*a3740*/  IMAD.WIDE R14, R28, 0x2, R20 ;  /* 0x000000021c0e7825 */ /* 0x000fe200078e0214 */
[----:B------:R-:W-:Y:S02]  /*a3750*/  ISETP.GE.AND P3, PT, R26, UR55, PT ;  /* 0x000000371a007c0c */ /* 0x000fe4000bf66270 */
[----:B------:R-:W-:Y:S01]  /*a3760*/  PRMT R29, R19, 0x7632, R29 ;  /* 0x00007632131d7816 */ /* 0x000fe2000000001d */
[----:B0-----:R-:W-:Y:S02]  /*a3770*/  IMAD.WIDE R4, R28, 0x2, R24 ;  /* 0x000000021c047825 */ /* 0x001fe400078e0218 */
[----:B------:R-:W3:Y:S04]  /*a3780*/  LDL.LU R24, [R1+0x53c] ;  /* 0x00053c0001187983 */ /* 0x000ee80000300800 */
[----:B------:R-:W-:Y:S04]  /*a3790*/  STL [R1+0x3134], R25 ;  /* 0x0031341901007387 */ /* 0x000fe80000100800 */
[----:B------:R-:W-:Y:S04]  /*a37a0*/  STL [R1+0x313c], R23 ;  /* 0x00313c1701007387 */ /* 0x000fe80000100800 */
[----:B------:R0:W-:Y:S04]  /*a37b0*/  STL [R1+0x3130], R21 ;  /* 0x0031301501007387 */ /* 0x0001e80000100800 */
[----:B------:R1:W-:Y:S04]  /*a37c0*/  @P1 STG.E.U16 desc[UR66][R2.64], R27 ;  /* 0x0000001b02001986 */ /* 0x0003e8000c101542 */
[----:B------:R4:W-:Y:S04]  /*a37d0*/  @P6 STG.E.U16 desc[UR66][R4.64], R19 ;  /* 0x0000001304006986 */ /* 0x0009e8000c101542 */
[----:B0-----:R-:W2:Y:S04]  /*a37e0*/  LDL.LU R21, [R1+0x52c] ;  /* 0x00052c0001157983 */ /* 0x001ea80000300800 */
[----:B------:R-:W2:Y:S04]  /*a37f0*/  LDL.LU R26, [R1+0x4dc] ;  /* 0x0004dc00011a7983 */ /* 0x000ea80000300800 */
[----:B-1----:R-:W2:Y:S04]  /*a3800*/  LDL R27, [R1+0x1be8] ;  /* 0x001be800011b7983 */ /* 0x002ea80000100800 */
[----:B------:R-:W2:Y:S04]  /*a3810*/  LDL R2, [R1+0x1bec] ;  /* 0x001bec0001027983 */ /* 0x000ea80000100800 */
[----:B------:R-:W2:Y:S04]  /*a3820*/  LDL R3, [R1+0x1bf0] ;  /* 0x001bf00001037983 */ /* 0x000ea80000100800 */
[----:B----4-:R-:W4:Y:S04]  /*a3830*/  LDL.LU R19, [R1+0x3140] ;  /* 0x0031400001137983 */ /* 0x010f280000300800 */
[----:B------:R-:W4:Y:S01]  /*a3840*/  LDL R5, [R1+0x1be4] ;  /* 0x001be40001057983 */ /* 0x000f220000100800 */
[----:B------:R-:W-:Y:S01]  /*a3850*/  ISETP.LT.AND P4, PT, R12, UR4, !P2 ;  /* 0x000000040c007c0c */ /* 0x000fe2000d781270 */
[----:B------:R-:W-:-:S05]  /*a3860*/  IMAD.WIDE R12, R28, 0x2, R22 ;  /* 0x000000021c0c7825 */ /* 0x000fca00078e0216 */
[----:B------:R0:W-:Y:S04]  /*a3870*/  @P5 STG.E.U16 desc[UR66][R12.64], R29 ;  /* 0x0000001d0c005986 */ /* 0x0001e8000c101542 */
[----:B------:R-:W-:Y:S04]  /*a3880*/  STL [R1+0x3128], R0 ;  /* 0x0031280001007387 */ /* 0x000fe80000100800 */
[----:B------:R1:W-:Y:S01]  /*a3890*/  STL [R1+0x312c], R11 ;  /* 0x00312c0b01007387 */ /* 0x0003e20000100800 */
[----:B0-----:R-:W-:-:S03]  /*a38a0*/  IMAD.WIDE R12, R28, 0x2, R10 ;  /* 0x000000021c0c7825 */ /* 0x001fc600078e020a */
[----:B-1----:R-:W4:Y:S01]  /*a38b0*/  LDL.LU R11, [R1+0x540] ;  /* 0x00054000010b7983 */ /* 0x002f220000300800 */
[----:B---3--:R-:W-:-:S03]  /*a38c0*/  PRMT R25, R24, 0x7632, R25 ;  /* 0x0000763218197816 */ /* 0x008fc60000000019 */
[----:B--2---:R0:W-:Y:S01]  /*a38d0*/  @P4 STG.E.U16 desc[UR66][R14.64], R26 ;  /* 0x0000001a0e004986 */ /* 0x0041e2000c101542 */
[----:B------:R-:W-:Y:S02]  /*a38e0*/  ISETP.LT.AND P5, PT, R27, UR4, !P2 ;  /* 0x000000041b007c0c */ /* 0x000fe4000d7a1270 */
[----:B----4-:R-:W-:Y:S02]  /*a38f0*/  ISETP.LT.AND P6, PT, R5, UR4, !P2 ;  /* 0x0000000405007c0c */ /* 0x010fe4000d7c1270 */
[----:B------:R-:W-:Y:S02]  /*a3900*/  ISETP.LT.AND P4, PT, R2, UR4, !P2 ;  /* 0x0000000402007c0c */ /* 0x000fe4000d781270 */
[----:B------:R-:W-:Y:S02]  /*a3910*/  ISETP.LT.AND P1, PT, R3, UR4, !P2 ;  /* 0x0000000403007c0c */ /* 0x000fe4000d721270 */
[----:B------:R-:W-:Y:S01]  /*a3920*/  PRMT R23, R26, 0x7632, R23 ;  /* 0x000076321a177816 */ /* 0x000fe20000000017 */
[----:B------:R-:W-:-:S04]  /*a3930*/  IMAD.WIDE R2, R28, 0x2, R18 ;  /* 0x000000021c027825 */ /* 0x000fc800078e0212 */
[----:B------:R-:W-:-:S04]  /*a3940*/  IMAD.WIDE R4, R28, 0x2, R16 ;  /* 0x000000021c047825 */ /* 0x000fc800078e0210 */
[----:B0-----:R-:W-:Y:S01]  /*a3950*/  IMAD.WIDE R14, R28, 0x2, R8 ;  /* 0x000000021c0e7825 */ /* 0x001fe200078e0208 */
[----:B------:R-:W-:Y:S01]  /*a3960*/  PRMT R29, R21, 0x7632, R29 ;  /* 0x00007632151d7816 */ /* 0x000fe2000000001d */
[----:B------:R0:W-:Y:S04]  /*a3970*/  @P6 STG.E.U16 desc[UR66][R2.64], R23 ;  /* 0x0000001702006986 */ /* 0x0001e8000c101542 */
[----:B------:R1:W-:Y:S04]  /*a3980*/  @P5 STG.E.U16 desc[UR66][R4.64], R24 ;  /* 0x0000001804005986 */ /* 0x0003e8000c101542 */
[----:B------:R2:W-:Y:S04]  /*a3990*/  @P4 STG.E.U16 desc[UR66][R12.64], R25 ;  /* 0x000000190c004986 */ /* 0x0005e8000c101542 */
[----:B------:R3:W-:Y:S04]  /*a39a0*/  @P1 STG.E.U16 desc[UR66][R14.64], R21 ;  /* 0x000000150e001986 */ /* 0x0007e8000c101542 */
[----:B0-----:R-:W4:Y:S04]  /*a39b0*/  LDL.LU R23, [R1+0x313c] ;  /* 0x00313c0001177983 */ /* 0x001f280000300800 */
[----:B------:R-:W4:Y:S04]  /*a39c0*/  LDL R2, [R1+0x1be4] ;  /* 0x001be40001027983 */ /* 0x000f280000100800 */
[----:B------:R-:W4:Y:S04]  /*a39d0*/  LDL R3, [R1+0x1be8] ;  /* 0x001be80001037983 */ /* 0x000f280000100800 */
[----:B-1----:R-:W4:Y:S04]  /*a39e0*/  LDL.LU R24, [R1+0x3138] ;  /* 0x0031380001187983 */ /* 0x002f280000300800 */
[----:B------:R-:W4:Y:S04]  /*a39f0*/  LDL R4, [R1+0x1bdc] ;  /* 0x001bdc0001047983 */ /* 0x000f280000100800 */
[----:B------:R-:W4:Y:S04]  /*a3a00*/  LDL R5, [R1+0x1be0] ;  /* 0x001be00001057983 */ /* 0x000f280000100800 */
[----:B--2---:R-:W2:Y:S04]  /*a3a10*/  LDL.LU R25, [R1+0x3134] ;  /* 0x0031340001197983 */ /* 0x004ea80000300800 */
[----:B------:R-:W2:Y:S04]  /*a3a20*/  LDL R13, [R1+0x1bd8] ;  /* 0x001bd800010d7983 */ /* 0x000ea80000100800 */
[----:B---3--:R-:W3:Y:S01]  /*a3a30*/  LDL.LU R21, [R1+0x3130] ;  /* 0x0031300001157983 */ /* 0x008ee20000300800 */
[----:B------:R-:W-:Y:S01]  /*a3a40*/  ISETP.LT.AND P2, PT, R0, UR4, !P2 ;  /* 0x0000000400007c0c */ /* 0x000fe2000d741270 */
[----:B------:R-:W-:-:S04]  /*a3a50*/  IMAD.WIDE R26, R28, 0x2, R6 ;  /* 0x000000021c1a7825 */ /* 0x000fc800078e0206 */
[----:B------:R-:W-:Y:S01]  /*a3a60*/  VIADD R28, R28, UR5 ;  /* 0x000000051c1c7c36 */ /* 0x000fe20008000000 */
[----:B----4-:R0:W-:Y:S07]  /*a3a70*/  STL [R1+0x3124], R23 ;  /* 0x0031241701007387 */ /* 0x0101ee0000100800 */
[----:B------:R-:W-:Y:S01]  /*a3a80*/  @P2 STG.E.U16 desc[UR66][R26.64], R29 ;  /* 0x0000001d1a002986 */ /* 0x000fe2000c101542 */
[----:B------:R-:W-:Y:S02]  /*a3a90*/  ISETP.LT.AND P4, PT, R5, UR4, !P0 ;  /* 0x0000000405007c0c */ /* 0x000fe4000c781270 */
[----:B------:R-:W-:Y:S01]  /*a3aa0*/  ISETP.LT.AND P2, PT, R4, UR4, !P0 ;  /* 0x0000000404007c0c */ /* 0x000fe2000c741270 */
[----:B------:R-:W-:Y:S01]  /*a3ab0*/  IMAD.WIDE R4, R28, 0x2, R22 ;  /* 0x000000021c047825 */ /* 0x000fe200078e0216 */
[----:B--2---:R-:W-:-:S03]  /*a3ac0*/  ISETP.LT.AND P1, PT, R13, UR4, !P0 ;  /* 0x000000040d007c0c */ /* 0x004fc6000c721270 */
[----:B---3--:R-:W-:Y:S01]  /*a3ad0*/  IMAD.WIDE R12, R28, 0x2, R20 ;  /* 0x000000021c0c7825 */ /* 0x008fe200078e0214 */
[----:B0-----:R-:W2:Y:S04]  /*a3ae0*/  LDL.LU R23, [R1+0x710] ;  /* 0x0007100001177983 */ /* 0x001ea80000300800 */
[----:B------:R0:W-:Y:S01]  /*a3af0*/  STL [R1+0x3120], R21 ;  /* 0x0031201501007387 */ /* 0x0001e20000100800 */
[----:B------:R-:W-:Y:S02]  /*a3b00*/  ISETP.LT.AND P5, PT, R2, UR4, !P0 ;  /* 0x0000000402007c0c */ /* 0x000fe4000c7a1270 */
[----:B------:R-:W-:Y:S02]  /*a3b10*/  ISETP.LT.AND P6, PT, R3, UR4, !P0 ;  /* 0x0000000403007c0c */ /* 0x000fe4000c7c1270 */
[----:B------:R-:W-:Y:S01]  /*a3b20*/  PRMT R0, R11, 0x7632, R0 ;  /* 0x000076320b007816 */ /* 0x000fe20000000000 */
[----:B------:R-:W1:Y:S01]  /*a3b30*/  LDCU UR5, c[0x0][0x3b8] ;  /* 0x00007700ff0577ac */ /* 0x000e620008000800 */
[----:B0-----:R-:W3:Y:S01]  /*a3b40*/  LDL.LU R21, [R1+0x560] ;  /* 0x0005600001157983 */ /* 0x001ee20000300800 */
[----:B------:R-:W-:-:S05]  /*a3b50*/  IMAD.WIDE R2, R28, 0x2, R24 ;  /* 0x000000021c027825 */ /* 0x000fca00078e0218 */
[----:B------:R0:W-:Y:S04]  /*a3b60*/  @P1 STG.E.U16 desc[UR66][R2.64], R11 ;  /* 0x0000000b02001986 */ /* 0x0001e8000c101542 */
[----:B------:R4:W-:Y:S04]  /*a3b70*/  @P2 STG.E.U16 desc[UR66][R4.64], R0 ;  /* 0x0000000004002986 */ /* 0x0009e8000c101542 */
[----:B0-----:R-:W2:Y:S04]  /*a3b80*/  LDL.LU R11, [R1+0x312c] ;  /* 0x00312c00010b7983 */ /* 0x001ea80000300800 */
[----:B------:R-:W2:Y:S04]  /*a3b90*/  LDL R3, [R1+0x1b44] ;  /* 0x001b440001037983 */ /* 0x000ea80000100800 */
[----:B------:R-:W2:Y:S04]  /*a3ba0*/  LDL R2, [R1+0x1bdc] ;  /* 0x001bdc0001027983 */ /* 0x000ea80000100800 */
[----:B----4-:R-:W4:Y:S04]  /*a3bb0*/  LDL.LU R0, [R1+0x3128] ;  /* 0x0031280001007983 */ /* 0x010f280000300800 */
[----:B------:R-:W2:Y:S04]  /*a3bc0*/  LDL R4, [R1+0x1bf0] ;  /* 0x001bf00001047983 */ /* 0x000ea80000100800 */
[----:B------:R-:W4:Y:S04]  /*a3bd0*/  LDL R5, [R1+0x1bd8] ;  /* 0x001bd80001057983 */ /* 0x000f280000100800 */
[----:B---3--:R0:W-:Y:S04]  /*a3be0*/  @P4 STG.E.U16 desc[UR66][R12.64], R21 ;  /* 0x000000150c004986 */ /* 0x0081e8000c101542 */
[----:B0-----:R-:W3:Y:S04]  /*a3bf0*/  LDL.LU R12, [R1+0x570] ;  /* 0x00057000010c7983 */ /* 0x001ee80000300800 */
[----:B------:R-:W3:Y:S01]  /*a3c00*/  LDL R13, [R1+0x1bec] ;  /* 0x001bec00010d7983 */ /* 0x000ee20000100800 */
[----:B------:R-:W-:-:S03]  /*a3c10*/  PRMT R29, R21, 0x7632, R29 ;  /* 0x00007632151d7816 */ /* 0x000fc6000000001d */
[----:B------:R-:W3:Y:S01]  /*a3c20*/  LDL R21, [R1+0x1be4] ;  /* 0x001be40001157983 */ /* 0x000ee20000100800 */
[----:B------:R-:W-:-:S04]  /*a3c30*/  IMAD.WIDE R14, R28, 0x2, R18 ;  /* 0x000000021c0e7825 */ /* 0x000fc800078e0212 */
[----:B------:R-:W-:Y:S01]  /*a3c40*/  IMAD.WIDE R26, R28, 0x2, R16 ;  /* 0x000000021c1a7825 */ /* 0x000fe200078e0210 */
[----:B------:R0:W-:Y:S01]  /*a3c50*/  @P5 STG.E.U16 desc[UR66][R14.64], R29 ;  /* 0x0000001d0e005986 */ /* 0x0001e2000c101542 */
[----:B--2---:R-:W-:Y:S02]  /*a3c60*/  ISETP.LT.AND P5, PT, R4, UR4, !P0 ;  /* 0x0000000404007c0c */ /* 0x004fe4000c7a1270 */
[----:B------:R-:W-:Y:S01]  /*a3c70*/  VIADD R3, R3, 0x5a ;  /* 0x0000005a03037836 */ /* 0x000fe20000000000 */
[----:B----4-:R2:W-:Y:S01]  /*a3c80*/  STL [R1+0x311c], R0 ;  /* 0x00311c0001007387 */ /* 0x0105e20000100800 */
[----:B------:R-:W-:Y:S01]  /*a3c90*/  ISETP.LT.AND P1, PT, R2, UR4, !P3 ;  /* 0x0000000402007c0c */ /* 0x000fe2000df21270 */
[C---:B-1----:R-:W-:Y:S01]  /*a3ca0*/  VIADD R2, R28.reuse, UR5 ;  /* 0x000000051c027c36 */ /* 0x042fe20008000000 */
[----:B------:R-:W1:Y:S01]  /*a3cb0*/  LDCU UR5, c[0x0][0x3b8] ;  /* 0x00007700ff0577ac */ /* 0x000e620008000800 */
[----:B------:R-:W-:Y:S02]  /*a3cc0*/  ISETP.GE.AND P2, PT, R3, UR53, PT ;  /* 0x0000003503007c0c */ /* 0x000fe4000bf46270 */
[----:B------:R-:W4:Y:S01]  /*a3cd0*/  LDL R3, [R1+0x1b44] ;  /* 0x001b440001037983 */ /* 0x000f220000100800 */
[----:B0-----:R-:W-:Y:S01]  /*a3ce0*/  IMAD.WIDE R14, R28, 0x2, R6 ;  /* 0x000000021c0e7825 */ /* 0x001fe200078e0206 */
[----:B---3--:R-:W-:-:S02]  /*a3cf0*/  ISETP.LT.AND P4, PT, R13, UR4, !P0 ;  /* 0x000000040d007c0c */ /* 0x008fc4000c781270 */
[----:B------:R0:W-:Y:S01]  /*a3d00*/  @P6 STG.E.U16 desc[UR66][R26.64], R12 ;  /* 0x0000000c1a006986 */ /* 0x0001e2000c101542 */
[----:B------:R-:W-:Y:S02]  /*a3d10*/  PRMT R29, R12, 0x7632, R29 ;  /* 0x000076320c1d7816 */ /* 0x000fe4000000001d */
[----:B------:R-:W-:Y:S01]  /*a3d20*/  ISETP.LT.AND P6, PT, R5, UR4, !P3 ;  /* 0x0000000405007c0c */ /* 0x000fe2000dfc1270 */
[----:B------:R-:W-:Y:S01]  /*a3d30*/  IMAD.WIDE R4, R28, 0x2, R8 ;  /* 0x000000021c047825 */ /* 0x000fe200078e0208 */
[----:B------:R-:W-:Y:S02]  /*a3d40*/  ISETP.LT.AND P0, PT, R0, UR4, !P0 ;  /* 0x0000000400007c0c */ /* 0x000fe4000c701270 */
[----:B--2---:R-:W2:Y:S01]  /*a3d50*/  LDL R0, [R1+0x5b0] ;  /* 0x0005b00001007983 */ /* 0x004ea20000100800 */
[----:B0-----:R-:W-:Y:S01]  /*a3d60*/  IMAD.WIDE R12, R28, 0x2, R10 ;  /* 0x000000021c0c7825 */ /* 0x001fe200078e020a */
[----:B------:R-:W-:-:S04]  /*a3d70*/  PRMT R28, R23, 0x7632, R28 ;  /* 0x00007632171c7816 */ /* 0x000fc8000000001c */
[----:B------:R0:W-:Y:S04]  /*a3d80*/  @P4 STG.E.U16 desc[UR66][R12.64], R29 ;  /* 0x0000001d0c004986 */ /* 0x0001e8000c101542 */
[----:B------:R-:W-:Y:S04]  /*a3d90*/  @P5 STG.E.U16 desc[UR66][R4.64], R23 ;  /* 0x0000001704005986 */ /* 0x000fe8000c101542 */
[----:B0-----:R-:W3:Y:S04]  /*a3da0*/  LDL R13, [R1+0x580] ;  /* 0x00058000010d7983 */ /* 0x001ee80000100800 */
[----:B------:R0:W-:Y:S04]  /*a3db0*/  STL [R1+0x30c0], R29 ;  /* 0x0030c01d01007387 */ /* 0x0001e80000100800 */
[----:B------:R1:W-:Y:S04]  /*a3dc0*/  @P0 STG.E.U16 desc[UR66][R14.64], R28 ;  /* 0x0000001c0e000986 */ /* 0x0003e8000c101542 */
[----:B0-----:R-:W2:Y:S04]  /*a3dd0*/  LDL R29, [R1+0x1bdc] ;  /* 0x001bdc00011d7983 */ /* 0x001ea80000100800 */
[----:B------:R-:W2:Y:S04]  /*a3de0*/  LDL.LU R23, [R1+0x3124] ;  /* 0x0031240001177983 */ /* 0x000ea80000300800 */
[----:B------:R-:W2:Y:S04]  /*a3df0*/  LDL.LU R4, [R1+0x590] ;  /* 0x0005900001047983 */ /* 0x000ea80000300800 */
[----:B------:R-:W2:Y:S04]  /*a3e00*/  LDL R5, [R1+0x1be0] ;  /* 0x001be00001057983 */ /* 0x000ea80000100800 */
[----:B-1----:R-:W2:Y:S04]  /*a3e10*/  LDL R14, [R1+0x1be8] ;  /* 0x001be800010e7983 */ /* 0x002ea80000100800 */
[----:B------:R-:W2:Y:S01]  /*a3e20*/  LDL R15, [R1+0x1bec] ;  /* 0x001bec00010f7983 */ /* 0x000ea20000100800 */
[----:B------:R-:W-:-:S03]  /*a3e30*/  ISETP.LT.AND P5, PT, R21, UR4, !P3 ;  /* 0x0000000415007c0c */ /* 0x000fc6000dfa1270 */
[----:B------:R-:W2:Y:S01]  /*a3e40*/  LDL.LU R21, [R1+0x3120] ;  /* 0x0031200001157983 */ /* 0x000ea20000300800 */
[----:B------:R-:W-:-:S04]  /*a3e50*/  IMAD.WIDE R26, R2, 0x2, R24 ;  /* 0x00000002021a7825 */ /* 0x000fc800078e0218 */
[----:B----4-:R-:W-:Y:S01]  /*a3e60*/  VIADD R3, R3, 0x5b ;  /* 0x0000005b03037836 */ /* 0x010fe20000000000 */
[----:B------:R-:W-:Y:S04]  /*a3e70*/  STL [R1+0x3118], R20 ;  /* 0x0031181401007387 */ /* 0x000fe80000100800 */
[----:B------:R-:W-:Y:S02]  /*a3e80*/  ISETP.GE.AND P0, PT, R3, UR51, PT ;  /* 0x0000003303007c0c */ /* 0x000fe4000bf06270 */
[----:B---3--:R-:W-:Y:S01]  /*a3e90*/  PRMT R3, R13, 0x7632, R3 ;  /* 0x000076320d037816 */ /* 0x008fe20000000003 */
[----:B--2---:R0:W-:Y:S01]  /*a3ea0*/  @P6 STG.E.U16 desc[UR66][R26.64], R4 ;  /* 0x000000041a006986 */ /* 0x0041e2000c101542 */
[----:B------:R-:W-:Y:S02]  /*a3eb0*/  PRMT R12, R4, 0x7632, R12 ;  /* 0x00007632040c7816 */ /* 0x000fe4000000000c */
[----:B------:R-:W-:-:S02]  /*a3ec0*/  ISETP.LT.AND P4, PT, R5, UR4, !P3 ;  /* 0x0000000405007c0c */ /* 0x000fc4000df81270 */
[----:B------:R-:W-:Y:S01]  /*a3ed0*/  ISETP.LT.AND P6, PT, R14, UR4, !P3 ;  /* 0x000000040e007c0c */ /* 0x000fe2000dfc1270 */
[----:B0-----:R-:W-:-:S05]  /*a3ee0*/  IMAD.WIDE R4, R2, 0x2, R22 ;  /* 0x0000000202047825 */ /* 0x001fca00078e0216 */
[----:B------:R0:W-:Y:S01]  /*a3ef0*/  @P1 STG.E.U16 desc[UR66][R4.64], R12 ;  /* 0x0000000c04001986 */ /* 0x0001e2000c101542 */
[----:B------:R-:W-:Y:S01]  /*a3f00*/  ISETP.LT.AND P1, PT, R15, UR4, !P3 ;  /* 0x000000040f007c0c */ /* 0x000fe2000df21270 */
[C---:B------:R-:W-:Y:S02]  /*a3f10*/  IMAD.WIDE R14, R2.reuse, 0x2, R20 ;  /* 0x00000002020e7825 */ /* 0x040fe400078e0214 */
[----:B------:R-:W2:Y:S04]  /*a3f20*/  LDL R20, [R1+0x544] ;  /* 0x0005440001147983 */ /* 0x000ea80000100800 */
[----:B------:R1:W-:Y:S01]  /*a3f30*/  STL [R1+0x3114], R21 ;  /* 0x0031141501007387 */ /* 0x0003e20000100800 */
[----:B0-----:R-:W-:-:S03]  /*a3f40*/  IMAD.WIDE R12, R2, 0x2, R16 ;  /* 0x00000002020c7825 */ /* 0x001fc600078e0210 */
[----:B-1----:R-:W3:Y:S04]  /*a3f50*/  LDL.LU R21, [R1+0x5a0] ;  /* 0x0005a00001157983 */ /* 0x002ee80000300800 */
[----:B------:R0:W-:Y:S04]  /*a3f60*/  STL [R1+0x3110], R16 ;  /* 0x0031101001007387 */ /* 0x0001e80000100800 */
[----:B0-----:R-:W4:Y:S04]  /*a3f70*/  LDL.LU R16, [R1+0x580] ;  /* 0x0005800001107983 */ /* 0x001f280000300800 */
[----:B------:R0:W-:Y:S01]  /*a3f80*/  STL [R1+0x310c], R17 ;  /* 0x00310c1101007387 */ /* 0x0001e20000100800 */
[----:B------:R-:W-:Y:S01]  /*a3f90*/  IMAD.WIDE R4, R2, 0x2, R18 ;  /* 0x0000000202047825 */ /* 0x000fe200078e0212 */
[----:B------:R-:W-:-:S02]  /*a3fa0*/  PRMT R26, R0, 0x7632, R26 ;  /* 0x00007632001a7816 */ /* 0x000fc4000000001a */
[----:B0-----:R-:W2:Y:S04]  /*a3fb0*/  LDL R17, [R1+0x1bf0] ;  /* 0x001bf00001117983 */ /* 0x001ea80000100800 */
[----:B----4-:R0:W-:Y:S04]  /*a3fc0*/  @P4 STG.E.U16 desc[UR66][R14.64], R16 ;  /* 0x000000100e004986 */ /* 0x0101e8000c101542 */
[----:B------:R1:W-:Y:S04]  /*a3fd0*/  @P5 STG.E.U16 desc[UR66][R4.64], R3 ;  /* 0x0000000304005986 */ /* 0x0003e8000c101542 */
[----:B0-----:R-:W4:Y:S04]  /*a3fe0*/  LDL.LU R16, [R1+0x564] ;  /* 0x0005640001107983 */ /* 0x001f280000300800 */
[----:B------:R-:W4:Y:S04]  /*a3ff0*/  LDL.LU R0, [R1+0x311c] ;  /* 0x00311c0001007983 */ /* 0x000f280000300800 */
[----:B-1----:R-:W4:Y:S04]  /*a4000*/  LDL.LU R3, [R1+0x5b0] ;  /* 0x0005b00001037983 */ /* 0x002f280000300800 */
[----:B------:R-:W4:Y:S04]  /*a4010*/  LDL R4, [R1+0x1bd8] ;  /* 0x001bd80001047983 */ /* 0x000f280000100800 */
[----:B------:R-:W4:Y:S01]  /*a4020*/  LDL R5, [R1+0x1be0] ;  /* 0x001be00001057983 */ /* 0x000f220000100800 */
[----:B--2---:R-:W-:Y:S01]  /*a4030*/  ISETP.LT.AND P4, PT, R17, UR4, !P3 ;  /* 0x0000000411007c0c */ /* 0x004fe2000df81270 */
[----:B------:R-:W-:Y:S01]  /*a4040*/  IMAD.WIDE R14, R2, 0x2, R10 ;  /* 0x00000002020e7825 */ /* 0x000fe200078e020a */
[----:B---3--:R-:W-:Y:S01]  /*a4050*/  PRMT R27, R21, 0x7632, R27 ;  /* 0x00007632151b7816 */ /* 0x008fe2000000001b */
[----:B------:R-:W2:Y:S01]  /*a4060*/  LDL R17, [R1+0x1bec] ;  /* 0x001bec0001117983 */ /* 0x000ea20000100800 */
[----:B------:R-:W-:-:S03]  /*a4070*/  PRMT R28, R20, 0x7632, R28 ;  /* 0x00007632141c7816 */ /* 0x000fc6000000001c */
[----:B------:R-:W3:Y:S01]  /*a4080*/  LDL.LU R20, [R1+0x3118] ;  /* 0x0031180001147983 */ /* 0x000ee20000300800 */
[----:B----4-:R-:W-:-:S03]  /*a4090*/  ISETP.LT.AND P5, PT, R0, UR4, !P3 ;  /* 0x0000000400007c0c */ /* 0x010fc6000dfa1270 */
[----:B------:R-:W-:Y:S04]  /*a40a0*/  @P6 STG.E.U16 desc[UR66][R12.64], R3 ;  /* 0x000000030c006986 */ /* 0x000fe8000c101542 */
[----:B------:R0:W-:Y:S01]  /*a40b0*/  @P1 STG.E.U16 desc[UR66][R14.64], R26 ;  /* 0x0000001a0e001986 */ /* 0x0001e2000c101542 */
[----:B------:R-:W-:Y:S02]  /*a40c0*/  ISETP.LT.AND P3, PT, R4, UR4, !P2 ;  /* 0x0000000404007c0c */ /* 0x000fe4000d761270 */
[----:B------:R-:W-:Y:S01]  /*a40d0*/  ISETP.LT.AND P1, PT, R5, UR4, !P2 ;  /* 0x0000000405007c0c */ /* 0x000fe2000d721270 */
[----:B------:R-:W-:-:S04]  /*a40e0*/  IMAD.WIDE R4, R2, 0x2, R8 ;  /* 0x0000000202047825 */ /* 0x000fc800078e0208 */
[C---:B0-----:R-:W-:Y:S02]  /*a40f0*/  VIADD R26, R2.reuse, UR5 ;  /* 0x00000005021a7c36 */ /* 0x041fe40008000000 */
[----:B------:R-:W-:Y:S01]  /*a4100*/  IMAD.WIDE R2, R2, 0x2, R6 ;  /* 0x0000000202027825 */ /* 0x000fe200078e0206 */
[----:B------:R0:W-:Y:S01]  /*a4110*/  @P4 STG.E.U16 desc[UR66][R4.64], R21 ;  /* 0x0000001504004986 */ /* 0x0001e2000c101542 */
[----:B------:R-:W-:Y:S01]  /*a4120*/  ISETP.LT.AND P6, PT, R29, UR4, !P2 ;  /* 0x000000041d007c0c */ /* 0x000fe2000d7c1270 */
[----:B------:R-:W1:Y:S02]  /*a4130*/  LDCU UR5, c[0x0][0x3b8] ;  /* 0x00007700ff0577ac */ /* 0x000e640008000800 */
[----:B------:R4:W-:Y:S04]  /*a4140*/  @P5 STG.E.U16 desc[UR66][R2.64], R27 ;  /* 0x0000001b02005986 */ /* 0x0009e8000c101542 */
[----:B0-----:R-:W3:Y:S04]  /*a4150*/  LDL.LU R21, [R1+0x3114] ;  /* 0x0031140001157983 */ /* 0x001ee80000300800 */
[----:B------:R-:W2:Y:S04]  /*a4160*/  LDL R4, [R1+0x1b44] ;  /* 0x001b440001047983 */ /* 0x000ea80000100800 */
[----:B------:R-:W2:Y:S04]  /*a4170*/  LDL R5, [R1+0x1be8] ;  /* 0x001be80001057983 */ /* 0x000ea80000100800 */
[----:B----4-:R-:W4:Y:S04]  /*a4180*/  LDL R2, [R1+0x1be4] ;  /* 0x001be40001027983 */ /* 0x010f280000100800 */
[----:B------:R-:W2:Y:S01]  /*a4190*/  LDL.LU R3, [R1+0x544] ;  /* 0x0005440001037983 */ /* 0x000ea20000300800 */
[----:B------:R-:W-:-:S04]  /*a41a0*/  IMAD.WIDE R12, R26, 0x2, R24 ;  /* 0x000000021a0c7825 */ /* 0x000fc800078e0218 */
[----:B------:R-:W-:Y:S01]  /*a41b0*/  IMAD.WIDE R14, R26, 0x2, R22 ;  /* 0x000000021a0e7825 */ /* 0x000fe200078e0216 */
[----:B------:R-:W3:Y:S04]  /*a41c0*/  LDL.LU R27, [R1+0x574] ;  /* 0x00057400011b7983 */ /* 0x000ee80000300800 */
[----:B------:R-:W-:Y:S01]  /*a41d0*/  STL [R1+0x3104], R28 ;  /* 0x0031041c01007387 */ /* 0x000fe20000100800 */
[----:B----4-:R-:W-:-:S03]  /*a41e0*/  ISETP.LT.AND P5, PT, R2, UR4, !P2 ;  /* 0x0000000402007c0c */ /* 0x010fc6000d7a1270 */
[----:B--2---:R3:W-:Y:S04]  /*a41f0*/  @P3 STG.E.U16 desc[UR66][R12.64], R3 ;  /* 0x000000030c003986 */ /* 0x0047e8000c101542 */
[----:B------:R0:W-:Y:S01]  /*a4200*/  @P6 STG.E.U16 desc[UR66][R14.64], R28 ;  /* 0x0000001c0e006986 */ /* 0x0001e2000c101542 */
[----:B------:R-:W-:Y:S01]  /*a4210*/  ISETP.LT.AND P3, PT, R17, UR4, !P2 ;  /* 0x0000000411007c0c */ /* 0x000fe2000d761270 */
[----:B---3--:R-:W-:Y:S02]  /*a4220*/  IMAD.WIDE R2, R26, 0x2, R20 ;  /* 0x000000021a027825 */ /* 0x008fe400078e0214 */
[----:B0-----:R-:W2:Y:S04]  /*a4230*/  LDL.LU R28, [R1+0x594] ;  /* 0x00059400011c7983 */ /* 0x001ea80000300800 */
[----:B------:R0:W-:Y:S01]  /*a4240*/  STL [R1+0x3108], R21 ;  /* 0x0031081501007387 */ /* 0x0001e20000100800 */
[----:B------:R-:W-:-:S03]  /*a4250*/  PRMT R13, R16, 0x7632, R13 ;  /* 0x00007632100d7816 */ /* 0x000fc6000000000d */
[----:B------:R3:W-:Y:S04]  /*a4260*/  @P1 STG.E.U16 desc[UR66][R2.64], R16 ;  /* 0x0000001002001986 */ /* 0x0007e8000c101542 */
[----:B0-----:R-:W4:Y:S04]  /*a4270*/  LDL R21, [R1+0x1be0] ;  /* 0x001be00001157983 */ /* 0x001f280000100800 */
[----:B---3--:R-:W3:Y:S04]  /*a4280*/  LDL.LU R16, [R1+0x3110] ;  /* 0x0031100001107983 */ /* 0x008ee80000300800 */
[----:B------:R-:W2:Y:S04]  /*a4290*/  LDL R2, [R1+0x1bf0] ;  /* 0x001bf00001027983 */ /* 0x000ea80000100800 */
[----:B------:R-:W2:Y:S04]  /*a42a0*/  LDL R3, [R1+0x1bd8] ;  /* 0x001bd80001037983 */ /* 0x000ea80000100800 */
[----:B------:R-:W3:Y:S01]  /*a42b0*/  LDL.LU R17, [R1+0x310c] ;  /* 0x00310c0001117983 */ /* 0x000ee20000300800 */
[----:B------:R-:W-:Y:S01]  /*a42c0*/  ISETP.LT.AND P4, PT, R5, UR4, !P2 ;  /* 0x0000000405007c0c */ /* 0x000fe2000d781270 */
[----:B------:R-:W-:-:S02]  /*a42d0*/  VIADD R12, R4, 0x5c ;  /* 0x0000005c040c7836 */ /* 0x000fc40000000000 */
[----:B------:R-:W-:-:S03]  /*a42e0*/  IMAD.WIDE R4, R26, 0x2, R18 ;  /* 0x000000021a047825 */ /* 0x000fc600078e0212 */
[----:B------:R-:W-:Y:S02]  /*a42f0*/  ISETP.GE.AND P1, PT, R12, UR49, PT ;  /* 0x000000310c007c0c */ /* 0x000fe4000bf26270 */
[----:B------:R3:W-:Y:S02]  /*a4300*/  @P5 STG.E.U16 desc[UR66][R4.64], R13 ;  /* 0x0000000d04005986 */ /* 0x0007e4000c101542 */
[----:B---3--:R-:W-:-:S05]  /*a4310*/  IMAD.WIDE R12, R26, 0x2, R16 ;  /* 0x000000021a0c7825 */ /* 0x008fca00078e0210 */
[----:B------:R0:W-:Y:S04]  /*a4320*/  @P4 STG.E.U16 desc[UR66][R12.64], R27 ;  /* 0x0000001b0c004986 */ /* 0x0001e8000c101542 */
[----:B0-----:R-:W3:Y:S01]  /*a4330*/  LDL.LU R13, [R1+0x714] ;  /* 0x00071400010d7983 */ /* 0x001ee20000300800 */
[----:B--2---:R-:W-:Y:S02]  /*a4340*/  ISETP.LT.AND P6, PT, R2, UR4, !P2 ;  /* 0x0000000402007c0c */ /* 0x004fe4000d7c1270 */
[----:B------:R-:W-:Y:S02]  /*a4350*/  ISETP.LT.AND P2, PT, R0, UR4, !P2 ;  /* 0x0000000400007c0c */ /* 0x000fe4000d741270 */
[----:B------:R-:W-:Y:S01]  /*a4360*/  ISETP.LT.AND P5, PT, R3, UR4, !P0 ;  /* 0x0000000403007c0c */ /* 0x000fe2000c7a1270 */
[----:B------:R-:W-:Y:S01]  /*a4370*/  IMAD.WIDE R2, R26, 0x2, R10 ;  /* 0x000000021a027825 */ /* 0x000fe200078e020a */
[----:B------:R-:W-:-:S03]  /*a4380*/  PRMT R14, R27, 0x7632, R14 ;  /* 0x000076321b0e7816 */ /* 0x000fc6000000000e */
[----:B------:R-:W-:-:S04]  /*a4390*/  IMAD.WIDE R4, R26, 0x2, R8 ;  /* 0x000000021a047825 */ /* 0x000fc800078e0208 */
[----:B-1----:R-:W-:Y:S01]  /*a43a0*/  VIADD R27, R26, UR5 ;  /* 0x000000051a1b7c36 */ /* 0x002fe20008000000 */
[----:B------:R-:W-:Y:S01]  /*a43b0*/  ISETP.LT.AND P4, PT, R29, UR4, !P0 ;  /* 0x000000041d007c0c */ /* 0x000fe2000c781270 */
[----:B------:R0:W-:Y:S04]  /*a43c0*/  STL [R1+0x30fc], R29 ;  /* 0x0030fc1d01007387 */ /* 0x0001e80000100800 */
[----:B------:R1:W-:Y:S01]  /*a43d0*/  @P3 STG.E.U16 desc[UR66][R2.64], R14 ;  /* 0x0000000e02003986 */ /* 0x0003e2000c101542 */
[----:B----4-:R-:W-:Y:S02]  /*a43e0*/  ISETP.LT.AND P3, PT, R21, UR4, !P0 ;  /* 0x0000000415007c0c */ /* 0x010fe4000c761270 */
[----:B------:R-:W-:Y:S01]  /*a43f0*/  PRMT R15, R28, 0x7632, R15 ;  /* 0x000076321c0f7816 */ /* 0x000fe2000000000f */
[----:B------:R-:W2:Y:S01]  /*a4400*/  LDCU UR5, c[0x0][0x3b8] ;  /* 0x00007700ff0577ac */ /* 0x000ea20008000800 */
[----:B0-----:R-:W4:Y:S01]  /*a4410*/  LDL.LU R29, [R1+0x5a4] ;  /* 0x0005a400011d7983 */ /* 0x001f220000300800 */
[----:B-1----:R-:W-:-:S03]  /*a4420*/  IMAD.WIDE R2, R26, 0x2, R6 ;  /* 0x000000021a027825 */ /* 0x002fc600078e0206 */
[----:B------:R-:W-:Y:S01]  /*a4430*/  STL [R1+0x3100], R25 ;  /* 0x0031001901007387 */ /* 0x000fe20000100800 */
[----:B---3--:R-:W-:-:S03]  /*a4440*/  PRMT R14, R13, 0x7632, R14 ;  /* 0x000076320d0e7816 */ /* 0x008fc6000000000e */
[----:B------:R0:W-:Y:S04]  /*a4450*/  @P6 STG.E.U16 desc[UR66][R4.64], R13 ;  /* 0x0000000d04006986 */ /* 0x0001e8000c101542 */
[----:B------:R1:W-:Y:S01]  /*a4460*/  @P2 STG.E.U16 desc[UR66][R2.64], R14 ;  /* 0x0000000e02002986 */ /* 0x0003e2000c101542 */
[----:B0-----:R-:W-:-:S03]  /*a4470*/  IMAD.WIDE R4, R27, 0x2, R24 ;  /* 0x000000021b047825 */ /* 0x001fc600078e0218 */
[----:B------:R-:W3:Y:S04]  /*a4480*/  LDL.LU R25, [R1+0x5b4] ;  /* 0x0005b40001197983 */ /* 0x000ee80000300800 */
[----:B------:R-:W2:Y:S04]  /*a4490*/  LDL.LU R21, [R1+0x3108] ;  /* 0x0031080001157983 */ /* 0x000ea80000300800 */
[----:B-1----:R-:W2:Y:S04]  /*a44a0*/  LDL R2, [R1+0x1b44] ;  /* 0x001b440001027983 */ /* 0x002ea80000100800 */
[----:B------:R-:W3:Y:S04]  /*a44b0*/  LDL R3, [R1+0x1be8] ;  /* 0x001be80001037983 */ /* 0x000ee80000100800 */
[----:B------:R-:W4:Y:S04]  /*a44c0*/  LDL.LU R14, [R1+0x584] ;  /* 0x00058400010e7983 */ /* 0x000f280000300800 */
[----:B------:R0:W-:Y:S01]  /*a44d0*/  @P5 STG.E.U16 desc[UR66][R4.64], R28 ;  /* 0x0000001c04005986 */ /* 0x0001e2000c101542 */
[----:B------:R-:W-:-:S03]  /*a44e0*/  IMAD.WIDE R12, R27, 0x2, R22 ;  /* 0x000000021b0c7825 */ /* 0x000fc600078e0216 */
[----:B0-----:R-:W4:Y:S04]  /*a44f0*/  LDL.LU R28, [R1+0x3104] ;  /* 0x00310400011c7983 */ /* 0x001f280000300800 */
[----:B------:R-:W4:Y:S04]  /*a4500*/  LDL R4, [R1+0x1be4] ;  /* 0x001be40001047983 */ /* 0x000f280000100800 */
[----:B------:R-:W4:Y:S04]  /*a4510*/  LDL R5, [R1+0x1bec] ;  /* 0x001bec0001057983 */ /* 0x000f280000100800 */
[----:B------:R0:W-:Y:S04]  /*a4520*/  @P4 STG.E.U16 desc[UR66][R12.64], R15 ;  /* 0x0000000f0c004986 */ /* 0x0001e8000c101542 */
[----:B0-----:R-:W4:Y:S04]  /*a4530*/  LDL R15, [R1+0x1bf0] ;  /* 0x001bf000010f7983 */ /* 0x001f280000100800 */
[----:B------:R-:W-:Y:S01]  /*a4540*/  STL [R1+0x30f8], R19 ;  /* 0x0030f81301007387 */ /* 0x000fe20000100800 */
[----:B--2---:R-:W-:Y:S01]  /*a4550*/  VIADD R12, R2, 0x5d ;  /* 0x0000005d020c7836 */ /* 0x004fe20000000000 */
[----:B---3--:R-:W-:Y:S01]  /*a4560*/  ISETP.LT.AND P5, PT, R3, UR4, !P0 ;  /* 0x0000000403007c0c */ /* 0x008fe2000c7a1270 */
[----:B------:R-:W-:Y:S01]  /*a4570*/  IMAD.WIDE R2, R27, 0x2, R20 ;  /* 0x000000021b027825 */ /* 0x000fe200078e0214 */
[----:B----4-:R-:W-:-:S04]  /*a4580*/  PRMT R13, R14, 0x7632, R13 ;  /* 0x000076320e0d7816 */ /* 0x010fc8000000000d */
[----:B------:R0:W-:Y:S01]  /*a4590*/  @P3 STG.E.U16 desc[UR66][R2.64], R14 ;  /* 0x0000000e02003986 */ /* 0x0001e2000c101542 */
[----:B------:R-:W-:Y:S02]  /*a45a0*/  ISETP.LT.AND P6, PT, R4, UR4, !P0 ;  /* 0x0000000404007c0c */ /* 0x000fe4000c7c1270 */
[----:B------:R-:W-:Y:S01]  /*a45b0*/  ISETP.LT.AND P4, PT, R5, UR4, !P0 ;  /* 0x0000000405007c0c */ /* 0x000fe2000c781270 */
[----:B------:R-:W-:-:S04]  /*a45c0*/  IMAD.WIDE R4, R27, 0x2, R18 ;  /* 0x000000021b047825 */ /* 0x000fc800078e0212 */
[----:B0-----:R-:W-:Y:S01]  /*a45d0*/  IMAD.WIDE R2, R27, 0x2, R16 ;  /* 0x000000021b027825 */ /* 0x001fe200078e0210 */
[----:B------:R-:W2:Y:S01]  /*a45e0*/  LDL.LU R19, [R1+0x548] ;  /* 0x0005480001137983 */ /* 0x000ea20000300800 */
[----:B------:R-:W-:-:S03]  /*a45f0*/  ISETP.LT.AND P3, PT, R0, UR4, !P0 ;  /* 0x0000000400007c0c */ /* 0x000fc6000c761270 */
[----:B------:R0:W-:Y:S01]  /*a4600*/  STL [R1+0x30f4], R0 ;  /* 0x0030f40001007387 */ /* 0x0001e20000100800 */
[----:B------:R-:W-:Y:S02]  /*a4610*/  PRMT R26, R25, 0x7632, R26 ;  /* 0x00007632191a7816 */ /* 0x000fe4000000001a */
[----:B------:R-:W-:Y:S01]  /*a4620*/  ISETP.LT.AND P2, PT, R15, UR4, !P0 ;  /* 0x000000040f007c0c */ /* 0x000fe2000c741270 */
[----:B------:R1:W-:Y:S01]  /*a4630*/  @P6 STG.E.U16 desc[UR66][R4.64], R13 ;  /* 0x0000000d04006986 */ /* 0x0003e2000c101542 */
[----:B------:R-:W-:-:S03]  /*a4640*/  ISETP.GE.AND P0, PT, R12, UR47, PT ;  /* 0x0000002f0c007c0c */ /* 0x000fc6000bf06270 */
[----:B0-----:R-:W3:Y:S04]  /*a4650*/  LDL.LU R0, [R1+0x568] ;  /* 0x0005680001007983 */ /* 0x001ee80000300800 */
[----:B------:R0:W-:Y:S01]  /*a4660*/  @P5 STG.E.U16 desc[UR66][R2.64], R25 ;  /* 0x0000001902005986 */ /* 0x0001e2000c101542 */
[----:B------:R-:W-:Y:S01]  /*a4670*/  PRMT R28, R29, 0x7632, R28 ;  /* 0x000076321d1c7816 */ /* 0x000fe2000000001c */
[----:B-1----:R-:W-:-:S04]  /*a4680*/  IMAD.WIDE R4, R27, 0x2, R10 ;  /* 0x000000021b047825 */ /* 0x002fc800078e020a */
[C---:B------:R-:W-:Y:S01]  /*a4690*/  IMAD.WIDE R12, R27.reuse, 0x2, R8 ;  /* 0x000000021b0c7825 */ /* 0x040fe200078e0208 */
[----:B0-----:R-:W4:Y:S04]  /*a46a0*/  LDL.LU R25, [R1+0x3100] ;  /* 0x0031000001197983 */ /* 0x001f280000300800 */
[----:B------:R-:W2:Y:S04]  /*a46b0*/  LDL R3, [R1+0x1bd8] ;  /* 0x001bd80001037983 */ /* 0x000ea80000100800 */
[----:B------:R0:W-:Y:S04]  /*a46c0*/  @P4 STG.E.U16 desc[UR66][R4.64], R26 ;  /* 0x0000001a04004986 */ /* 0x0001e8000c101542 */
[----:B------:R-:W3:Y:S04]  /*a46d0*/  LDL R2, [R1+0x1b44] ;  /* 0x001b440001027983 */ /* 0x000ee80000100800 */
[----:B------:R1:W-:Y:S04]  /*a46e0*/  @P2 STG.E.U16 desc[UR66][R12.64], R29 ;  /* 0x0000001d0c002986 */ /* 0x0003e8000c101542 */
[----:B0-----:R-:W4:Y:S04]  /*a46f0*/  LDL R4, [R1+0x1be0] ;  /* 0x001be00001047983 */ /* 0x001f280000100800 */
[----:B------:R-:W4:Y:S04]  /*a4700*/  LDL R5, [R1+0x1be4] ;  /* 0x001be40001057983 */ /* 0x000f280000100800 */
[----:B-1----:R-:W4:Y:S01]  /*a4710*/  LDL.LU R29, [R1+0x30fc] ;  /* 0x0030fc00011d7983 */ /* 0x002f220000300800 */
[----:B------:R-:W-:-:S05]  /*a4720*/  IMAD.WIDE R14, R27, 0x2, R6 ;  /* 0x000000021b0e7825 */ /* 0x000fca00078e0206 */
[----:B------:R4:W-:Y:S01]  /*a4730*/  @P3 STG.E.U16 desc[UR66][R14.64], R28 ;  /* 0x0000001c0e003986 */ /* 0x0009e2000c101542 */
[----:B--2---:R-:W-:Y:S01]  /*a4740*/  ISETP.LT.AND P4, PT, R3, UR4, !P1 ;  /* 0x0000000403007c0c */ /* 0x004fe2000cf81270 */
[----:B------:R-:W-:Y:S02]  /*a4750*/  VIADD R3, R27, UR5 ;  /* 0x000000051b037c36 */ /* 0x000fe40008000000 */
[----:B---3--:R-:W-:Y:S01]  /*a4760*/  VIADD R2, R2, 0x5e ;  /* 0x0000005e02027836 */ /* 0x008fe20000000000 */
[----:B------:R-:W-:Y:S01]  /*a4770*/  PRMT R26, R0, 0x7632, R26 ;  /* 0x00007632001a7816 */ /* 0x000fe2000000001a */
[----:B------:R-:W0:Y:S01]  /*a4780*/  LDCU UR5, c[0x0][0x3b8] ;  /* 0x00007700ff0577ac */ /* 0x000e220008000800 */
[----:B----4-:R-:W-:Y:S02]  /*a4790*/  IMAD.WIDE R14, R3, 0x2, R24 ;  /* 0x00000002030e7825 */ /* 0x010fe400078e0218 */
[----:B------:R-:W-:Y:S02]  /*a47a0*/  ISETP.GE.AND P3, PT, R2, UR45, PT ;  /* 0x0000002d02007c0c */ /* 0x000fe4000bf66270 */
[----:B------:R-:W-:Y:S01]  /*a47b0*/  ISETP.LT.AND P5, PT, R29, UR4, !P1 ;  /* 0x000000041d007c0c */ /* 0x000fe2000cfa1270 */
[----:B------:R1:W-:Y:S01]  /*a47c0*/  STL [R1+0x30ec], R29 ;  /* 0x0030ec1d01007387 */ /* 0x0003e20000100800 */
[----:B------:R-:W-:-:S02]  /*a47d0*/  ISETP.LT.AND P6, PT, R4, UR4, !P1 ;  /* 0x0000000404007c0c */ /* 0x000fc4000cfc1270 */
[----:B------:R-:W-:Y:S01]  /*a47e0*/  ISETP.LT.AND P2, PT, R5, UR4, !P1 ;  /* 0x0000000405007c0c */ /* 0x000fe2000cf41270 */
[----:B------:R-:W-:Y:S01]  /*a47f0*/  IMAD.WIDE R4, R3, 0x2, R22 ;  /* 0x0000000203047825 */ /* 0x000fe200078e0216 */
[----:B------:R-:W-:Y:S01]  /*a4800*/  PRMT R2, R19, 0x7632, R2 ;  /* 0x0000763213027816 */ /* 0x000fe20000000002 */
[----:B------:R-:W-:Y:S04]  /*a4810*/  @P4 STG.E.U16 desc[UR66][R14.64], R19 ;  /* 0x000000130e004986 */ /* 0x000fe8000c101542 */
[----:B-1----:R-:W2:Y:S04]  /*a4820*/  LDL.LU R29, [R1+0x718] ;  /* 0x00071800011d7983 */ /* 0x002ea80000300800 */
[----:B------:R-:W3:Y:S04]  /*a4830*/  LDL R27, [R1+0x1bd8] ;  /* 0x001bd800011b7983 */ /* 0x000ee80000100800 */
[----:B------:R1:W-:Y:S04]  /*a4840*/  STL [R1+0x30f0], R25 ;  /* 0x0030f01901007387 */ /* 0x0003e80000100800 */
[----:B------:R4:W-:Y:S04]  /*a4850*/  @P5 STG.E.U16 desc[UR66][R4.64], R2 ;  /* 0x0000000204005986 */ /* 0x0009e8000c101542 */
[----:B-1----:R-:W2:Y:S04]  /*a4860*/  LDL.LU R25, [R1+0x578] ;  /* 0x0005780001197983 */ /* 0x002ea80000300800 */
[----:B------:R-:W2:Y:S04]  /*a4870*/  LDL.LU R19, [R1+0x30f8] ;  /* 0x0030f80001137983 */ /* 0x000ea80000300800 */
[----:B----4-:R-:W4:Y:S04]  /*a4880*/  LDL R2, [R1+0x1be8] ;  /* 0x001be80001027983 */ /* 0x010f280000100800 */
[----:B------:R-:W4:Y:S04]  /*a4890*/  LDL R4, [R1+0x1bec] ;  /* 0x001bec0001047983 */ /* 0x000f280000100800 */
[----:B------:R-:W4:Y:S01]  /*a48a0*/  LDL R5, [R1+0x1bf0] ;  /* 0x001bf00001057983 */ /* 0x000f220000100800 */
[----:B------:R-:W-:-:S05]  /*a48b0*/  IMAD.WIDE R12, R3, 0x2, R20 ;  /* 0x00000002030c7825 */ /* 0x000fca00078e0214 */
[----:B------:R1:W-:Y:S04]  /*a48c0*/  @P6 STG.E.U16 desc[UR66][R12.64], R0 ;  /* 0x000000000c006986 */ /* 0x0003e8000c101542 */
[----:B-1----:R-:W4:Y:S01]  /*a48d0*/  LDL.LU R0, [R1+0x30f4] ;  /* 0x0030f40001007983 */ /* 0x002f220000300800 */
[----:B------:R-:W-:Y:S01]  /*a48e0*/  IMAD.WIDE R12, R3, 0x2, R6 ;  /* 0x00000002030c7825 */ /* 0x000fe200078e0206 */
[----:B---3--:R-:W-:-:S03]  /*a48f0*/  ISETP.LT.AND P6, PT, R27, UR4, !P0 ;  /* 0x000000041b007c0c */ /* 0x008fc6000c7c1270 */
[----:B--2---:R-:W-:Y:S01]  /*a4900*/  IMAD.WIDE R14, R3, 0x2, R18 ;  /* 0x00000002030e7825 */ /* 0x004fe200078e0212 */
[----:B----4-:R-:W-:Y:S02]  /*a4910*/  ISETP.LT.AND P5, PT, R2, UR4, !P1 ;  /* 0x0000000402007c0c */ /* 0x010fe4000cfa1270 */
[----:B------:R-:W-:Y:S02]  /*a4920*/  ISETP.LT.AND P4, PT, R4, UR4, !P1 ;  /* 0x0000000404007c0c */ /* 0x000fe4000cf81270 */
[----:B------:R1:W-:Y:S01]  /*a4930*/  @P2 STG.E.U16 desc[UR66][R14.64], R26 ;  /* 0x0000001a0e002986 */ /* 0x0003e2000c101542 */
[----:B------:R-:W-:Y:S02]  /*a4940*/  ISETP.LT.AND P2, PT, R5, UR4, !P1 ;  /* 0x0000000405007c0c */ /* 0x000fe4000cf41270 */
[----:B------:R-:W-:Y:S01]  /*a4950*/  PRMT R28, R25, 0x7632, R28 ;  /* 0x00007632191c7816 */ /* 0x000fe2000000001c */
[----:B------:R-:W-:-:S04]  /*a4960*/  IMAD.WIDE R4, R3, 0x2, R8 ;  /* 0x0000000203047825 */ /* 0x000fc800078e0208 */
[C---:B0-----:R-:W-:Y:S01]  /*a4970*/  VIADD R2, R3.reuse, UR5 ;  /* 0x0000000503027c36 */ /* 0x041fe20008000000 */
[----:B------:R-:W0:Y:S01]  /*a4980*/  LDCU UR5, c[0x0][0x3b8] ;  /* 0x00007700ff0577ac */ /* 0x000e220008000800 */
[----:B-1----:R-:W-:-:S04]  /*a4990*/  IMAD.WIDE R26, R3, 0x2, R16 ;  /* 0x00000002031a7825 */ /* 0x002fc800078e0210 */
[----:B------:R-:W-:Y:S01]  /*a49a0*/  IMAD.WIDE R14, R3, 0x2, R10 ;  /* 0x00000002030e7825 */ /* 0x000fe200078e020a */
[----:B------:R-:W-:Y:S01]  /*a49b0*/  ISETP.LT.AND P1, PT, R0, UR4, !P1 ;  /* 0x0000000400007c0c */ /* 0x000fe2000cf21270 */
[----:B------:R1:W-:Y:S04]  /*a49c0*/  STL [R1+0x30e8], R0 ;  /* 0x0030e80001007387 */ /* 0x0003e80000100800 */
[----:B------:R2:W-:Y:S04]  /*a49d0*/  @P5 STG.E.U16 desc[UR66][R26.64], R25 ;  /* 0x000000191a005986 */ /* 0x0005e8000c101542 */
[----:B------:R-:W-:Y:S01]  /*a49e0*/  @P4 STG.E.U16 desc[UR66][R14.64], R28 ;  /* 0x0000001c0e004986 */ /* 0x000fe2000c101542 */
[----:B------:R-:W-:-:S03]  /*a49f0*/  PRMT R3, R29, 0x7632, R3 ;  /* 0x000076321d037816 */ /* 0x000fc60000000003 */
[----:B------:R3:W-:Y:S04]  /*a4a00*/  @P2 STG.E.U16 desc[UR66][R4.64], R29 ;  /* 0x0000001d04002986 */ /* 0x0007e8000c101542 */
[----:B-1----:R-:W4:Y:S04]  /*a4a10*/  LDL R0, [R1+0x588] ;  /* 0x0005880001007983 */ /* 0x002f280000100800 */
[----:B--2---:R-:W2:Y:S04]  /*a4a20*/  LDL.LU R25, [R1+0x30f0] ;  /* 0x0030f00001197983 */ /* 0x004ea80000300800 */
[----:B------:R-:W4:Y:S04]  /*a4a30*/  LDL R27, [R1+0x1b44] ;  /* 0x001b4400011b7983 */ /* 0x000f280000100800 */
[----:B---3--:R-:W3:Y:S04]  /*a4a40*/  LDL.LU R29, [R1+0x30ec] ;  /* 0x0030ec00011d7983 */ /* 0x008ee80000300800 */
[----:B------:R-:W4:Y:S04]  /*a4a50*/  LDL.LU R4, [R1+0x598] ;  /* 0x0005980001047983 */ /* 0x000f280000300800 */
[----:B------:R-:W4:Y:S04]  /*a4a60*/  LDL R5, [R1+0x1be8] ;  /* 0x001be80001057983 */ /* 0x000f280000100800 */
[----:B------:R1:W-:Y:S04]  /*a4a70*/  @P1 STG.E.U16 desc[UR66][R12.64], R3 ;  /* 0x000000030c001986 */ /* 0x0003e8000c101542 */
[----:B-1----:R-:W4:Y:S04]  /*a4a80*/  LDL R12, [R1+0x1be0] ;  /* 0x001be000010c7983 */ /* 0x002f280000100800 */
[----:B------:R-:W4:Y:S04]  /*a4a90*/  LDL R13, [R1+0x1be4] ;  /* 0x001be400010d7983 */ /* 0x000f280000100800 */
[----:B------:R-:W-:Y:S01]  /*a4aa0*/  STL [R1+0x30e4], R23 ;  /* 0x0030e41701007387 */ /* 0x000fe20000100800 */
[----:B--2---:R-:W-:Y:S01]  /*a4ab0*/  IMAD.WIDE R14, R2, 0x2, R24 ;  /* 0x00000002020e7825 */ /* 0x004fe200078e0218 */
[----:B---3--:R-:W-:-:S04]  /*a4ac0*/  ISETP.LT.AND P4, PT, R29, UR4, !P0 ;  /* 0x000000041d007c0c */ /* 0x008fc8000c781270 */
[----:B----4-:R1:W-:Y:S01]  /*a4ad0*/  @P6 STG.E.U16 desc[UR66][R14.64], R4 ;  /* 0x000000040e006986 */ /* 0x0103e2000c101542 */
[----:B------:R-:W-:Y:S01]  /*a4ae0*/  PRMT R26, R4, 0x7632, R26 ;  /* 0x00007632041a7816 */ /* 0x000fe2000000001a */
[----:B------:R-:W-:Y:S01]  /*a4af0*/  VIADD R27, R27, 0x5f ;  /* 0x0000005f1b1b7836 */ /* 0x000fe20000000000 */
[----:B------:R-:W-:Y:S02]  /*a4b00*/  ISETP.LT.AND P1, PT, R5, UR4, !P0 ;  /* 0x0000000405007c0c */ /* 0x000fe4000c721270 */
[----:B------:R-:W-:Y:S02]  /*a4b10*/  PRMT R3, R0, 0x7632, R3 ;  /* 0x0000763200037816 */ /* 0x000fe40000000003 */
[----:B------:R-:W-:Y:S01]  /*a4b20*/  ISETP.GE.AND P2, PT, R27, UR43, PT ;  /* 0x0000002b1b007c0c */ /* 0x000fe2000bf46270 */
[----:B-1----:R-:W-:Y:S02]  /*a4b30*/  IMAD.WIDE R4, R2, 0x2, R22 ;  /* 0x0000000202047825 */ /* 0x002fe400078e0216 */
[----:B------:R-:W2:Y:S04]  /*a4b40*/  LDL.LU R23, [R1+0x5a8] ;  /* 0x0005a80001177983 */ /* 0x000ea80000300800 */
[----:B------:R-:W3:Y:S04]  /*a4b50*/  LDL.LU R0, [R1+0x30e8] ;  /* 0x0030e80001007983 */ /* 0x000ee80000300800 */
[----:B------:R-:W4:Y:S04]  /*a4b60*/  LDL.LU R27, [R1+0x5b8] ;  /* 0x0005b800011b7983 */ /* 0x000f280000300800 */
[----:B------:R1:W-:Y:S04]  /*a4b70*/  @P4 STG.E.U16 desc[UR66][R4.64], R26 ;  /* 0x0000001a04004986 */ /* 0x0003e8000c101542 */
[----:B-1----:R-:W2:Y:S01]  /*a4b80*/  LDL.LU R5, [R1+0x588] ;  /* 0x0005880001057983 */ /* 0x002ea20000300800 */
[----:B------:R-:W-:-:S02]  /*a4b90*/  ISETP.LT.AND P5, PT, R12, UR4, !P0 ;  /* 0x000000040c007c0c */ /* 0x000fc4000c7a1270 */
[----:B------:R-:W-:Y:S01]  /*a4ba0*/  ISETP.LT.AND P6, PT, R13, UR4, !P0 ;  /* 0x000000040d007c0c */ /* 0x000fe2000c7c1270 */
[----:B------:R-:W-:-:S04]  /*a4bb0*/  IMAD.WIDE R12, R2, 0x2, R20 ;  /* 0x00000002020c7825 */ /* 0x000fc800078e0214 */
[C---:B------:R-:W-:Y:S01]  /*a4bc0*/  IMAD.WIDE R14, R2.reuse, 0x2, R18 ;  /* 0x00000002020e7825 */ /* 0x040fe200078e0212 */
[----:B------:R-:W3:Y:S05]  /*a4bd0*/  LDL R26, [R1+0x1bd8] ;  /* 0x001bd800011a7983 */ /* 0x000eea0000100800 */
[----:B--2---:R1:W-:Y:S04]  /*a4be0*/  @P5 STG.E.U16 desc[UR66][R12.64], R5 ;  /* 0x000000050c005986 */ /* 0x0043e8000c101542 */
[----:B-1----:R-:W2:Y:S04]  /*a4bf0*/  LDL R12, [R1+0x1bec] ;  /* 0x001bec00010c7983 */ /* 0x002ea80000100800 */
[----:B------:R-:W2:Y:S01]  /*a4c00*/  LDL R13, [R1+0x1bf0] ;  /* 0x001bf000010d7983 */ /* 0x000ea20000100800 */
[----:B------:R-:W-:-:S03]  /*a4c10*/  IMAD.WIDE R4, R2, 0x2, R16 ;  /* 0x0000000202047825 */ /* 0x000fc600078e0210 */
[----:B------:R0:W-:Y:S01]  /*a4c20*/  @P6 STG.E.U16 desc[UR66][R14.64], R3 ;  /* 0x000000030e006986 */ /* 0x0001e2000c101542 */
[----:B----4-:R-:W-:-:S03]  /*a4c30*/  PRMT R28, R27, 0x7632, R28 ;  /* 0x000076321b1c7816 */ /* 0x010fc6000000001c */
[----:B------:R1:W-:Y:S04]  /*a4c40*/  @P1 STG.E.U16 desc[UR66][R4.64], R27 ;  /* 0x0000001b04001986 */ /* 0x0003e8000c101542 */
[----:B---3--:R3:W-:Y:S01]  /*a4c50*/  STL [R1+0x30e0], R0 ;  /* 0x0030e00001007387 */ /* 0x0087e20000100800 */
[C---:B0-----:R-:W-:Y:S02]  /*a4c60*/  VIADD R3, R2.reuse, UR5 ;  /* 0x0000000502037c36 */ /* 0x041fe40008000000 */
[----:B-1----:R-:W-:-:S04]  /*a4c70*/  IMAD.WIDE R4, R2, 0x2, R8 ;  /* 0x0000000202047825 */ /* 0x002fc800078e0208 */
[----:B------:R-:W-:Y:S01]  /*a4c80*/  IMAD.WIDE R14, R2, 0x2, R6 ;  /* 0x00000002020e7825 */ /* 0x000fe200078e0206 */
[----:B--2---:R-:W-:Y:S02]  /*a4c90*/  ISETP.LT.AND P4, PT, R12, UR4, !P0 ;  /* 0x000000040c007c0c */ /* 0x004fe4000c781270 */
[----:B------:R-:W-:Y:S02]  /*a4ca0*/  ISETP.LT.AND P5, PT, R13, UR4, !P0 ;  /* 0x000000040d007c0c */ /* 0x000fe4000c7a1270 */
[----:B------:R-:W-:Y:S01]  /*a4cb0*/  ISETP.LT.AND P0, PT, R0, UR4, !P0 ;  /* 0x0000000400007c0c */ /* 0x000fe2000c701270 */
[----:B------:R-:W-:Y:S01]  /*a4cc0*/  IMAD.WIDE R12, R2, 0x2, R10 ;  /* 0x00000002020c7825 */ /* 0x000fe200078e020a */
[----:B---3--:R-:W2:Y:S01]  /*a4cd0*/  LDL R0, [R1+0x57c] ;  /* 0x00057c0001007983 */ /* 0x008ea20000100800 */
[----:B------:R-:W-:Y:S02]  /*a4ce0*/  PRMT R2, R23, 0x7632, R2 ;  /* 0x0000763217027816 */ /* 0x000fe40000000002 */
[----:B------:R-:W-:-:S02]  /*a4cf0*/  ISETP.LT.AND P6, PT, R26, UR4, !P3 ;  /* 0x000000041a007c0c */ /* 0x000fc4000dfc1270 */
[----:B------:R-:W-:Y:S01]  /*a4d00*/  ISETP.LT.AND P1, PT, R29, UR4, !P3 ;  /* 0x000000041d007c0c */ /* 0x000fe2000df21270 */
[----:B------:R-:W0:Y:S01]  /*a4d10*/  LDCU UR5, c[0x0][0x3b8] ;  /* 0x00007700ff0577ac */ /* 0x000e220008000800 */
[----:B------:R1:W-:Y:S04]  /*a4d20*/  @P4 STG.E.U16 desc[UR66][R12.64], R28 ;  /* 0x0000001c0c004986 */ /* 0x0003e8000c101542 */
[----:B------:R3:W-:Y:S04]  /*a4d30*/  @P5 STG.E.U16 desc[UR66][R4.64], R23 ;  /* 0x0000001704005986 */ /* 0x0007e8000c101542 */
[----:B------:R4:W-:Y:S04]  /*a4d40*/  @P0 STG.E.U16 desc[UR66][R14.64], R2 ;  /* 0x000000020e000986 */ /* 0x0009e8000c101542 */
[----:B-1----:R-:W2:Y:S04]  /*a4d50*/  LDL R12, [R1+0x1b44] ;  /* 0x001b4400010c7983 */ /* 0x002ea80000100800 */
[----:B------:R-:W2:Y:S04]  /*a4d60*/  LDL R13, [R1+0x1bec] ;  /* 0x001bec00010d7983 */ /* 0x000ea80000100800 */
[----:B---3--:R-:W3:Y:S04]  /*a4d70*/  LDL.LU R23, [R1+0x30e4] ;  /* 0x0030e40001177983 */ /* 0x008ee80000300800 */
[----:B------:R-:W2:Y:S04]  /*a4d80*/  LDL.LU R5, [R1+0x54c] ;  /* 0x00054c0001057983 */ /* 0x000ea80000300800 */
[----:B----4-:R-:W4:Y:S04]  /*a4d90*/  LDL R14, [R1+0x1be4] ;  /* 0x001be400010e7983 */ /* 0x010f280000100800 */
[----:B------:R-:W3:Y:S01]  /*a4da0*/  LDL R15, [R1+0x1be8] ;  /* 0x001be800010f7983 */ /* 0x000ee20000100800 */
[----:B------:R-:W-:-:S05]  /*a4db0*/  IMAD.WIDE R26, R3, 0x2, R24 ;  /* 0x00000002031a7825 */ /* 0x000fca00078e0218 */
[----:B--2---:R1:W-:Y:S01]  /*a4dc0*/  @P6 STG.E.U16 desc[UR66][R26.64], R5 ;  /* 0x000000051a006986 */ /* 0x0043e2000c101542 */
[----:B------:R-:W-:Y:S02]  /*a4dd0*/  PRMT R2, R5, 0x7632, R2 ;  /* 0x0000763205027816 */ /* 0x000fe40000000002 */
[----:B----4-:R-:W-:Y:S02]  /*a4de0*/  ISETP.LT.AND P5, PT, R14, UR4, !P3 ;  /* 0x000000040e007c0c */ /* 0x010fe4000dfa1270 */
[----:B---3--:R-:W-:Y:S01]  /*a4df0*/  ISETP.LT.AND P6, PT, R15, UR4, !P3 ;  /* 0x000000040f007c0c */ /* 0x008fe2000dfc1270 */
[C---:B------:R-:W-:Y:S01]  /*a4e00*/  IMAD.WIDE R14, R3.reuse, 0x2, R20 ;  /* 0x00000002030e7825 */ /* 0x040fe200078e0214 */
[----:B-1----:R-:W2:Y:S03]  /*a4e10*/  LDL R27, [R1+0x1be0] ;  /* 0x001be000011b7983 */ /* 0x002ea60000100800 */
[C---:B------:R-:W-:Y:S01]  /*a4e20*/  IMAD.WIDE R4, R3.reuse, 0x2, R22 ;  /* 0x0000000203047825 */ /* 0x040fe200078e0216 */
[----:B------:R1:W-:Y:S04]  /*a4e30*/  STL [R1+0x30dc], R21 ;  /* 0x0030dc1501007387 */ /* 0x0003e80000100800 */
[----:B------:R3:W-:Y:S04]  /*a4e40*/  @P1 STG.E.U16 desc[UR66][R4.64], R2 ;  /* 0x0000000204001986 */ /* 0x0007e8000c101542 */
[----:B-1----:R-:W4:Y:S04]  /*a4e50*/  LDL.LU R21, [R1+0x71c] ;  /* 0x00071c0001157983 */ /* 0x002f280000300800 */
[----:B------:R1:W-:Y:S01]  /*a4e60*/  STL [R1+0x30d8], R18 ;  /* 0x0030d81201007387 */ /* 0x0003e20000100800 */
[----:B---3--:R-:W-:-:S03]  /*a4e70*/  IMAD.WIDE R4, R3, 0x2, R18 ;  /* 0x0000000203047825 */ /* 0x008fc600078e0212 */
[----:B-1----:R-:W3:Y:S04]  /*a4e80*/  LDL.LU R18, [R1+0x59c] ;  /* 0x00059c0001127983 */ /* 0x002ee80000300800 */
[----:B------:R1:W-:Y:S04]  /*a4e90*/  STL [R1+0x30d4], R19 ;  /* 0x0030d41301007387 */ /* 0x0003e80000100800 */
[----:B-1----:R-:W3:Y:S01]  /*a4ea0*/  LDL.LU R19, [R1+0x56c] ;  /* 0x00056c0001137983 */ /* 0x002ee20000300800 */
[----:B------:R-:W-:Y:S02]  /*a4eb0*/  PRMT R26, R0, 0x7632, R26 ;  /* 0x00007632001a7816 */ /* 0x000fe4000000001a */
[----:B--2---:R-:W-:-:S02]  /*a4ec0*/  ISETP.LT.AND P4, PT, R27, UR4, !P3 ;  /* 0x000000041b007c0c */ /* 0x004fc4000df81270 */
[----:B---3--:R-:W-:-:S11]  /*a4ed0*/  PRMT R2, R19, 0x7632, R2 ;  /* 0x0000763213027816 */ /* 0x008fd60000000002 */
[----:B------:R1:W-:Y:S04]  /*a4ee0*/  @P4 STG.E.U16 desc[UR66][R14.64], R19 ;  /* 0x000000130e004986 */ /* 0x0003e8000c101542 */
[----:B------:R2:W-:Y:S04]  /*a4ef0*/  @P5 STG.E.U16 desc[UR66][R4.64], R2 ;  /* 0x0000000204005986 */ /* 0x0005e8000c101542 */
[----:B-1----:R-:W3:Y:S04]  /*a4f00*/  LDL.LU R19, [R1+0x58c] ;  /* 0x00058c0001137983 */ /* 0x002ee80000300800 */
[----:B------:R-:W3:Y:S04]  /*a4f10*/  LDL.LU R0, [R1+0x30e0] ;  /* 0x0030e00001007983 */ /* 0x000ee80000300800 */
[----:B--2---:R-:W2:Y:S04]  /*a4f20*/  LDL.LU R2, [R1+0x57c] ;  /* 0x00057c0001027983 */ /* 0x004ea80000300800 */
[----:B------:R-:W2:Y:S01]  /*a4f30*/  LDL R4, [R1+0x1bf0] ;  /* 0x001bf00001047983 */ /* 0x000ea20000100800 */
[----:B------:R-:W-:Y:S01]  /*a4f40*/  ISETP.LT.AND P0, PT, R13, UR4, !P3 ;  /* 0x000000040d007c0c */ /* 0x000fe2000df01270 */
[----:B------:R-:W-:-:S02]  /*a4f50*/  VIADD R12, R12, 0x60 ;  /* 0x000000600c0c7836 */ /* 0x000fc40000000000 */
[----:B------:R-:W3:Y:S01]  /*a4f60*/  LDL R5, [R1+0x1bd8] ;  /* 0x001bd80001057983 */ /* 0x000ee20000100800 */
[C---:B------:R-:W-:Y:S02]  /*a4f70*/  IMAD.WIDE R14, R3.reuse, 0x2, R10 ;  /* 0x00000002030e7825 */ /* 0x040fe400078e020a */
[----:B------:R-:W-:Y:S02]  /*a4f80*/  ISETP.GE.AND P1, PT, R12, UR41, PT ;  /* 0x000000290c007c0c */ /* 0x000fe4000bf26270 */
[----:B------:R-:W-:Y:S01]  /*a4f90*/  IMAD.WIDE R12, R3, 0x2, R16 ;  /* 0x00000002030c7825 */ /* 0x000fe200078e0210 */
[----:B------:R1:W-:Y:S01]  /*a4fa0*/  STL [R1+0x30d0], R29 ;  /* 0x0030d01d01007387 */ /* 0x0003e20000100800 */
[----:B----4-:R-:W-:Y:S02]  /*a4fb0*/  PRMT R28, R21, 0x7632, R28 ;  /* 0x00007632151c7816 */ /* 0x010fe4000000001c */
[----:B--2---:R-:W-:Y:S01]  /*a4fc0*/  ISETP.LT.AND P4, PT, R4, UR4, !P3 ;  /* 0x0000000404007c0c */ /* 0x004fe2000df81270 */
[----:B------:R-:W-:Y:S04]  /*a4fd0*/  @P6 STG.E.U16 desc[UR66][R12.64], R2 ;  /* 0x000000020c006986 */ /* 0x000fe8000c101542 */
[----:B------:R2:W-:Y:S01]  /*a4fe0*/  @P0 STG.E.U16 desc[UR66][R14.64], R26 ;  /* 0x0000001a0e000986 */ /* 0x0005e2000c101542 */
[----:B------:R-:W-:-:S02]  /*a4ff0*/  ISETP.LT.AND P0, PT, R27, UR4, !P2 ;  /* 0x000000041b007c0c */ /* 0x000fc4000d701270 */
[----:B------:R-:W-:Y:S02]  /*a5000*/  ISETP.LT.AND P6, PT, R29, UR4, !P2 ;  /* 0x000000041d007c0c */ /* 0x000fe4000d7c1270 */
[----:B-1----:R-:W4:Y:S01]  /*a5010*/  LDL.LU R29, [R1+0x5bc] ;  /* 0x0005bc00011d7983 */ /* 0x002f220000300800 */
[----:B--2---:R-:W-:-:S05]  /*a5020*/  IMAD.WIDE R26, R3, 0x2, R8 ;  /* 0x00000002031a7825 */ /* 0x004fca00078e0208 */
[----:B------:R1:W-:Y:S04]  /*a5030*/  @P4 STG.E.U16 desc[UR66][R26.64], R21 ;  /* 0x000000151a004986 */ /* 0x0003e8000c101542 */
[----:B-1----:R-:W2:Y:S01]  /*a5040*/  LDL.LU R21, [R1+0x30dc] ;  /* 0x0030dc0001157983 */ /* 0x002ea20000300800 */
[----:B---3--:R-:W-:Y:S02]  /*a5050*/  ISETP.LT.AND P3, PT, R0, UR4, !P3 ;  /* 0x0000000400007c0c */ /* 0x008fe4000df61270 */
[----:B------:R-:W-:Y:S01]  /*a5060*/  ISETP.LT.AND P5, PT, R5, UR4, !P2 ;  /* 0x0000000405007c0c */ /* 0x000fe2000d7a1270 */
[C---:B0-----:R-:W-:Y:S02]  /*a5070*/  VIADD R2, R3.reuse, UR5 ;  /* 0x0000000503027c36 */ /* 0x041fe40008000000 */
[----:B------:R-:W-:-:S04]  /*a5080*/  IMAD.WIDE R14, R3, 0x2, R6 ;  /* 0x00000002030e7825 */ /* 0x000fc800078e0206 */
[----:B------:R-:W-:-:S04]  /*a5090*/  IMAD.WIDE R4, R2, 0x2, R24 ;  /* 0x0000000202047825 */ /* 0x000fc800078e0218 */
[----:B------:R-:W-:Y:S01]  /*a50a0*/  IMAD.WIDE R12, R2, 0x2, R22 ;  /* 0x00000002020c7825 */ /* 0x000fe200078e0216 */
[----:B------:R-:W-:Y:S01]  /*a50b0*/  PRMT R3, R18, 0x7632, R3 ;  /* 0x0000763212037816 */ /* 0x000fe20000000003 */
[----:B------:R-:W3:Y:S01]  /*a50c0*/  LDL R27, [R1+0x1be4] ;  /* 0x001be400011b7983 */ /* 0x000ee20000100800 */
[----:B------:R-:W0:Y:S03]  /*a50d0*/  LDCU UR5, c[0x0][0x3b8] ;  /* 0x00007700ff0577ac */ /* 0x000e260008000800 */
[----:B------:R-:W-:Y:S04]  /*a50e0*/  @P3 STG.E.U16 desc[UR66][R14.64], R28 ;  /* 0x0000001c0e003986 */ /* 0x000fe8000c101542 */
[----:B------:R1:W-:Y:S04]  /*a50f0*/  @P5 STG.E.U16 desc[UR66][R4.64], R18 ;  /* 0x0000001204005986 */ /* 0x0003e8000c101542 */
[----:B------:R0:W-:Y:S04]  /*a5100*/  @P6 STG.E.U16 desc[UR66][R12.64], R3 ;  /* 0x000000030c006986 */ /* 0x0001e8000c101542 */
[----:B-1----:R-:W4:Y:S04]  /*a5110*/  LDL.LU R18, [R1+0x30d8] ;  /* 0x0030d80001127983 */ /* 0x002f280000300800 */
[----:B0-----:R-:W4:Y:S04]  /*a5120*/  LDL R12, [R1+0x1be8] ;  /* 0x001be800010c7983 */ /* 0x001f280000100800 */
[----:B------:R-:W4:Y:S04]  /*a5130*/  LDL R4, [R1+0x1b44] ;  /* 0x001b440001047983 */ /* 0x000f280000100800 */
[----:B------:R-:W4:Y:S04]  /*a5140*/  LDL R13, [R1+0x1bec] ;  /* 0x001bec00010d7983 */ /* 0x000f280000100800 */
[----:B------:R-:W4:Y:S01]  /*a5150*/  LDL R5, [R1+0x1bf0] ;  /* 0x001bf00001057983 */ /* 0x000f220000100800 */
[----:B------:R-:W-:Y:S01]  /*a5160*/  PRMT R3, R19, 0x7632, R3 ;  /* 0x0000763213037816 */ /* 0x000fe20000000003 */
[----:B--2---:R-:W-:-:S05]  /*a5170*/  IMAD.WIDE R14, R2, 0x2, R20 ;  /* 0x00000002020e7825 */ /* 0x004fca00078e0214 */
[----:B------:R0:W-:Y:S04]  /*a5180*/  @P0 STG.E.U16 desc[UR66][R14.64], R19 ;  /* 0x000000130e000986 */ /* 0x0001e8000c101542 */
[----:B0-----:R-:W2:Y:S01]  /*a5190*/  LDL.LU R19, [R1+0x30d4] ;  /* 0x0030d40001137983 */ /* 0x001ea20000300800 */
[----:B---3--:R-:W-:Y:S02]  /*a51a0*/  ISETP.LT.AND P6, PT, R27, UR4, !P2 ;  /* 0x000000041b007c0c */ /* 0x008fe4000d7c1270 */
[----:B----4-:R-:W-:Y:S01]  /*a51b0*/  ISETP.LT.AND P3, PT, R12, UR4, !P2 ;  /* 0x000000040c007c0c */ /* 0x010fe2000d761270 */
[----:B------:R-:W-:Y:S01]  /*a51c0*/  VIADD R12, R4, 0x61 ;  /* 0x00000061040c7836 */ /* 0x000fe20000000000 */
[----:B------:R-:W-:Y:S02]  /*a51d0*/  ISETP.LT.AND P4, PT, R13, UR4, !P2 ;  /* 0x000000040d007c0c */ /* 0x000fe4000d781270 */
[----:B------:R-:W-:-:S02]  /*a51e0*/  ISETP.LT.AND P5, PT, R5, UR4, !P2 ;  /* 0x0000000405007c0c */ /* 0x000fc4000d7a1270 */
[----:B------:R-:W-:Y:S01]  /*a51f0*/  ISETP.GE.AND P0, PT, R12, UR39, PT ;  /* 0x000000270c007c0c */ /* 0x000fe2000bf06270 */
[C---:B------:R-:W-:Y:S01]  /*a5200*/  IMAD.WIDE R12, R2.reuse, 0x2, R16 ;  /* 0x00000002020c7825 */ /* 0x040fe200078e0210 */
[----:B------:R0:W-:Y:S03]  /*a5210*/  STL [R1+0x30cc], R16 ;  /* 0x0030cc1001007387 */ /* 0x0001e60000100800 */
[C---:B------:R-:W-:Y:S01]  /*a5220*/  IMAD.WIDE R14, R2.reuse, 0x2, R10 ;  /* 0x00000002020e7825 */ /* 0x040fe200078e020a */
[----:B------:R-:W-:Y:S01]  /*a5230*/  PRMT R26, R29, 0x7632, R26 ;  /* 0x000076321d1a7816 */ /* 0x000fe2000000001a */
[----:B0-----:R-:W3:Y:S04]  /*a5240*/  LDL R16, [R1+0x5d0] ;  /* 0x0005d00001107983 */ /* 0x001ee80000100800 */
[----:B------:R0:W-:Y:S04]  /*a5250*/  STL [R1+0x30c8], R17 ;  /* 0x0030c81101007387 */ /* 0x0001e80000100800 */
[----:B0-----:R-:W4:Y:S01]  /*a5260*/  LDL.LU R17, [R1+0x5c0] ;  /* 0x0005c00001117983 */ /* 0x001f220000300800 */
[----:B--2---:R-:W-:-:S05]  /*a5270*/  IMAD.WIDE R4, R2, 0x2, R18 ;  /* 0x0000000202047825 */ /* 0x004fca00078e0212 */
[----:B------:R-:W-:Y:S04]  /*a5280*/  @P6 STG.E.U16 desc[UR66][R4.64], R3 ;  /* 0x0000000304006986 */ /* 0x000fe8000c101542 */
[----:B------:R0:W-:Y:S04]  /*a5290*/  @P3 STG.E.U16 desc[UR66][R12.64], R29 ;  /* 0x0000001d0c003986 */ /* 0x0001e8000c101542 */
[----:B------:R1:W-:Y:S04]  /*a52a0*/  @P4 STG.E.U16 desc[UR66][R14.64], R26 ;  /* 0x0000001a0e004986 */ /* 0x0003e8000c101542 */
[----:B0-----:R-:W2:Y:S04]  /*a52b0*/  LDL.LU R29, [R1+0x30d0] ;  /* 0x0030d000011d7983 */ /* 0x001ea80000300800 */
[----:B------:R-:W4:Y:S04]  /*a52c0*/  LDL R12, [R1+0x1b44] ;  /* 0x001b4400010c7983 */ /* 0x000f280000100800 */
[----:B------:R-:W4:Y:S04]  /*a52d0*/  LDL R13, [R1+0x1be0] ;  /* 0x001be000010d7983 */ /* 0x000f280000100800 */
[----:B-1----:R-:W4:Y:S04]  /*a52e0*/  LDL.LU R14, [R1+0x5ac] ;  /* 0x0005ac00010e7983 */ /* 0x002f280000300800 */
[----:B------:R-:W4:Y:S01]  /*a52f0*/  LDL R15, [R1+0x1bd8] ;  /* 0x001bd800010f7983 */ /* 0x000f220000100800 */
[----:B------:R-:W-:Y:S01]  /*a5300*/  ISETP.LT.AND P2, PT, R0, UR4, !P2 ;  /* 0x0000000400007c0c */ /* 0x000fe2000d741270 */
[----:B------:R-:W-:Y:S01]  /*a5310*/  IMAD.WIDE R4, R2, 0x2, R8 ;  /* 0x0000000202047825 */ /* 0x000fe200078e0208 */
[----:B---3--:R-:W-:-:S02]  /*a5320*/  PRMT R28, R16, 0x7632, R28 ;  /* 0x00007632101c7816 */ /* 0x008fc4000000001c */
[----:B--2---:R-:W-:Y:S01]  /*a5330*/  ISETP.LT.AND P4, PT, R29, UR4, !P1 ;  /* 0x000000041d007c0c */ /* 0x004fe2000cf81270 */
[----:B----4-:R-:W-:Y:S01]  /*a5340*/  VIADD R12, R12, 0x62 ;  /* 0x000000620c0c7836 */ /* 0x010fe20000000000 */
[----:B------:R-:W2:Y:S04]  /*a5350*/  LDL.LU R29, [R1+0x5f0] ;  /* 0x0005f000011d7983 */ /* 0x000ea80000300800 */
[----:B------:R0:W-:Y:S01]  /*a5360*/  @P5 STG.E.U16 desc[UR66][R4.64], R14 ;  /* 0x0000000e04005986 */ /* 0x0001e2000c101542 */
[----:B------:R-:W-:Y:S02]  /*a5370*/  ISETP.LT.AND P3, PT, R15, UR4, !P1 ;  /* 0x000000040f007c0c */ /* 0x000fe4000cf61270 */
[----:B------:R-:W-:Y:S02]  /*a5380*/  PRMT R3, R14, 0x7632, R3 ;  /* 0x000076320e037816 */ /* 0x000fe40000000003 */
[----:B------:R-:W-:Y:S01]  /*a5390*/  ISETP.LT.AND P5, PT, R13, UR4, !P1 ;  /* 0x000000040d007c0c */ /* 0x000fe2000cfa1270 */
[----:B0-----:R-:W-:-:S04]  /*a53a0*/  IMAD.WIDE R4, R2, 0x2, R6 ;  /* 0x0000000202047825 */ /* 0x001fc800078e0206 */
[----:B------:R-:W-:Y:S01]  /*a53b0*/  VIADD R2, R2, UR5 ;  /* 0x0000000502027c36 */ /* 0x000fe20008000000 */
[----:B------:R-:W-:Y:S04]  /*a53c0*/  STL [R1+0x30c4], R25 ;  /* 0x0030c41901007387 */ /* 0x000fe80000100800 */
[----:B------:R0:W-:Y:S01]  /*a53d0*/  @P2 STG.E.U16 desc[UR66][R4.64], R3 ;  /* 0x0000000304002986 */ /* 0x0001e2000c101542 */
[----:B------:R-:W-:Y:S01]  /*a53e0*/  ISETP.GE.AND P2, PT, R12, UR37, PT ;  /* 0x000000250c007c0c */ /* 0x000fe2000bf46270 */
[C---:B------:R-:W-:Y:S01]  /*a53f0*/  IMAD.WIDE R12, R2.reuse, 0x2, R22 ;  /* 0x00000002020c7825 */ /* 0x040fe200078e0216 */
[----:B------:R-:W1:Y:S03]  /*a5400*/  LDCU UR5, c[0x0][0x3b8] ;  /* 0x00007700ff0577ac */ /* 0x000e660008000800 */
[C---:B0-----:R-:W-:Y:S01]  /*a5410*/  IMAD.WIDE R4, R2.reuse, 0x2, R24 ;  /* 0x0000000202047825 */ /* 0x041fe200078e0218 */
[----:B------:R-:W-:Y:S01]  /*a5420*/  PRMT R3, R17, 0x7632, R3 ;  /* 0x0000763211037816 */ /* 0x000fe20000000003 */
[----:B------:R-:W3:Y:S04]  /*a5430*/  LDL.LU R25, [R1+0x5e0] ;  /* 0x0005e00001197983 */ /* 0x000ee80000300800 */
[----:B------:R-:W4:Y:S04]  /*a5440*/  LDL.LU R16, [R1+0x30cc] ;  /* 0x0030cc0001107983 */ /* 0x000f280000300800 */
[----:B------:R0:W-:Y:S04]  /*a5450*/  @P3 STG.E.U16 desc[UR66][R4.64], R17 ;  /* 0x0000001104003986 */ /* 0x0001e8000c101542 */
[----:B------:R1:W-:Y:S04]  /*a5460*/  @P4 STG.E.U16 desc[UR66][R12.64], R3 ;  /* 0x000000030c004986 */ /* 0x0003e8000c101542 */
[----:B0-----:R-:W4:Y:S04]  /*a5470*/  LDL.LU R17, [R1+0x30c8] ;  /* 0x0030c80001117983 */ /* 0x001f280000300800 */
[----:B------:R-:W2:Y:S04]  /*a5480*/  LDL R4, [R1+0x1bf0] ;  /* 0x001bf00001047983 */ /* 0x000ea80000100800 */
[----:B------:R-:W3:Y:S04]  /*a5490*/  LDL R5, [R1+0x1bd8] ;  /* 0x001bd80001057983 */ /* 0x000ee80000100800 */
[----:B-1----:R-:W3:Y:S04]  /*a54a0*/  LDL.LU R3, [R1+0x5d0] ;  /* 0x0005d00001037983 */ /* 0x002ee80000300800 */
[----:B------:R-:W4:Y:S04]  /*a54b0*/  LDL R12, [R1+0x1be8] ;  /* 0x001be800010c7983 */ /* 0x000f280000100800 */
[----:B------:R-:W4:Y:S01]  /*a54c0*/  LDL R13, [R1+0x1bec] ;  /* 0x001bec00010d7983 */ /* 0x000f220000100800 */
[----:B------:R-:W-:Y:S01]  /*a54d0*/  ISETP.LT.AND P6, PT, R27, UR4, !P1 ;  /* 0x000000041b007c0c */ /* 0x000fe2000cfc1270 */
[----:B------:R-:W-:-:S04]  /*a54e0*/  IMAD.WIDE R14, R2, 0x2, R20 ;  /* 0x00000002020e7825 */ /* 0x000fc800078e0214 */
[----:B------:R-:W-:Y:S01]  /*a54f0*/  IMAD.WIDE R26, R2, 0x2, R18 ;  /* 0x00000002021a7825 */ /* 0x000fe200078e0212 */
[----:B------:R0:W-:Y:S01]  /*a5500*/  STL [R1+0x30bc], R0 ;  /* 0x0030bc0001007387 */ /* 0x0001e20000100800 */
[----:B--2---:R-:W-:-:S03]  /*a5510*/  ISETP.LT.AND P4, PT, R4, UR4, !P1 ;  /* 0x0000000404007c0c */ /* 0x004fc6000cf81270 */
[----:B---3--:R1:W-:Y:S01]  /*a5520*/  @P5 STG.E.U16 desc[UR66][R14.64], R3 ;  /* 0x000000030e005986 */ /* 0x0083e2000c101542 */
[----:B----4-:R-:W-:Y:S02]  /*a5530*/  ISETP.LT.AND P3, PT, R12, UR4, !P1 ;  /* 0x000000040c007c0c */ /* 0x010fe4000cf61270 */
[----:B------:R-:W-:Y:S02]  /*a5540*/  ISETP.LT.AND P5, PT, R13, UR4, !P1 ;  /* 0x000000040d007c0c */ /* 0x000fe4000cfa1270 */
[----:B------:R-:W-:Y:S01]  /*a5550*/  ISETP.LT.AND P1, PT, R0, UR4, !P1 ;  /* 0x0000000400007c0c */ /* 0x000fe2000cf21270 */
[----:B------:R2:W-:Y:S01]  /*a5560*/  @P6 STG.E.U16 desc[UR66][R26.64], R28 ;  /* 0x0000001c1a006986 */ /* 0x0005e2000c101542 */
[----:B------:R-:W-:Y:S01]  /*a5570*/  ISETP.LT.AND P6, PT, R5, UR4, !P0 ;  /* 0x0000000405007c0c */ /* 0x000fe2000c7c1270 */
[----:B------:R-:W-:-:S04]  /*a5580*/  IMAD.WIDE R12, R2, 0x2, R8 ;  /* 0x00000002020c7825 */ /* 0x000fc800078e0208 */
[C---:B------:R-:W-:Y:S01]  /*a5590*/  IMAD.WIDE R4, R2.reuse, 0x2, R6 ;  /* 0x0000000202047825 */ /* 0x040fe200078e0206 */
[----:B0-----:R-:W3:Y:S03]  /*a55a0*/  LDL.LU R0, [R1+0x610] ;  /* 0x0006100001007983 */ /* 0x001ee60000300800 */
[----:B-1----:R-:W-:-:S04]  /*a55b0*/  IMAD.WIDE R14, R2, 0x2, R10 ;  /* 0x00000002020e7825 */ /* 0x002fc800078e020a */
[C---:B------:R-:W-:Y:S01]  /*a55c0*/  VIADD R3, R2.reuse, UR5 ;  /* 0x0000000502037c36 */ /* 0x040fe20008000000 */
[----:B------:R-:W0:Y:S01]  /*a55d0*/  LDCU UR5, c[0x0][0x3b8] ;  /* 0x00007700ff0577ac */ /* 0x000e220008000800 */
[----:B--2---:R-:W-:Y:S01]  /*a55e0*/  IMAD.WIDE R26, R2, 0x2, R16 ;  /* 0x00000002021a7825 */ /* 0x004fe200078e0210 */
[----:B------:R-:W-:Y:S02]  /*a55f0*/  PRMT R28, R25, 0x7632, R28 ;  /* 0x00007632191c7816 */ /* 0x000fe4000000001c */
[----:B------:R-:W-:Y:S02]  /*a5600*/  PRMT R2, R29, 0x7632, R2 ;  /* 0x000076321d027816 */ /* 0x000fe40000000002 */
[----:B------:R1:W-:Y:S04]  /*a5610*/  @P3 STG.E.U16 desc[UR66][R26.64], R25 ;  /* 0x000000191a003986 */ /* 0x0003e8000c101542 */
[----:B------:R2:W-:Y:S04]  /*a5620*/  @P5 STG.E.U16 desc[UR66][R14.64], R28 ;  /* 0x0000001c0e005986 */ /* 0x0005e8000c101542 */
[----:B------:R4:W-:Y:S04]  /*a5630*/  @P4 STG.E.U16 desc[UR66][R12.64], R29 ;  /* 0x0000001d0c004986 */ /* 0x0009e8000c101542 */
[----:B------:R0:W-:Y:S04]  /*a5640*/  @P1 STG.E.U16 desc[UR66][R4.64], R2 ;  /* 0x0000000204001986 */ /* 0x0001e8000c101542 */
[----:B-1----:R-:W3:Y:S04]  /*a5650*/  LDL.LU R25, [R1+0x30c4] ;  /* 0x0030c40001197983 */ /* 0x002ee80000300800 */
[----:B--2---:R-:W2:Y:S04]  /*a5660*/  LDL R28, [R1+0x1be8] ;  /* 0x001be800011c7983 */ /* 0x004ea80000100800 */
[----:B------:R-:W2:Y:S04]  /*a5670*/  LDL R14, [R1+0x1b44] ;  /* 0x001b4400010e7983 */ /* 0x000ea80000100800 */
[----:B------:R-:W2:Y:S04]  /*a5680*/  LDL R15, [R1+0x1bec] ;  /* 0x001bec00010f7983 */ /* 0x000ea80000100800 */
[----:B----4-:R-:W4:Y:S04]  /*a5690*/  LDL.LU R29, [R1+0x30c0] ;  /* 0x0030c000011d7983 */ /* 0x010f280000300800 */
[----:B0-----:R-:W2:Y:S04]  /*a56a0*/  LDL R4, [R1+0x1bdc] ;  /* 0x001bdc0001047983 */ /* 0x001ea80000100800 */
[----:B------:R-:W4:Y:S04]  /*a56b0*/  LDL R12, [R1+0x1be0] ;  /* 0x001be000010c7983 */ /* 0x000f280000100800 */
[----:B------:R-:W4:Y:S04]  /*a56c0*/  LDL R13, [R1+0x1be4] ;  /* 0x001be400010d7983 */ /* 0x000f280000100800 */
[----:B------:R-:W4:Y:S04]  /*a56d0*/  LDL.LU R5, [R1+0x600] ;  /* 0x0006000001057983 */ /* 0x000f280000300800 */
[----:B------:R0:W-:Y:S01]  /*a56e0*/  STL [R1+0x30b8], R19 ;  /* 0x0030b81301007387 */ /* 0x0001e20000100800 */
[----:B---3--:R-:W-:Y:S01]  /*a56f0*/  IMAD.WIDE R26, R3, 0x2, R24 ;  /* 0x00000002031a7825 */ /* 0x008fe200078e0218 */
[----:B--2---:R-:W-:-:S02]  /*a5700*/  ISETP.LT.AND P1, PT, R4, UR4, !P0 ;  /* 0x0000000404007c0c */ /* 0x004fc4000c721270 */
[----:B----4-:R-:W-:Y:S02]  /*a5710*/  ISETP.LT.AND P4, PT, R12, UR4, !P0 ;  /* 0x000000040c007c0c */ /* 0x010fe4000c781270 */
[----:B------:R1:W-:Y:S01]  /*a5720*/  @P6 STG.E.U16 desc[UR66][R26.64], R5 ;  /* 0x000000051a006986 */ /* 0x0003e2000c101542 */
[----:B------:R-:W-:Y:S02]  /*a5730*/  PRMT R2, R5, 0x7632, R2 ;  /* 0x0000763205027816 */ /* 0x000fe40000000002 */
[----:B------:R-:W-:Y:S01]  /*a5740*/  ISETP.LT.AND P6, PT, R28, UR4, !P0 ;  /* 0x000000041c007c0c */ /* 0x000fe2000c7c1270 */
[----:B------:R-:W-:Y:S01]  /*a5750*/  VIADD R28, R14, 0x63 ;  /* 0x000000630e1c7836 */ /* 0x000fe20000000000 */
[----:B------:R-:W-:Y:S01]  /*a5760*/  ISETP.LT.AND P3, PT, R15, UR4, !P0 ;  /* 0x000000040f007c0c */ /* 0x000fe2000c761270 */
[----:B------:R-:W-:Y:S01]  /*a5770*/  IMAD.WIDE R14, R3, 0x2, R18 ;  /* 0x00000002030e7825 */ /* 0x000fe200078e0212 */
[----:B------:R-:W-:Y:S01]  /*a5780*/  ISETP.LT.AND P5, PT, R13, UR4, !P0 ;  /* 0x000000040d007c0c */ /* 0x000fe2000c7a1270 */
[----:B0-----:R-:W2:Y:S02]  /*a5790*/  LDL.LU R19, [R1+0x5c4] ;  /* 0x0005c40001137983 */ /* 0x001ea40000300800 */
[----:B-1----:R-:W-:-:S04]  /*a57a0*/  IMAD.WIDE R4, R3, 0x2, R22 ;  /* 0x0000000203047825 */ /* 0x002fc800078e0216 */
[----:B------:R-:W-:Y:S01]  /*a57b0*/  IMAD.WIDE R12, R3, 0x2, R20 ;  /* 0x00000002030c7825 */ /* 0x000fe200078e0214 */
[----:B------:R0:W-:Y:S01]  /*a57c0*/  @P1 STG.E.U16 desc[UR66][R4.64], R2 ;  /* 0x0000000204001986 */ /* 0x0001e2000c101542 */
[----:B------:R-:W-:-:S03]  /*a57d0*/  PRMT R29, R0, 0x7632, R29 ;  /* 0x00007632001d7816 */ /* 0x000fc6000000001d */
[----:B------:R1:W-:Y:S04]  /*a57e0*/  @P4 STG.E.U16 desc[UR66][R12.64], R0 ;  /* 0x000000000c004986 */ /* 0x0003e8000c101542 */
[----:B0-----:R-:W3:Y:S04]  /*a57f0*/  LDL.LU R4, [R1+0x640] ;  /* 0x0006400001047983 */ /* 0x001ee80000300800 */
[----:B------:R-:W4:Y:S04]  /*a5800*/  LDL R5, [R1+0x1bf0] ;  /* 0x001bf00001057983 */ /* 0x000f280000100800 */
[----:B------:R-:W2:Y:S04]  /*a5810*/  LDL R2, [R1+0x1bdc] ;  /* 0x001bdc0001027983 */ /* 0x000ea80000100800 */
[----:B-1----:R-:W2:Y:S04]  /*a5820*/  LDL.LU R0, [R1+0x30bc] ;  /* 0x0030bc0001007983 */ /* 0x002ea80000300800 */
[----:B------:R-:W2:Y:S01]  /*a5830*/  LDL R13, [R1+0x1be0] ;  /* 0x001be000010d7983 */ /* 0x000ea20000100800 */
[----:B------:R-:W-:-:S03]  /*a5840*/  IMAD.WIDE R26, R3, 0x2, R16 ;  /* 0x00000002031a7825 */ /* 0x000fc600078e0210 */
[----:B------:R0:W-:Y:S04]  /*a5850*/  @P5 STG.E.U16 desc[UR66][R14.64], R29 ;  /* 0x0000001d0e005986 */ /* 0x0001e8000c101542 */
[----:B0-----:R-:W2:Y:S04]  /*a5860*/  LDL R15, [R1+0x1bd8] ;  /* 0x001bd800010f7983 */ /* 0x001ea80000100800 */
[----:B------:R0:W-:Y:S04]  /*a5870*/  STL [R1+0x3020], R29 ;  /* 0x0030201d01007387 */ /* 0x0001e80000100800 */
[----:B0-----:R-:W2:Y:S04]  /*a5880*/  LDL R29, [R1+0x1be4] ;  /* 0x001be400011d7983 */ /* 0x001ea80000100800 */
[----:B------:R-:W-:Y:S04]  /*a5890*/  STL [R1+0x30b4], R9 ;  /* 0x0030b40901007387 */ /* 0x000fe80000100800 */
[----:B---3--:R0:W-:Y:S01]  /*a58a0*/  @P6 STG.E.U16 desc[UR66][R26.64], R4 ;  /* 0x000000041a006986 */ /* 0x0081e2000c101542 */
[----:B------:R-:W-:-:S02]  /*a58b0*/  PRMT R12, R4, 0x7632, R12 ;  /* 0x00007632040c7816 */ /* 0x000fc4000000000c */
[----:B----4-:R-:W-:Y:S02]  /*a58c0*/  ISETP.LT.AND P4, PT, R5, UR4, !P0 ;  /* 0x0000000405007c0c */ /* 0x010fe4000c781270 */
[----:B--2---:R-:W-:Y:S01]  /*a58d0*/  ISETP.LT.AND P6, PT, R2, UR4, !P2 ;  /* 0x0000000402007c0c */ /* 0x004fe2000d7c1270 */
[C---:B------:R-:W-:Y:S02]  /*a58e0*/  VIADD R2, R3.reuse, UR5 ;  /* 0x0000000503027c36 */ /* 0x040fe40008000000 */
[----:B0-----:R-:W-:-:S04]  /*a58f0*/  IMAD.WIDE R4, R3, 0x2, R10 ;  /* 0x0000000203047825 */ /* 0x001fc800078e020a */
[----:B------:R-:W-:Y:S01]  /*a5900*/  IMAD.WIDE R26, R3, 0x2, R8 ;  /* 0x00000002031a7825 */ /* 0x000fe200078e0208 */
[----:B------:R-:W-:Y:S01]  /*a5910*/  ISETP.LT.AND P0, PT, R0, UR4, !P0 ;  /* 0x0000000400007c0c */ /* 0x000fe2000c701270 */
[----:B------:R-:W2:Y:S04]  /*a5920*/  LDL R9, [R1+0x5e4] ;  /* 0x0005e40001097983 */ /* 0x000ea80000100800 */
[----:B------:R0:W-:Y:S01]  /*a5930*/  @P3 STG.E.U16 desc[UR66][R4.64], R12 ;  /* 0x0000000c04003986 */ /* 0x0001e2000c101542 */
[----:B------:R-:W-:-:S03]  /*a5940*/  ISETP.LT.AND P3, PT, R13, UR4, !P2 ;  /* 0x000000040d007c0c */ /* 0x000fc6000d761270 */
[----:B------:R1:W-:Y:S01]  /*a5950*/  STL [R1+0x30b0], R25 ;  /* 0x0030b01901007387 */ /* 0x0003e20000100800 */
[----:B------:R-:W-:Y:S02]  /*a5960*/  ISETP.LT.AND P5, PT, R15, UR4, !P2 ;  /* 0x000000040f007c0c */ /* 0x000fe4000d7a1270 */
[----:B------:R-:W-:Y:S01]  /*a5970*/  ISETP.GE.AND P1, PT, R28, UR35, PT ;  /* 0x000000231c007c0c */ /* 0x000fe2000bf26270 */
[----:B------:R-:W3:Y:S01]  /*a5980*/  LDCU UR5, c[0x0][0x3b8] ;  /* 0x00007700ff0577ac */ /* 0x000ee20008000800 */
[----:B0-----:R-:W-:Y:S02]  /*a5990*/  IMAD.WIDE R12, R2, 0x2, R24 ;  /* 0x00000002020c7825 */ /* 0x001fe400078e0218 */
[----:B-1----:R-:W4:Y:S02]  /*a59a0*/  LDL.LU R25, [R1+0x620] ;  /* 0x0006200001197983 */ /* 0x002f240000300800 */
[----:B------:R-:W-:Y:S01]  /*a59b0*/  IMAD.WIDE R14, R3, 0x2, R6 ;  /* 0x00000002030e7825 */ /* 0x000fe200078e0206 */
[----:B------:R-:W-:-:S02]  /*a59c0*/  PRMT R3, R19, 0x7632, R3 ;  /* 0x0000763213037816 */ /* 0x000fc40000000003 */
[----:B----4-:R-:W-:Y:S01]  /*a59d0*/  PRMT R28, R25, 0x7632, R28 ;  /* 0x00007632191c7816 */ /* 0x010fe2000000001c */
[----:B------:R0:W-:Y:S04]  /*a59e0*/  @P4 STG.E.U16 desc[UR66][R26.64], R25 ;  /* 0x000000191a004986 */ /* 0x0001e8000c101542 */
[----:B------:R1:W-:Y:S04]  /*a59f0*/  @P0 STG.E.U16 desc[UR66][R14.64], R28 ;  /* 0x0000001c0e000986 */ /* 0x0003e8000c101542 */
[----:B------:R-:W-:Y:S04]  /*a5a00*/  @P5 STG.E.U16 desc[UR66][R12.64], R19 ;  /* 0x000000130c005986 */ /* 0x000fe8000c101542 */
[----:B0-----:R-:W4:Y:S04]  /*a5a10*/  LDL.LU R25, [R1+0x5f4] ;  /* 0x0005f40001197983 */ /* 0x001f280000300800 */
[----:B-1----:R-:W3:Y:S04]  /*a5a20*/  LDL R14, [R1+0x1bec] ;  /* 0x001bec00010e7983 */ /* 0x002ee80000100800 */
[----:B------:R-:W3:Y:S04]  /*a5a30*/  LDL R15, [R1+0x1b44] ;  /* 0x001b4400010f7983 */ /* 0x000ee80000100800 */
[----:B------:R0:W-:Y:S04]  /*a5a40*/  STL [R1+0x307c], R28 ;  /* 0x00307c1c01007387 */ /* 0x0001e80000100800 */
[----:B0-----:R-:W3:Y:S04]  /*a5a50*/  LDL R28, [R1+0x1bf0] ;  /* 0x001bf000011c7983 */ /* 0x001ee80000100800 */
[----:B------:R-:W4:Y:S04]  /*a5a60*/  LDL.LU R19, [R1+0x30b8] ;  /* 0x0030b80001137983 */ /* 0x000f280000300800 */
[----:B------:R-:W4:Y:S04]  /*a5a70*/  LDL R12, [R1+0x1be8] ;  /* 0x001be800010c7983 */ /* 0x000f280000100800 */
[----:B------:R-:W4:Y:S01]  /*a5a80*/  LDL.LU R13, [R1+0x5d4] ;  /* 0x0005d400010d7983 */ /* 0x000f220000300800 */
[----:B------:R-:W-:Y:S01]  /*a5a90*/  IMAD.WIDE R4, R2, 0x2, R22 ;  /* 0x0000000202047825 */ /* 0x000fe200078e0216 */
[----:B------:R-:W-:-:S03]  /*a5aa0*/  ISETP.LT.AND P4, PT, R29, UR4, !P2 ;  /* 0x000000041d007c0c */ /* 0x000fc6000d781270 */
[----:B------:R-:W-:Y:S01]  /*a5ab0*/  IMAD.WIDE R26, R2, 0x2, R20 ;  /* 0x00000002021a7825 */ /* 0x000fe200078e0214 */
[----:B------:R2:W-:Y:S02]  /*a5ac0*/  @P6 STG.E.U16 desc[UR66][R4.64], R3 ;  /* 0x0000000304006986 */ /* 0x0005e4000c101542 */
[----:B--2---:R-:W-:Y:S02]  /*a5ad0*/  PRMT R3, R9, 0x7632, R3 ;  /* 0x0000763209037816 */ /* 0x004fe40000000003 */
[----:B---3--:R0:W-:Y:S04]  /*a5ae0*/  STL [R1+0x30ac], R28 ;  /* 0x0030ac1c01007387 */ /* 0x0081e80000100800 */
[----:B----4-:R1:W-:Y:S01]  /*a5af0*/  @P3 STG.E.U16 desc[UR66][R26.64], R13 ;  /* 0x0000000d1a003986 */ /* 0x0103e2000c101542 */
[----:B------:R-:W-:-:S02]  /*a5b00*/  ISETP.LT.AND P5, PT, R12, UR4, !P2 ;  /* 0x000000040c007c0c */ /* 0x000fc4000d7a1270 */
[----:B------:R-:W-:Y:S02]  /*a5b10*/  ISETP.LT.AND P3, PT, R28, UR4, !P2 ;  /* 0x000000041c007c0c */ /* 0x000fe4000d761270 */
[----:B0-----:R-:W2:Y:S04]  /*a5b20*/  LDL R28, [R1+0x1bd8] ;  /* 0x001bd800011c7983 */ /* 0x001ea80000100800 */
[----:B------:R-:W3:Y:S01]  /*a5b30*/  LDL.LU R9, [R1+0x30b4] ;  /* 0x0030b40001097983 */ /* 0x000ee20000300800 */
[----:B-1----:R-:W-:Y:S01]  /*a5b40*/  VIADD R27, R15, 0x64 ;  /* 0x000000640f1b7836 */ /* 0x002fe20000000000 */
[----:B------:R-:W-:Y:S01]  /*a5b50*/  PRMT R26, R13, 0x7632, R26 ;  /* 0x000076320d1a7816 */ /* 0x000fe2000000001a */
[----:B------:R-:W-:-:S03]  /*a5b60*/  IMAD.WIDE R12, R2, 0x2, R18 ;  /* 0x00000002020c7825 */ /* 0x000fc600078e0212 */
[----:B------:R-:W-:Y:S01]  /*a5b70*/  ISETP.GE.AND P0, PT, R27, UR33, PT ;  /* 0x000000211b007c0c */ /* 0x000fe2000bf06270 */
[----:B------:R0:W-:Y:S04]  /*a5b80*/  STL [R1+0x3080], R27 ;  /* 0x0030801b01007387 */ /* 0x0001e80000100800 */
[----:B------:R1:W-:Y:S04]  /*a5b90*/  @P4 STG.E.U16 desc[UR66][R12.64], R26 ;  /* 0x0000001a0c004986 */ /* 0x0003e8000c101542 */
[----:B0-----:R-:W4:Y:S04]  /*a5ba0*/  LDL R27, [R1+0x1be0] ;  /* 0x001be000011b7983 */ /* 0x001f280000100800 */
[----:B-1----:R-:W3:Y:S01]  /*a5bb0*/  LDL.LU R13, [R1+0x5e4] ;  /* 0x0005e400010d7983 */ /* 0x002ee20000300800 */
[----:B------:R-:W-:Y:S01]  /*a5bc0*/  ISETP.LT.AND P6, PT, R14, UR4, !P2 ;  /* 0x000000040e007c0c */ /* 0x000fe2000d7c1270 */
[----:B------:R-:W-:-:S04]  /*a5bd0*/  IMAD.WIDE R14, R2, 0x2, R16 ;  /* 0x00000002020e7825 */ /* 0x000fc800078e0210 */
[----:B------:R-:W-:Y:S01]  /*a5be0*/  IMAD.WIDE R4, R2, 0x2, R10 ;  /* 0x0000000202047825 */ /* 0x000fe200078e020a */
[----:B--2---:R-:W-:Y:S02]  /*a5bf0*/  ISETP.LT.AND P4, PT, R28, UR4, !P1 ;  /* 0x000000041c007c0c */ /* 0x004fe4000cf81270 */
[----:B------:R-:W2:Y:S04]  /*a5c00*/  LDL R28, [R1+0x1bec] ;  /* 0x001bec00011c7983 */ /* 0x000ea80000100800 */
[----:B---3--:R0:W-:Y:S04]  /*a5c10*/  @P5 STG.E.U16 desc[UR66][R14.64], R13 ;  /* 0x0000000d0e005986 */ /* 0x0081e8000c101542 */
[----:B------:R1:W-:Y:S01]  /*a5c20*/  @P6 STG.E.U16 desc[UR66][R4.64], R3 ;  /* 0x0000000304006986 */ /* 0x0003e2000c101542 */
[----:B----4-:R-:W-:Y:S01]  /*a5c30*/  ISETP.LT.AND P5, PT, R27, UR4, !P1 ;  /* 0x000000041b007c0c */ /* 0x010fe2000cfa1270 */
[----:B0-----:R-:W-:-:S02]  /*a5c40*/  IMAD.WIDE R12, R2, 0x2, R8 ;  /* 0x00000002020c7825 */ /* 0x001fc400078e0208 */
[----:B------:R-:W3:Y:S04]  /*a5c50*/  LDL R14, [R1+0x1b44] ;  /* 0x001b4400010e7983 */ /* 0x000ee80000100800 */
[----:B------:R-:W4:Y:S01]  /*a5c60*/  LDL R15, [R1+0x1be8] ;  /* 0x001be800010f7983 */ /* 0x000f220000100800 */
[----:B-1----:R-:W-:-:S03]  /*a5c70*/  PRMT R3, R25, 0x7632, R3 ;  /* 0x0000763219037816 */ /* 0x002fc60000000003 */
[----:B------:R0:W-:Y:S01]  /*a5c80*/  @P3 STG.E.U16 desc[UR66][R12.64], R25 ;  /* 0x000000190c003986 */ /* 0x0001e2000c101542 */
[----:B------:R-:W-:-:S03]  /*a5c90*/  ISETP.LT.AND P6, PT, R29, UR4, !P1 ;  /* 0x000000041d007c0c */ /* 0x000fc6000cfc1270 */
[----:B0-----:R-:W2:Y:S04]  /*a5ca0*/  LDL.LU R25, [R1+0x30b0] ;  /* 0x0030b00001197983 */ /* 0x001ea80000300800 */
[----:B------:R-:W3:Y:S04]  /*a5cb0*/  LDL R13, [R1+0x1bdc] ;  /* 0x001bdc00010d7983 */ /* 0x000ee80000100800 */
[----:B------:R0:W-:Y:S04]  /*a5cc0*/  STL [R1+0x30a4], R27 ;  /* 0x0030a41b01007387 */ /* 0x0001e80000100800 */
[----:B0-----:R-:W3:Y:S04]  /*a5cd0*/  LDL.LU R27, [R1+0x624] ;  /* 0x00062400011b7983 */ /* 0x001ee80000300800 */
[----:B------:R0:W-:Y:S04]  /*a5ce0*/  STL [R1+0x30a0], R29 ;  /* 0x0030a01d01007387 */ /* 0x0001e80000100800 */
[----:B0-----:R-:W3:Y:S01]  /*a5cf0*/  LDL.LU R29, [R1+0x604] ;  /* 0x00060400011d7983 */ /* 0x001ee20000300800 */
[----:B------:R-:W-:Y:S01]  /*a5d00*/  ISETP.LT.AND P2, PT, R0, UR4, !P2 ;  /* 0x0000000400007c0c */ /* 0x000fe2000d741270 */
[----:B------:R-:W-:-:S04]  /*a5d10*/  IMAD.WIDE R4, R2, 0x2, R6 ;  /* 0x0000000202047825 */ /* 0x000fc800078e0206 */
[----:B------:R-:W-:Y:S01]  /*a5d20*/  VIADD R2, R2, UR5 ;  /* 0x0000000502027c36 */ /* 0x000fe20008000000 */
[----:B------:R-:W0:Y:S07]  /*a5d30*/  LDCU UR5, c[0x0][0x3b8] ;  /* 0x00007700ff0577ac */ /* 0x000e2e0008000800 */
[----:B------:R2:W-:Y:S02]  /*a5d40*/  @P2 STG.E.U16 desc[UR66][R4.64], R3 ;  /* 0x0000000304002986 */ /* 0x0005e4000c101542 */
[----:B--2---:R-:W-:-:S02]  /*a5d50*/  IMAD.WIDE R4, R2, 0x2, R24 ;  /* 0x0000000202047825 */ /* 0x004fc400078e0218 */
[----:B------:R1:W-:Y:S04]  /*a5d60*/  STL [R1+0x30a8], R25 ;  /* 0x0030a81901007387 */ /* 0x0003e80000100800 */
[----:B-1----:R-:W2:Y:S04]  /*a5d70*/  LDL R25, [R1+0x1bdc] ;  /* 0x001bdc0001197983 */ /* 0x002ea80000100800 */
[----:B---3--:R1:W-:Y:S04]  /*a5d80*/  @P4 STG.E.U16 desc[UR66][R4.64], R29 ;  /* 0x0000001d04004986 */ /* 0x0083e8000c101542 */
[----:B-1----:R-:W3:Y:S01]  /*a5d90*/  LDL.LU R5, [R1+0x614] ;  /* 0x0006140001057983 */ /* 0x002ee20000300800 */
[----:B------:R-:W-:Y:S01]  /*a5da0*/  ISETP.LT.AND P3, PT, R13, UR4, !P1 ;  /* 0x000000040d007c0c */ /* 0x000fe2000cf61270 */
[----:B------:R-:W-:Y:S01]  /*a5db0*/  VIADD R3, R14, 0x65 ;  /* 0x000000650e037836 */ /* 0x000fe20000000000 */
[----:B----4-:R-:W-:Y:S01]  /*a5dc0*/  ISETP.LT.AND P2, PT, R15, UR4, !P1 ;  /* 0x000000040f007c0c */ /* 0x010fe2000cf41270 */
[----:B------:R-:W-:Y:S01]  /*a5dd0*/  IMAD.WIDE R12, R2, 0x2, R22 ;  /* 0x00000002020c7825 */ /* 0x000fe200078e0216 */
[----:B------:R-:W-:-:S03]  /*a5de0*/  PRMT R26, R29, 0x7632, R26 ;  /* 0x000076321d1a7816 */ /* 0x000fc6000000001a */
[----:B------:R-:W-:Y:S01]  /*a5df0*/  IMAD.WIDE R14, R2, 0x2, R20 ;  /* 0x00000002020e7825 */ /* 0x000fe200078e0214 */
[----:B------:R-:W4:Y:S05]  /*a5e00*/  LDL.LU R29, [R1+0x5c8] ;  /* 0x0005c800011d7983 */ /* 0x000f2a0000300800 */
[----:B------:R-:W-:Y:S01]  /*a5e10*/  @P3 STG.E.U16 desc[UR66][R12.64], R26 ;  /* 0x0000001a0c003986 */ /* 0x000fe2000c101542 */
[----:B------:R-:W-:-:S03]  /*a5e20*/  ISETP.LT.AND P3, PT, R28, UR4, !P1 ;  /* 0x000000041c007c0c */ /* 0x000fc6000cf61270 */
[----:B---3--:R1:W-:Y:S04]  /*a5e30*/  @P5 STG.E.U16 desc[UR66][R14.64], R5 ;  /* 0x000000050e005986 */ /* 0x0083e8000c101542 */
[----:B-1----:R-:W3:Y:S04]  /*a5e40*/  LDL.LU R14, [R1+0x644] ;  /* 0x00064400010e7983 */ /* 0x002ee80000300800 */
[----:B------:R-:W2:Y:S04]  /*a5e50*/  LDL R15, [R1+0x1bd8] ;  /* 0x001bd800010f7983 */ /* 0x000ea80000100800 */
[----:B------:R-:W2:Y:S01]  /*a5e60*/  LDL.LU R28, [R1+0x30ac] ;  /* 0x0030ac00011c7983 */ /* 0x000ea20000300800 */
[----:B------:R-:W-:-:S02]  /*a5e70*/  ISETP.GE.AND P4, PT, R3, UR31, PT ;  /* 0x0000001f03007c0c */ /* 0x000fc4000bf86270 */
[----:B------:R-:W-:Y:S01]  /*a5e80*/  PRMT R3, R5, 0x7632, R3 ;  /* 0x0000763205037816 */ /* 0x000fe20000000003 */
[----:B------:R-:W-:-:S04]  /*a5e90*/  IMAD.WIDE R4, R2, 0x2, R18 ;  /* 0x0000000202047825 */ /* 0x000fc800078e0212 */
[----:B------:R-:W-:Y:S01]  /*a5ea0*/  IMAD.WIDE R12, R2, 0x2, R16 ;  /* 0x00000002020c7825 */ /* 0x000fe200078e0210 */
[----:B------:R-:W-:Y:S04]  /*a5eb0*/  @P6 STG.E.U16 desc[UR66][R4.64], R3 ;  /* 0x0000000304006986 */ /* 0x000fe8000c101542 */
[----:B---3--:R-:W-:Y:S04]  /*a5ec0*/  @P2 STG.E.U16 desc[UR66][R12.64], R14 ;  /* 0x0000000e0c002986 */ /* 0x008fe8000c101542 */
[----:B--2---:R1:W-:Y:S01]  /*a5ed0*/  STL [R1+0x309c], R28 ;  /* 0x00309c1c01007387 */ /* 0x0043e20000100800 */
[----:B------:R-:W-:-:S02]  /*a5ee0*/  ISETP.LT.AND P5, PT, R28, UR4, !P1 ;  /* 0x000000041c007c0c */ /* 0x000fc4000cfa1270 */
[----:B------:R-:W-:Y:S01]  /*a5ef0*/  ISETP.LT.AND P2, PT, R25, UR4, !P0 ;  /* 0x0000000419007c0c */ /* 0x000fe2000c741270 */
[----:B-1----:R-:W2:Y:S04]  /*a5f00*/  LDL.LU R28, [R1+0x5d8] ;  /* 0x0005d800011c7983 */ /* 0x002ea80000300800 */
[----:B------:R-:W3:Y:S01]  /*a5f10*/  LDL.LU R25, [R1+0x30a8] ;  /* 0x0030a80001197983 */ /* 0x000ee20000300800 */
[----:B------:R-:W-:Y:S02]  /*a5f20*/  ISETP.LT.AND P1, PT, R0, UR4, !P1 ;  /* 0x0000000400007c0c */ /* 0x000fe4000cf21270 */
[----:B------:R-:W-:Y:S02]  /*a5f30*/  PRMT R3, R14, 0x7632, R3 ;  /* 0x000076320e037816 */ /* 0x000fe40000000003 */
[----:B------:R-:W-:Y:S01]  /*a5f40*/  ISETP.LT.AND P6, PT, R15, UR4, !P0 ;  /* 0x000000040f007c0c */ /* 0x000fe2000c7c1270 */
[----:B------:R-:W-:-:S04]  /*a5f50*/  IMAD.WIDE R14, R2, 0x2, R10 ;  /* 0x00000002020e7825 */ /* 0x000fc800078e020a */
[----:B------:R-:W-:-:S04]  /*a5f60*/  IMAD.WIDE R12, R2, 0x2, R8 ;  /* 0x00000002020c7825 */ /* 0x000fc800078e0208 */
[----:B------:R-:W-:Y:S01]  /*a5f70*/  IMAD.WIDE R4, R2, 0x2, R6 ;  /* 0x0000000202047825 */ /* 0x000fe200078e0206 */
[----:B------:R-:W-:-:S03]  /*a5f80*/  PRMT R26, R27, 0x7632, R26 ;  /* 0x000076321b1a7816 */ /* 0x000fc6000000001a */
[----:B0-----:R-:W-:Y:S01]  /*a5f90*/  VIADD R2, R2, UR5 ;  /* 0x0000000502027c36 */ /* 0x001fe20008000000 */
[----:B------:R0:W-:Y:S04]  /*a5fa0*/  @P3 STG.E.U16 desc[UR66][R14.64], R3 ;  /* 0x000000030e003986 */ /* 0x0001e8000c101542 */
[----:B------:R1:W-:Y:S01]  /*a5fb0*/  @P5 STG.E.U16 desc[UR66][R12.64], R27 ;  /* 0x0000001b0c005986 */ /* 0x0003e2000c101542 */
[----:B------:R-:W2:Y:S03]  /*a5fc0*/  LDCU UR5, c[0x0][0x3b8] ;  /* 0x00007700ff0577ac */ /* 0x000ea60008000800 */
[----:B------:R3:W-:Y:S04]  /*a5fd0*/  @P1 STG.E.U16 desc[UR66][R4.64], R26 ;  /* 0x0000001a04001986 */ /* 0x0007e8000c101542 */
[----:B0-----:R-:W2:Y:S04]  /*a5fe0*/  LDL R3, [R1+0x1b44] ;  /* 0x001b440001037983 */ /* 0x001ea80000100800 */
[----:B------:R-:W2:Y:S04]  /*a5ff0*/  LDL R15, [R1+0x1bec] ;  /* 0x001bec00010f7983 */ /* 0x000ea80000100800 */
[----:B-1----:R-:W2:Y:S04]  /*a6000*/  LDL.LU R27, [R1+0x30a4] ;  /* 0x0030a400011b7983 */ /* 0x002ea80000300800 */
[----:B------:R-:W-:Y:S01]  /*a6010*/  STL [R1+0x3098], R24 ;  /* 0x0030981801007387 */ /* 0x000fe20000100800 */
[----:B----4-:R-:W-:Y:S01]  /*a6020*/  PRMT R14, R29, 0x7632, R14 ;  /* 0x000076321d0e7816 */ /* 0x010fe2000000000e */
[----:B---3--:R-:W-:-:S02]  /*a6030*/  IMAD.WIDE R4, R2, 0x2, R24 ;  /* 0x0000000202047825 */ /* 0x008fc400078e0218 */
[----:B------:R0:W-:Y:S04]  /*a6040*/  STL [R1+0x3094], R25 ;  /* 0x0030941901007387 */ /* 0x0001e80000100800 */
[----:B------:R1:W-:Y:S04]  /*a6050*/  @P6 STG.E.U16 desc[UR66][R4.64], R29 ;  /* 0x0000001d04006986 */ /* 0x0003e8000c101542 */
[----:B0-----:R-:W3:Y:S04]  /*a6060*/  LDL.LU R25, [R1+0x5f8] ;  /* 0x0005f80001197983 */ /* 0x001ee80000300800 */
[----:B------:R-:W4:Y:S04]  /*a6070*/  LDL R24, [R1+0x1bdc] ;  /* 0x001bdc0001187983 */ /* 0x000f280000100800 */
[----:B-1----:R-:W3:Y:S04]  /*a6080*/  LDL.LU R29, [R1+0x30a0] ;  /* 0x0030a000011d7983 */ /* 0x002ee80000300800 */
[----:B------:R-:W3:Y:S01]  /*a6090*/  LDL R5, [R1+0x1be8] ;  /* 0x001be80001057983 */ /* 0x000ee20000100800 */
[----:B--2---:R-:W-:Y:S01]  /*a60a0*/  ISETP.LT.AND P3, PT, R27, UR4, !P0 ;  /* 0x000000041b007c0c */ /* 0x004fe2000c761270 */
[----:B------:R-:W-:-:S02]  /*a60b0*/  VIADD R3, R3, 0x66 ;  /* 0x0000006603037836 */ /* 0x000fc40000000000 */
[----:B------:R-:W-:-:S03]  /*a60c0*/  IMAD.WIDE R12, R2, 0x2, R22 ;  /* 0x00000002020c7825 */ /* 0x000fc600078e0216 */
[----:B------:R-:W-:Y:S02]  /*a60d0*/  ISETP.GE.AND P1, PT, R3, UR29, PT ;  /* 0x0000001d03007c0c */ /* 0x000fe4000bf26270 */
[----:B------:R-:W-:Y:S01]  /*a60e0*/  @P2 STG.E.U16 desc[UR66][R12.64], R14 ;  /* 0x0000000e0c002986 */ /* 0x000fe2000c101542 */
[----:B------:R-:W-:Y:S02]  /*a60f0*/  PRMT R3, R28, 0x7632, R3 ;  /* 0x000076321c037816 */ /* 0x000fe40000000003 */
[----:B---3--:R-:W-:Y:S01]  /*a6100*/  ISETP.LT.AND P6, PT, R5, UR4, !P0 ;  /* 0x0000000405007c0c */ /* 0x008fe2000c7c1270 */
[----:B------:R-:W-:-:S05]  /*a6110*/  IMAD.WIDE R4, R2, 0x2, R20 ;  /* 0x0000000202047825 */ /* 0x000fca00078e0214 */
[----:B------:R0:W-:Y:S04]  /*a6120*/  @P3 STG.E.U16 desc[UR66][R4.64], R28 ;  /* 0x0000001c04003986 */ /* 0x0001e8000c101542 */
[----:B0-----:R-:W2:Y:S04]  /*a6130*/  LDL.LU R28, [R1+0x309c] ;  /* 0x00309c00011c7983 */ /* 0x001ea80000300800 */
[----:B------:R-:W3:Y:S04]  /*a6140*/  LDL.LU R4, [R1+0x5e8] ;  /* 0x0005e80001047983 */ /* 0x000ee80000300800 */
[----:B------:R-:W4:Y:S01]  /*a6150*/  LDL R5, [R1+0x1bd8] ;  /* 0x001bd80001057983 */ /* 0x000f220000100800 */
[----:B------:R-:W-:-:S02]  /*a6160*/  ISETP.LT.AND P5, PT, R29, UR4, !P0 ;  /* 0x000000041d007c0c */ /* 0x000fc4000c7a1270 */
[----:B------:R-:W-:Y:S01]  /*a6170*/  ISETP.LT.AND P2, PT, R15, UR4, !P0 ;  /* 0x000000040f007c0c */ /* 0x000fe2000c741270 */
[----:B------:R-:W-:-:S04]  /*a6180*/  IMAD.WIDE R12, R2, 0x2, R18 ;  /* 0x00000002020c7825 */ /* 0x000fc800078e0212 */
[----:B------:R-:W-:-:S06]  /*a6190*/  IMAD.WIDE R14, R2, 0x2, R16 ;  /* 0x00000002020e7825 */ /* 0x000fcc00078e0210 */
[----:B------:R0:W-:Y:S01]  /*a61a0*/  @P5 STG.E.U16 desc[UR66][R12.64], R3 ;  /* 0x000000030c005986 */ /* 0x0001e2000c101542 */
[----:B------:R-:W-:Y:S02]  /*a61b0*/  PRMT R26, R25, 0x7632, R26 ;  /* 0x00007632191a7816 */ /* 0x000fe4000000001a */
[----:B--2---:R-:W-:Y:S01]  /*a61c0*/  ISETP.LT.AND P3, PT, R28, UR4, !P0 ;  /* 0x000000041c007c0c */ /* 0x004fe2000c761270 */
[----:B---3--:R1:W-:Y:S01]  /*a61d0*/  @P6 STG.E.U16 desc[UR66][R14.64], R4 ;  /* 0x000000040e006986 */ /* 0x0083e2000c101542 */
[----:B0-----:R-:W-:-:S03]  /*a61e0*/  PRMT R3, R4, 0x7632, R3 ;  /* 0x0000763204037816 */ /* 0x001fc60000000003 */
[----:B------:R-:W-:Y:S01]  /*a61f0*/  STL [R1+0x308c], R28 ;  /* 0x00308c1c01007387 */ /* 0x000fe20000100800 */
[----:B----4-:R-:W-:Y:S02]  /*a6200*/  ISETP.LT.AND P5, PT, R5, UR4, !P4 ;  /* 0x0000000405007c0c */ /* 0x010fe4000e7a1270 */
[----:B------:R-:W-:Y:S01]  /*a6210*/  ISETP.LT.AND P0, PT, R0, UR4, !P0 ;  /* 0x0000000400007c0c */ /* 0x000fe2000c701270 */
[----:B------:R0:W-:Y:S01]  /*a6220*/  STL [R1+0x3090], R0 ;  /* 0x0030900001007387 */ /* 0x0001e20000100800 */
[----:B-1----:R-:W-:-:S04]  /*a6230*/  IMAD.WIDE R14, R2, 0x2, R10 ;  /* 0x00000002020e7825 */ /* 0x002fc800078e020a */
[----:B------:R-:W-:Y:S01]  /*a6240*/  IMAD.WIDE R4, R2, 0x2, R8 ;  /* 0x0000000202047825 */ /* 0x000fe200078e0208 */
[----:B0-----:R-:W2:Y:S04]  /*a6250*/  LDL.LU R0, [R1+0x618] ;  /* 0x0006180001007983 */ /* 0x001ea80000300800 */
[----:B------:R-:W3:Y:S04]  /*a6260*/  LDL.LU R28, [R1+0x648] ;  /* 0x00064800011c7983 */ /* 0x000ee80000300800 */
[----:B------:R0:W-:Y:S01]  /*a6270*/  @P2 STG.E.U16 desc[UR66][R14.64], R3 ;  /* 0x000000030e002986 */ /* 0x0001e2000c101542 */
[----:B------:R-:W-:-:S03]  /*a6280*/  ISETP.LT.AND P2, PT, R24, UR4, !P4 ;  /* 0x0000000418007c0c */ /* 0x000fc6000e741270 */
[----:B------:R1:W-:Y:S04]  /*a6290*/  @P3 STG.E.U16 desc[UR66][R4.64], R25 ;  /* 0x0000001904003986 */ /* 0x0003e8000c101542 */
[----:B0-----:R-:W4:Y:S04]  /*a62a0*/  LDL.LU R14, [R1+0x608] ;  /* 0x00060800010e7983 */ /* 0x001f280000300800 */
[----:B------:R-:W2:Y:S04]  /*a62b0*/  LDL R15, [R1+0x1bec] ;  /* 0x001bec00010f7983 */ /* 0x000ea80000100800 */
[----:B------:R-:W2:Y:S04]  /*a62c0*/  LDL.LU R24, [R1+0x3098] ;  /* 0x0030980001187983 */ /* 0x000ea80000300800 */
[----:B-1----:R-:W2:Y:S04]  /*a62d0*/  LDL.LU R25, [R1+0x3094] ;  /* 0x0030940001197983 */ /* 0x002ea80000300800 */
[----:B------:R-:W2:Y:S01]  /*a62e0*/  LDL R5, [R1+0x1be8] ;  /* 0x001be80001057983 */ /* 0x000ea20000100800 */
[----:B------:R-:W-:-:S04]  /*a62f0*/  IMAD.WIDE R12, R2, 0x2, R6 ;  /* 0x00000002020c7825 */ /* 0x000fc800078e0206 */
[----:B------:R-:W-:Y:S01]  /*a6300*/  VIADD R3, R2, UR5 ;  /* 0x0000000502037c36 */ /* 0x000fe20008000000 */
[----:B------:R-:W-:Y:S02]  /*a6310*/  ISETP.LT.AND P6, PT, R27, UR4, !P4 ;  /* 0x000000041b007c0c */ /* 0x000fe4000e7c1270 */
[----:B------:R-:W-:Y:S01]  /*a6320*/  ISETP.LT.AND P3, PT, R29, UR4, !P4 ;  /* 0x000000041d007c0c */ /* 0x000fe2000e761270 */
[----:B------:R0:W-:Y:S04]  /*a6330*/  STL [R1+0x3088], R29 ;  /* 0x0030881d01007387 */ /* 0x0001e80000100800 */
[----:B------:R3:W-:Y:S01]  /*a6340*/  @P0 STG.E.U16 desc[UR66][R12.64], R26 ;  /* 0x0000001a0c000986 */ /* 0x0007e2000c101542 */
[----:B------:R-:W1:Y:S03]  /*a6350*/  LDCU UR5, c[0x0][0x3b8] ;  /* 0x00007700ff0577ac */ /* 0x000e660008000800 */
[----:B0-----:R-:W2:Y:S04]  /*a6360*/  LDL.LU R29, [R1+0x628] ;  /* 0x00062800011d7983 */ /* 0x001ea80000300800 */
[----:B------:R-:W-:Y:S01]  /*a6370*/  STL [R1+0x3084], R19 ;  /* 0x0030841301007387 */ /* 0x000fe20000100800 */
[----:B---3--:R-:W-:-:S02]  /*a6380*/  PRMT R26, R28, 0x7632, R26 ;  /* 0x000076321c1a7816 */ /* 0x008fc4000000001a */
[----:B----4-:R-:W-:Y:S01]  /*a6390*/  PRMT R2, R14, 0x7632, R2 ;  /* 0x000076320e027816 */ /* 0x010fe20000000002 */
[----:B--2---:R-:W-:Y:S01]  /*a63a0*/  IMAD.WIDE R12, R3, 0x2, R24 ;  /* 0x00000002030c7825 */ /* 0x004fe200078e0218 */
[----:B------:R-:W-:-:S03]  /*a63b0*/  ISETP.LT.AND P0, PT, R5, UR4, !P4 ;  /* 0x0000000405007c0c */ /* 0x000fc6000e701270 */
[----:B------:R-:W-:Y:S01]  /*a63c0*/  IMAD.WIDE R4, R3, 0x2, R22 ;  /* 0x0000000203047825 */ /* 0x000fe200078e0216 */
[----:B------:R0:W-:Y:S01]  /*a63d0*/  @P5 STG.E.U16 desc[UR66][R12.64], R14 ;  /* 0x0000000e0c005986 */ /* 0x0001e2000c101542 */
[----:B------:R-:W-:-:S03]  /*a63e0*/  ISETP.LT.AND P5, PT, R15, UR4, !P4 ;  /* 0x000000040f007c0c */ /* 0x000fc6000e7a1270 */
[----:B------:R2:W-:Y:S01]  /*a63f0*/  @P2 STG.E.U16 desc[UR66][R4.64], R2 ;  /* 0x0000000204002986 */ /* 0x0005e2000c101542 */
[----:B0-----:R-:W-:-:S04]  /*a6400*/  IMAD.WIDE R14, R3, 0x2, R20 ;  /* 0x00000002030e7825 */ /* 0x001fc800078e0214 */
[----:B--2---:R-:W-:Y:S01]  /*a6410*/  IMAD.WIDE R4, R3, 0x2, R18 ;  /* 0x0000000203047825 */ /* 0x004fe200078e0212 */
[----:B------:R-:W-:-:S03]  /*a6420*/  PRMT R2, R0, 0x7632, R2 ;  /* 0x0000763200027816 */ /* 0x000fc60000000002 */
[C---:B------:R-:W-:Y:S01]  /*a6430*/  IMAD.WIDE R12, R3.reuse, 0x2, R16 ;  /* 0x00000002030c7825 */ /* 0x040fe200078e0210 */
[----:B------:R-:W2:Y:S04]  /*a6440*/  LDL R19, [R1+0x1be8] ;  /* 0x001be80001137983 */ /* 0x000ea80000100800 */
[----:B------:R0:W-:Y:S04]  /*a6450*/  @P6 STG.E.U16 desc[UR66][R14.64], R0 ;  /* 0x000000000e006986 */ /* 0x0001e8000c101542 */
[----:B------:R3:W-:Y:S04]  /*a6460*/  @P3 STG.E.U16 desc[UR66][R4.64], R2 ;  /* 0x0000000204003986 */ /* 0x0007e8000c101542 */
[----:B------:R4:W-:Y:S04]  /*a6470*/  @P0 STG.E.U16 desc[UR66][R12.64], R28 ;  /* 0x0000001c0c000986 */ /* 0x0009e8000c101542 */
[----:B0-----:R-:W2:Y:S04]  /*a6480*/  LDL.LU R0, [R1+0x3090] ;  /* 0x0030900001007983 */ /* 0x001ea80000300800 */
[----:B---3--:R-:W3:Y:S04]  /*a6490*/  LDL R2, [R1+0x1bd8] ;  /* 0x001bd80001027983 */ /* 0x008ee80000100800 */
[----:B------:R-:W2:Y:S04]  /*a64a0*/  LDL R4, [R1+0x1b44] ;  /* 0x001b440001047983 */ /* 0x000ea80000100800 */
[----:B------:R-:W2:Y:S04]  /*a64b0*/  LDL R5, [R1+0x1bdc] ;  /* 0x001bdc0001057983 */ /* 0x000ea80000100800 */
[----:B----4-:R-:W4:Y:S01]  /*a64c0*/  LDL.LU R28, [R1+0x308c] ;  /* 0x00308c00011c7983 */ /* 0x010f220000300800 */
[----:B------:R-:W-:-:S05]  /*a64d0*/  IMAD.WIDE R14, R3, 0x2, R10 ;  /* 0x00000002030e7825 */ /* 0x000fca00078e020a */
[----:B------:R2:W-:Y:S01]  /*a64e0*/  @P5 STG.E.U16 desc[UR66][R14.64], R26 ;  /* 0x0000001a0e005986 */ /* 0x0005e2000c101542 */
[----:B------:R-:W-:Y:S01]  /*a64f0*/  IMAD.WIDE R12, R3, 0x2, R6 ;  /* 0x00000002030c7825 */ /* 0x000fe200078e0206 */
[----:B------:R-:W-:Y:S02]  /*a6500*/  ISETP.LT.AND P5, PT, R27, UR4, !P1 ;  /* 0x000000041b007c0c */ /* 0x000fe4000cfa1270 */
[----:B------:R-:W3:Y:S01]  /*a6510*/  LDL R27, [R1+0x5fc] ;  /* 0x0005fc00011b7983 */ /* 0x000ee20000100800 */
[----:B----4-:R-:W-:Y:S01]  /*a6520*/  ISETP.LT.AND P0, PT, R28, UR4, !P4 ;  /* 0x000000041c007c0c */ /* 0x010fe2000e701270 */
[----:B--2---:R-:W-:Y:S01]  /*a6530*/  VIADD R26, R4, 0x67 ;  /* 0x00000067041a7836 */ /* 0x004fe20000000000 */
[----:B------:R-:W-:Y:S01]  /*a6540*/  ISETP.LT.AND P2, PT, R5, UR4, !P1 ;  /* 0x0000000405007c0c */ /* 0x000fe2000cf41270 */
[----:B------:R-:W-:Y:S01]  /*a6550*/  IMAD.WIDE R4, R3, 0x2, R8 ;  /* 0x0000000203047825 */ /* 0x000fe200078e0208 */
[----:B---3--:R-:W-:-:S03]  /*a6560*/  ISETP.LT.AND P6, PT, R2, UR4, !P1 ;  /* 0x0000000402007c0c */ /* 0x008fc6000cfc1270 */
[----:B-1----:R-:W-:Y:S01]  /*a6570*/  VIADD R2, R3, UR5 ;  /* 0x0000000503027c36 */ /* 0x002fe20008000000 */
[----:B------:R-:W-:Y:S02]  /*a6580*/  PRMT R3, R29, 0x7632, R3 ;  /* 0x000076321d037816 */ /* 0x000fe40000000003 */
[----:B------:R-:W-:Y:S02]  /*a6590*/  ISETP.LT.AND P4, PT, R0, UR4, !P4 ;  /* 0x0000000400007c0c */ /* 0x000fe4000e781270 */
[----:B------:R-:W-:Y:S01]  /*a65a0*/  ISETP.GE.AND P3, PT, R26, UR27, PT ;  /* 0x0000001b1a007c0c */ /* 0x000fe2000bf66270 */
[----:B------:R0:W-:Y:S01]  /*a65b0*/  @P0 STG.E.U16 desc[UR66][R4.64], R29 ;  /* 0x0000001d04000986 */ /* 0x0001e2000c101542 */
[----:B------:R-:W1:Y:S03]  /*a65c0*/  LDCU UR5, c[0x0][0x3b8] ;  /* 0x00007700ff0577ac */ /* 0x000e660008000800 */
[----:B0-----:R-:W2:Y:S04]  /*a65d0*/  LDL.LU R29, [R1+0x3088] ;  /* 0x00308800011d7983 */ /* 0x001ea80000300800 */
[----:B------:R-:W3:Y:S01]  /*a65e0*/  LDL.LU R5, [R1+0x5cc] ;  /* 0x0005cc0001057983 */ /* 0x000ee20000300800 */
[----:B------:R-:W-:-:S03]  /*a65f0*/  IMAD.WIDE R14, R2, 0x2, R24 ;  /* 0x00000002020e7825 */ /* 0x000fc600078e0218 */
[----:B------:R3:W-:Y:S01]  /*a6600*/  @P4 STG.E.U16 desc[UR66][R12.64], R3 ;  /* 0x000000030c004986 */ /* 0x0007e2000c101542 */
[----:B------:R-:W-:Y:S02]  /*a6610*/  ISETP.LT.AND P4, PT, R19, UR4, !P1 ;  /* 0x0000000413007c0c */ /* 0x000fe4000cf81270 */
[----:B---3--:R-:W-:Y:S01]  /*a6620*/  PRMT R3, R5, 0x7632, R3 ;  /* 0x0000763205037816 */ /* 0x008fe20000000003 */
[----:B------:R0:W-:Y:S02]  /*a6630*/  @P6 STG.E.U16 desc[UR66][R14.64], R5 ;  /* 0x000000050e006986 */ /* 0x0001e4000c101542 */
[C---:B0-----:R-:W-:Y:S02]  /*a6640*/  IMAD.WIDE R4, R2.reuse, 0x2, R22 ;  /* 0x0000000202047825 */ /* 0x041fe400078e0216 */
[----:B------:R-:W3:Y:S04]  /*a6650*/  LDL R14, [R1+0x1b44] ;  /* 0x001b4400010e7983 */ /* 0x000ee80000100800 */
[----:B------:R-:W4:Y:S04]  /*a6660*/  LDL R15, [R1+0x1bd8] ;  /* 0x001bd800010f7983 */ /* 0x000f280000100800 */
[----:B------:R-:W2:Y:S04]  /*a6670*/  LDL.LU R19, [R1+0x3084] ;  /* 0x0030840001137983 */ /* 0x000ea80000300800 */
[----:B------:R0:W-:Y:S04]  /*a6680*/  @P2 STG.E.U16 desc[UR66][R4.64], R3 ;  /* 0x0000000304002986 */ /* 0x0001e8000c101542 */
[----:B0-----:R-:W2:Y:S01]  /*a6690*/  LDL.LU R4, [R1+0x5dc] ;  /* 0x0005dc0001047983 */ /* 0x001ea20000300800 */
[----:B------:R-:W-:-:S03]  /*a66a0*/  IMAD.WIDE R12, R2, 0x2, R20 ;  /* 0x00000002020c7825 */ /* 0x000fc600078e0214 */
[----:B------:R-:W4:Y:S01]  /*a66b0*/  LDL R5, [R1+0x1bec] ;  /* 0x001bec0001057983 */ /* 0x000f220000100800 */
[----:B---3--:R-:W-:-:S05]  /*a66c0*/  VIADD R14, R14, 0x68 ;  /* 0x000000680e0e7836 */ /* 0x008fca0000000000 */
[----:B------:R-:W-:Y:S01]  /*a66d0*/  ISETP.GE.AND P0, PT, R14, UR25, PT ;  /* 0x000000190e007c0c */ /* 0x000fe2000bf06270 */
[----:B--2---:R0:W-:Y:S01]  /*a66e0*/  @P5 STG.E.U16 desc[UR66][R12.64], R4 ;  /* 0x000000040c005986 */ /* 0x0041e2000c101542 */
[----:B------:R-:W-:-:S03]  /*a66f0*/  ISETP.LT.AND P5, PT, R28, UR4, !P1 ;  /* 0x000000041c007c0c */ /* 0x000fc6000cfa1270 */
[----:B------:R-:W2:Y:S04]  /*a6700*/  LDL R28, [R1+0x61c] ;  /* 0x00061c00011c7983 */ /* 0x000ea80000100800 */
[----:B------:R-:W3:Y:S01]  /*a6710*/  LDL.LU R14, [R1+0x5ec] ;  /* 0x0005ec00010e7983 */ /* 0x000ee20000300800 */
[----:B------:R-:W-:Y:S02]  /*a6720*/  ISETP.LT.AND P6, PT, R29, UR4, !P1 ;  /* 0x000000041d007c0c */ /* 0x000fe4000cfc1270 */
[----:B----4-:R-:W-:Y:S02]  /*a6730*/  ISETP.LT.AND P2, PT, R5, UR4, !P1 ;  /* 0x0000000405007c0c */ /* 0x010fe4000cf41270 */
[----:B------:R-:W-:Y:S01]  /*a6740*/  PRMT R3, R4, 0x7632, R3 ;  /* 0x0000763204037816 */ /* 0x000fe20000000003 */
[----:B0-----:R-:W-:-:S04]  /*a6750*/  IMAD.WIDE R12, R2, 0x2, R18 ;  /* 0x00000002020c7825 */ /* 0x001fc800078e0212 */
[----:B------:R-:W-:-:S04]  /*a6760*/  IMAD.WIDE R4, R2, 0x2, R16 ;  /* 0x0000000202047825 */ /* 0x000fc800078e0210 */
[----:B------:R0:W-:Y:S02]  /*a6770*/  @P6 STG.E.U16 desc[UR66][R12.64], R3 ;  /* 0x000000030c006986 */ /* 0x0001e4000c101542 */
[----:B0-----:R-:W-:Y:S01]  /*a6780*/  IMAD.WIDE R12, R2, 0x2, R10 ;  /* 0x00000002020c7825 */ /* 0x001fe200078e020a */
[----:B---3--:R-:W-:Y:S01]  /*a6790*/  PRMT R26, R14, 0x7632, R26 ;  /* 0x000076320e1a7816 */ /* 0x008fe2000000001a */
[----:B------:R0:W-:Y:S04]  /*a67a0*/  @P4 STG.E.U16 desc[UR66][R4.64], R14 ;  /* 0x0000000e04004986 */ /* 0x0001e8000c101542 */
[----:B------:R3:W-:Y:S01]  /*a67b0*/  @P2 STG.E.U16 desc[UR66][R12.64], R26 ;  /* 0x0000001a0c002986 */ /* 0x0007e2000c101542 */
[----:B0-----:R-:W-:-:S03]  /*a67c0*/  PRMT R5, R27, 0x7632, R5 ;  /* 0x000076321b057816 */ /* 0x001fc60000000005 */
[----:B------:R-:W2:Y:S04]  /*a67d0*/  LDL.LU R27, [R1+0x3080] ;  /* 0x00308000011b7983 */ /* 0x000ea80000300800 */
[----:B---3--:R-:W3:Y:S01]  /*a67e0*/  LDL.LU R12, [R1+0x5fc] ;  /* 0x0005fc00010c7983 */ /* 0x008ee20000300800 */
[----:B------:R-:W-:Y:S02]  /*a67f0*/  ISETP.LT.AND P1, PT, R0, UR4, !P1 ;  /* 0x0000000400007c0c */ /* 0x000fe4000cf21270 */
[----:B------:R-:W-:Y:S01]  /*a6800*/  ISETP.LT.AND P4, PT, R15, UR4, !P3 ;  /* 0x000000040f007c0c */ /* 0x000fe2000df81270 */
[----:B------:R-:W-:-:S04]  /*a6810*/  IMAD.WIDE R14, R2, 0x2, R8 ;  /* 0x00000002020e7825 */ /* 0x000fc800078e0208 */
[C---:B-1----:R-:W-:Y:S01]  /*a6820*/  VIADD R4, R2.reuse, UR5 ;  /* 0x0000000502047c36 */ /* 0x042fe20008000000 */
[----:B------:R-:W4:Y:S01]  /*a6830*/  LDL R13, [R1+0x1bdc] ;  /* 0x001bdc00010d7983 */ /* 0x000f220000100800 */
[----:B------:R-:W-:-:S03]  /*a6840*/  IMAD.WIDE R2, R2, 0x2, R6 ;  /* 0x0000000202027825 */ /* 0x000fc600078e0206 */
[----:B------:R-:W2:Y:S01]  /*a6850*/  LDL R26, [R1+0x1b44] ;  /* 0x001b4400011a7983 */ /* 0x000ea20000100800 */
[----:B------:R-:W-:Y:S01]  /*a6860*/  ISETP.LT.AND P6, PT, R29, UR4, !P3 ;  /* 0x000000041d007c0c */ /* 0x000fe2000dfc1270 */
[----:B------:R-:W0:Y:S02]  /*a6870*/  LDCU UR5, c[0x0][0x3b8] ;  /* 0x00007700ff0577ac */ /* 0x000e240008000800 */
[----:B---3--:R1:W-:Y:S04]  /*a6880*/  @P5 STG.E.U16 desc[UR66][R14.64], R12 ;  /* 0x0000000c0e005986 */ /* 0x0083e8000c101542 */
[----:B------:R3:W-:Y:S04]  /*a6890*/  @P1 STG.E.U16 desc[UR66][R2.64], R5 ;  /* 0x0000000502001986 */ /* 0x0007e8000c101542 */
[----:B-1----:R-:W2:Y:S04]  /*a68a0*/  LDL.LU R14, [R1+0x60c] ;  /* 0x00060c00010e7983 */ /* 0x002ea80000300800 */
[----:B---3--:R-:W3:Y:S01]  /*a68b0*/  LDL R3, [R1+0x1be0] ;  /* 0x001be00001037983 */ /* 0x008ee20000100800 */
[----:B----4-:R-:W-:Y:S01]  /*a68c0*/  ISETP.LT.AND P2, PT, R13, UR4, !P3 ;  /* 0x000000040d007c0c */ /* 0x010fe2000df41270 */
[----:B------:R-:W-:-:S02]  /*a68d0*/  IMAD.WIDE R12, R4, 0x2, R24 ;  /* 0x00000002040c7825 */ /* 0x000fc400078e0218 */
[----:B------:R-:W4:Y:S04]  /*a68e0*/  LDL R15, [R1+0x1be8] ;  /* 0x001be800010f7983 */ /* 0x000f280000100800 */
[----:B------:R1:W-:Y:S01]  /*a68f0*/  STL [R1+0x3070], R29 ;  /* 0x0030701d01007387 */ /* 0x0003e20000100800 */
[----:B--2---:R-:W-:-:S03]  /*a6900*/  PRMT R27, R28, 0x7632, R27 ;  /* 0x000076321c1b7816 */ /* 0x004fc6000000001b */
[----:B-1----:R-:W2:Y:S04]  /*a6910*/  LDL.LU R29, [R1+0x650] ;  /* 0x00065000011d7983 */ /* 0x002ea80000300800 */
[----:B------:R-:W-:Y:S01]  /*a6920*/  STL [R1+0x3078], R20 ;  /* 0x0030781401007387 */ /* 0x000fe20000100800 */
[----:B------:R-:W-:Y:S02]  /*a6930*/  PRMT R5, R14, 0x7632, R5 ;  /* 0x000076320e057816 */ /* 0x000fe40000000005 */
[----:B---3--:R-:W-:Y:S01]  /*a6940*/  ISETP.LT.AND P1, PT, R3, UR4, !P3 ;  /* 0x0000000403007c0c */ /* 0x008fe2000df21270 */
[----:B------:R1:W-:Y:S01]  /*a6950*/  @P4 STG.E.U16 desc[UR66][R12.64], R14 ;  /* 0x0000000e0c004986 */ /* 0x0003e2000c101542 */
[----:B------:R-:W-:-:S05]  /*a6960*/  IMAD.WIDE R2, R4, 0x2, R22 ;  /* 0x0000000204027825 */ /* 0x000fca00078e0216 */
[----:B------:R-:W-:Y:S01]  /*a6970*/  @P2 STG.E.U16 desc[UR66][R2.64], R5 ;  /* 0x0000000502002986 */ /* 0x000fe2000c101542 */
[----:B-1----:R-:W-:-:S03]  /*a6980*/  IMAD.WIDE R12, R4, 0x2, R20 ;  /* 0x00000002040c7825 */ /* 0x002fc600078e0214 */
[----:B------:R-:W3:Y:S04]  /*a6990*/  LDL.LU R20, [R1+0x62c] ;  /* 0x00062c0001147983 */ /* 0x000ee80000300800 */
[----:B------:R1:W-:Y:S04]  /*a69a0*/  STL [R1+0x3074], R21 ;  /* 0x0030741501007387 */ /* 0x0003e80000100800 */
[----:B-1----:R-:W2:Y:S04]  /*a69b0*/  LDL R21, [R1+0x1bec] ;  /* 0x001bec0001157983 */ /* 0x002ea80000100800 */
[----:B------:R-:W3:Y:S04]  /*a69c0*/  LDL.LU R28, [R1+0x307c] ;  /* 0x00307c00011c7983 */ /* 0x000ee80000300800 */
[----:B------:R-:W3:Y:S01]  /*a69d0*/  LDL.LU R2, [R1+0x61c] ;  /* 0x00061c0001027983 */ /* 0x000ee20000300800 */
[----:B------:R-:W-:Y:S01]  /*a69e0*/  VIADD R26, R26, 0x69 ;  /* 0x000000691a1a7836 */ /* 0x000fe20000000000 */
[----:B----4-:R-:W-:Y:S01]  /*a69f0*/  ISETP.LT.AND P5, PT, R15, UR4, !P3 ;  /* 0x000000040f007c0c */ /* 0x010fe2000dfa1270 */
[----:B------:R-:W-:Y:S01]  /*a6a00*/  IMAD.WIDE R14, R4, 0x2, R18 ;  /* 0x00000002040e7825 */ /* 0x000fe200078e0212 */
[----:B------:R-:W4:Y:S02]  /*a6a10*/  LDL R3, [R1+0x1bf0] ;  /* 0x001bf00001037983 */ /* 0x000f240000100800 */
[----:B------:R-:W-:-:S02]  /*a6a20*/  ISETP.GE.AND P2, PT, R26, UR23, PT ;  /* 0x000000171a007c0c */ /* 0x000fc4000bf46270 */
[----:B------:R-:W4:Y:S01]  /*a6a30*/  LDL R26, [R1+0x1bdc] ;  /* 0x001bdc00011a7983 */ /* 0x000f220000100800 */
[----:B--2---:R-:W-:-:S03]  /*a6a40*/  ISETP.LT.AND P4, PT, R21, UR4, !P3 ;  /* 0x0000000415007c0c */ /* 0x004fc6000df81270 */
[----:B---3--:R-:W-:Y:S04]  /*a6a50*/  @P1 STG.E.U16 desc[UR66][R12.64], R2 ;  /* 0x000000020c001986 */ /* 0x008fe8000c101542 */
[----:B------:R-:W2:Y:S04]  /*a6a60*/  LDL R21, [R1+0x1be0] ;  /* 0x001be00001157983 */ /* 0x000ea80000100800 */
[----:B------:R1:W-:Y:S04]  /*a6a70*/  @P6 STG.E.U16 desc[UR66][R14.64], R27 ;  /* 0x0000001b0e006986 */ /* 0x0003e8000c101542 */
[----:B-1----:R-:W3:Y:S04]  /*a6a80*/  LDL.LU R14, [R1+0x64c] ;  /* 0x00064c00010e7983 */ /* 0x002ee80000300800 */
[----:B------:R-:W2:Y:S01]  /*a6a90*/  LDL R15, [R1+0x1bd8] ;  /* 0x001bd800010f7983 */ /* 0x000ea20000100800 */
[----:B----4-:R-:W-:Y:S01]  /*a6aa0*/  ISETP.LT.AND P1, PT, R3, UR4, !P3 ;  /* 0x0000000403007c0c */ /* 0x010fe2000df21270 */
[----:B------:R-:W-:Y:S01]  /*a6ab0*/  IMAD.WIDE R12, R4, 0x2, R16 ;  /* 0x00000002040c7825 */ /* 0x000fe200078e0210 */
[----:B------:R-:W-:-:S03]  /*a6ac0*/  ISETP.LT.AND P6, PT, R0, UR4, !P3 ;  /* 0x0000000400007c0c */ /* 0x000fc6000dfc1270 */
[----:B------:R-:W-:Y:S01]  /*a6ad0*/  IMAD.WIDE R2, R4, 0x2, R10 ;  /* 0x0000000204027825 */ /* 0x000fe200078e020a */
[----:B------:R-:W-:Y:S01]  /*a6ae0*/  PRMT R27, R20, 0x7632, R27 ;  /* 0x00007632141b7816 */ /* 0x000fe2000000001b */
[----:B------:R1:W-:Y:S01]  /*a6af0*/  STL [R1+0x306c], R0 ;  /* 0x00306c0001007387 */ /* 0x0003e20000100800 */
[----:B------:R-:W-:-:S03]  /*a6b00*/  PRMT R28, R29, 0x7632, R28 ;  /* 0x000076321d1c7816 */ /* 0x000fc6000000001c */
[----:B-1----:R-:W4:Y:S04]  /*a6b10*/  LDL.LU R0, [R1+0x690] ;  /* 0x0006900001007983 */ /* 0x002f280000300800 */
[----:B------:R-:W-:Y:S01]  /*a6b20*/  STL [R1+0x3068], R25 ;  /* 0x0030681901007387 */ /* 0x000fe20000100800 */
[----:B---3--:R-:W-:Y:S02]  /*a6b30*/  PRMT R5, R14, 0x7632, R5 ;  /* 0x000076320e057816 */ /* 0x008fe40000000005 */
[----:B--2---:R-:W-:Y:S01]  /*a6b40*/  ISETP.LT.AND P3, PT, R15, UR4, !P0 ;  /* 0x000000040f007c0c */ /* 0x004fe2000c761270 */
[----:B------:R-:W-:Y:S01]  /*a6b50*/  @P5 STG.E.U16 desc[UR66][R12.64], R14 ;  /* 0x0000000e0c005986 */ /* 0x000fe2000c101542 */
[----:B------:R-:W-:-:S03]  /*a6b60*/  ISETP.LT.AND P5, PT, R26, UR4, !P0 ;  /* 0x000000041a007c0c */ /* 0x000fc6000c7a1270 */
[----:B------:R1:W-:Y:S01]  /*a6b70*/  @P4 STG.E.U16 desc[UR66][R2.64], R5 ;  /* 0x0000000502004986 */ /* 0x0003e2000c101542 */
[C---:B0-----:R-:W-:Y:S01]  /*a6b80*/  VIADD R26, R4.reuse, UR5 ;  /* 0x00000005041a7c36 */ /* 0x041fe20008000000 */
[----:B------:R-:W0:Y:S01]  /*a6b90*/  LDCU UR5, c[0x0][0x3b8] ;  /* 0x00007700ff0577ac */ /* 0x000e220008000800 */
[----:B-1----:R-:W-:-:S04]  /*a6ba0*/  IMAD.WIDE R2, R4, 0x2, R8 ;  /* 0x0000000204027825 */ /* 0x002fc800078e0208 */
[----:B------:R-:W-:-:S04]  /*a6bb0*/  IMAD.WIDE R4, R4, 0x2, R6 ;  /* 0x0000000204047825 */ /* 0x000fc800078e0206 */
[----:B------:R-:W-:Y:S02]  /*a6bc0*/  IMAD.WIDE R12, R26, 0x2, R24 ;  /* 0x000000021a0c7825 */ /* 0x000fe400078e0218 */
[----:B------:R-:W2:Y:S04]  /*a6bd0*/  LDL R25, [R1+0x6a0] ;  /* 0x0006a00001197983 */ /* 0x000ea80000100800 */
[----:B------:R1:W-:Y:S04]  /*a6be0*/  @P1 STG.E.U16 desc[UR66][R2.64], R20 ;  /* 0x0000001402001986 */ /* 0x0003e8000c101542 */
[----:B------:R3:W-:Y:S01]  /*a6bf0*/  @P6 STG.E.U16 desc[UR66][R4.64], R27 ;  /* 0x0000001b04006986 */ /* 0x0007e2000c101542 */
[----:B------:R-:W-:-:S03]  /*a6c00*/  ISETP.LT.AND P1, PT, R21, UR4, !P0 ;  /* 0x0000000415007c0c */ /* 0x000fc6000c721270 */
[----:B------:R-:W-:Y:S04]  /*a6c10*/  @P3 STG.E.U16 desc[UR66][R12.64], R29 ;  /* 0x0000001d0c003986 */ /* 0x000fe8000c101542 */
[----:B-1----:R-:W2:Y:S04]  /*a6c20*/  LDL.LU R20, [R1+0x3078] ;  /* 0x0030780001147983 */ /* 0x002ea80000300800 */
[----:B------:R-:W2:Y:S04]  /*a6c30*/  LDL R2, [R1+0x1b44] ;  /* 0x001b440001027983 */ /* 0x000ea80000100800 */
[----:B------:R-:W2:Y:S04]  /*a6c40*/  LDL R3, [R1+0x1bec] ;  /* 0x001bec0001037983 */ /* 0x000ea80000100800 */
[----:B---3--:R-:W3:Y:S04]  /*a6c50*/  LDL R4, [R1+0x1be8] ;  /* 0x001be80001047983 */ /* 0x008ee80000100800 */
[----:B------:R-:W3:Y:S04]  /*a6c60*/  LDL R5, [R1+0x1bf0] ;  /* 0x001bf00001057983 */ /* 0x000ee80000100800 */
[----:B------:R1:W-:Y:S04]  /*a6c70*/  STL [R1+0x3060], R27 ;  /* 0x0030601b01007387 */ /* 0x0003e80000100800 */
[----:B-1----:R-:W3:Y:S04]  /*a6c80*/  LDL.LU R27, [R1+0x680] ;  /* 0x00068000011b7983 */ /* 0x002ee80000300800 */
[----:B------:R-:W3:Y:S04]  /*a6c90*/  LDL.LU R21, [R1+0x3074] ;  /* 0x0030740001157983 */ /* 0x000ee80000300800 */
[----:B------:R-:W3:Y:S01]  /*a6ca0*/  LDL.LU R29, [R1+0x3070] ;  /* 0x00307000011d7983 */ /* 0x000ee20000300800 */
[----:B------:R-:W-:-:S05]  /*a6cb0*/  IMAD.WIDE R14, R26, 0x2, R22 ;  /* 0x000000021a0e7825 */ /* 0x000fca00078e0216 */
[----:B------:R-:W-:Y:S04]  /*a6cc0*/  @P5 STG.E.U16 desc[UR66][R14.64], R28 ;  /* 0x0000001c0e005986 */ /* 0x000fe8000c101542 */
[----:B------:R1:W-:Y:S01]  /*a6cd0*/  STL [R1+0x3064], R28 ;  /* 0x0030641c01007387 */ /* 0x0003e20000100800 */
[----:B------:R-:W-:-:S03]  /*a6ce0*/  IMAD.WIDE R12, R26, 0x2, R16 ;  /* 0x000000021a0c7825 */ /* 0x000fc600078e0210 */
[----:B-1----:R-:W3:Y:S01]  /*a6cf0*/  LDL.LU R28, [R1+0x6b0] ;  /* 0x0006b000011c7983 */ /* 0x002ee20000300800 */
[----:B----4-:R-:W-:Y:S01]  /*a6d00*/  PRMT R15, R0, 0x7632, R15 ;  /* 0x00007632000f7816 */ /* 0x010fe2000000000f */
[----:B--2---:R-:W-:Y:S01]  /*a6d10*/  VIADD R14, R2, 0x6a ;  /* 0x0000006a020e7836 */ /* 0x004fe20000000000 */
[----:B------:R-:W-:Y:S02]  /*a6d20*/  ISETP.LT.AND P3, PT, R3, UR4, !P0 ;  /* 0x0000000403007c0c */ /* 0x000fe4000c761270 */
[----:B---3--:R-:W-:Y:S02]  /*a6d30*/  ISETP.LT.AND P6, PT, R4, UR4, !P0 ;  /* 0x0000000404007c0c */ /* 0x008fe4000c7c1270 */
[----:B------:R-:W-:Y:S01]  /*a6d40*/  ISETP.LT.AND P5, PT, R5, UR4, !P0 ;  /* 0x0000000405007c0c */ /* 0x000fe2000c7a1270 */
[----:B------:R-:W-:Y:S01]  /*a6d50*/  IMAD.WIDE R4, R26, 0x2, R18 ;  /* 0x000000021a047825 */ /* 0x000fe200078e0212 */
[----:B------:R-:W-:-:S03]  /*a6d60*/  ISETP.LT.AND P4, PT, R29, UR4, !P0 ;  /* 0x000000041d007c0c */ /* 0x000fc6000c781270 */
[----:B------:R-:W-:-:S05]  /*a6d70*/  IMAD.WIDE R2, R26, 0x2, R20 ;  /* 0x000000021a027825 */ /* 0x000fca00078e0214 */
[----:B------:R1:W-:Y:S01]  /*a6d80*/  @P1 STG.E.U16 desc[UR66][R2.64], R0 ;  /* 0x0000000002001986 */ /* 0x0003e2000c101542 */
[----:B------:R-:W-:Y:S02]  /*a6d90*/  ISETP.GE.AND P1, PT, R14, UR21, PT ;  /* 0x000000150e007c0c */ /* 0x000fe4000bf26270 */
[----:B------:R-:W-:Y:S02]  /*a6da0*/  PRMT R14, R27, 0x7632, R14 ;  /* 0x000076321b0e7816 */ /* 0x000fe4000000000e */
[----:B------:R2:W-:Y:S04]  /*a6db0*/  @P4 STG.E.U16 desc[UR66][R4.64], R15 ;  /* 0x0000000f04004986 */ /* 0x0005e8000c101542 */
[----:B-1----:R-:W3:Y:S01]  /*a6dc0*/  LDL.LU R0, [R1+0x306c] ;  /* 0x00306c0001007983 */ /* 0x002ee20000300800 */
[----:B------:R-:W-:-:S03]  /*a6dd0*/  IMAD.WIDE R2, R26, 0x2, R10 ;  /* 0x000000021a027825 */ /* 0x000fc600078e020a */
[----:B------:R1:W-:Y:S04]  /*a6de0*/  @P6 STG.E.U16 desc[UR66][R12.64], R27 ;  /* 0x0000001b0c006986 */ /* 0x0003e8000c101542 */
[----:B------:R4:W-:Y:S01]  /*a6df0*/  @P3 STG.E.U16 desc[UR66][R2.64], R14 ;  /* 0x0000000e02003986 */ /* 0x0009e2000c101542 */
[----:B--2---:R-:W-:-:S03]  /*a6e00*/  PRMT R15, R25, 0x7632, R15 ;  /* 0x00007632190f7816 */ /* 0x004fc6000000000f */
[----:B-1----:R-:W2:Y:S04]  /*a6e10*/  LDL R13, [R1+0x1bd8] ;  /* 0x001bd800010d7983 */ /* 0x002ea80000100800 */
[----:B------:R-:W2:Y:S04]  /*a6e20*/  LDL.LU R27, [R1+0x6c0] ;  /* 0x0006c000011b7983 */ /* 0x000ea80000300800 */
[----:B------:R-:W2:Y:S04]  /*a6e30*/  LDL.LU R25, [R1+0x3068] ;  /* 0x0030680001197983 */ /* 0x000ea80000300800 */
[----:B----4-:R-:W4:Y:S01]  /*a6e40*/  LDL.LU R14, [R1+0x6a0] ;  /* 0x0006a000010e7983 */ /* 0x010f220000300800 */
[----:B------:R-:W-:-:S03]  /*a6e50*/  IMAD.WIDE R4, R26, 0x2, R8 ;  /* 0x000000021a047825 */ /* 0x000fc600078e0208 */
[----:B------:R-:W4:Y:S04]  /*a6e60*/  LDL R2, [R1+0x1bdc] ;  /* 0x001bdc0001027983 */ /* 0x000f280000100800 */
[----:B------:R-:W4:Y:S01]  /*a6e70*/  LDL R3, [R1+0x1be0] ;  /* 0x001be00001037983 */ /* 0x000f220000100800 */
[----:B------:R-:W-:Y:S02]  /*a6e80*/  ISETP.LT.AND P3, PT, R29, UR4, !P2 ;  /* 0x000000041d007c0c */ /* 0x000fe4000d761270 */
[----:B---3--:R-:W-:Y:S02]  /*a6e90*/  ISETP.LT.AND P0, PT, R0, UR4, !P0 ;  /* 0x0000000400007c0c */ /* 0x008fe4000c701270 */
[----:B--2---:R-:W-:Y:S01]  /*a6ea0*/  ISETP.LT.AND P4, PT, R13, UR4, !P2 ;  /* 0x000000040d007c0c */ /* 0x004fe2000d781270 */
[C---:B------:R-:W-:Y:S01]  /*a6eb0*/  IMAD.WIDE R12, R26.reuse, 0x2, R6 ;  /* 0x000000021a0c7825 */ /* 0x040fe200078e0206 */
[----:B----4-:R1:W-:Y:S09]  /*a6ec0*/  @P5 STG.E.U16 desc[UR66][R4.64], R14 ;  /* 0x0000000e04005986 */ /* 0x0103f2000c101542 */
[----:B------:R2:W-:Y:S04]  /*a6ed0*/  @P0 STG.E.U16 desc[UR66][R12.64], R15 ;  /* 0x0000000f0c000986 */ /* 0x0005e8000c101542 */
[----:B-1----:R-:W3:Y:S01]  /*a6ee0*/  LDL R5, [R1+0x1b44] ;  /* 0x001b440001057983 */ /* 0x002ee20000100800 */
[----:B0-----:R-:W-:-:S03]  /*a6ef0*/  VIADD R14, R26, UR5 ;  /* 0x000000051a0e7c36 */ /* 0x001fc60008000000 */
[----:B------:R-:W4:Y:S04]  /*a6f00*/  LDL.LU R26, [R1+0x6e0] ;  /* 0x0006e000011a7983 */ /* 0x000f280000300800 */
[----:B--2---:R-:W2:Y:S04]  /*a6f10*/  LDL R15, [R1+0x1bd8] ;  /* 0x001bd800010f7983 */ /* 0x004ea80000100800 */
[----:B------:R0:W-:Y:S01]  /*a6f20*/  STL [R1+0x3058], R29 ;  /* 0x0030581d01007387 */ /* 0x0001e20000100800 */
[----:B------:R-:W-:Y:S02]  /*a6f30*/  ISETP.LT.AND P5, PT, R2, UR4, !P2 ;  /* 0x0000000402007c0c */ /* 0x000fe4000d7a1270 */
[----:B------:R-:W-:-:S02]  /*a6f40*/  ISETP.LT.AND P6, PT, R3, UR4, !P2 ;  /* 0x0000000403007c0c */ /* 0x000fc4000d7c1270 */
[----:B------:R-:W-:Y:S01]  /*a6f50*/  PRMT R13, R28, 0x7632, R13 ;  /* 0x000076321c0d7816 */ /* 0x000fe2000000000d */
[----:B------:R-:W1:Y:S01]  /*a6f60*/  LDCU UR5, c[0x0][0x3b8] ;  /* 0x00007700ff0577ac */ /* 0x000e620008000800 */
[----:B0-----:R-:W2:Y:S01]  /*a6f70*/  LDL R29, [R1+0x1bdc] ;  /* 0x001bdc00011d7983 */ /* 0x001ea20000100800 */
[----:B------:R-:W-:-:S05]  /*a6f80*/  IMAD.WIDE R2, R14, 0x2, R24 ;  /* 0x000000020e027825 */ /* 0x000fca00078e0218 */
[----:B------:R-:W-:Y:S04]  /*a6f90*/  @P4 STG.E.U16 desc[UR66][R2.64], R28 ;  /* 0x0000001c02004986 */ /* 0x000fe8000c101542 */
[----:B--2---:R0:W-:Y:S04]  /*a6fa0*/  STL [R1+0x305c], R29 ;  /* 0x00305c1d01007387 */ /* 0x0041e80000100800 */
[----:B0-----:R-:W2:Y:S04]  /*a6fb0*/  LDL.LU R29, [R1+0x6d0] ;  /* 0x0006d000011d7983 */ /* 0x001ea80000300800 */
[----:B------:R-:W2:Y:S04]  /*a6fc0*/  LDL.LU R28, [R1+0x3064] ;  /* 0x00306400011c7983 */ /* 0x000ea80000300800 */
[----:B------:R-:W2:Y:S01]  /*a6fd0*/  LDL R3, [R1+0x1be8] ;  /* 0x001be80001037983 */ /* 0x000ea20000100800 */
[----:B---3--:R-:W-:-:S02]  /*a6fe0*/  VIADD R12, R5, 0x6b ;  /* 0x0000006b050c7836 */ /* 0x008fc40000000000 */
[----:B------:R-:W-:-:S03]  /*a6ff0*/  IMAD.WIDE R4, R14, 0x2, R22 ;  /* 0x000000020e047825 */ /* 0x000fc600078e0216 */
[----:B------:R-:W-:Y:S02]  /*a7000*/  ISETP.GE.AND P0, PT, R12, UR19, PT ;  /* 0x000000130c007c0c */ /* 0x000fe4000bf06270 */
[----:B------:R0:W-:Y:S01]  /*a7010*/  @P5 STG.E.U16 desc[UR66][R4.64], R13 ;  /* 0x0000000d04005986 */ /* 0x0001e2000c101542 */
[----:B------:R-:W-:-:S03]  /*a7020*/  PRMT R12, R27, 0x7632, R12 ;  /* 0x000076321b0c7816 */ /* 0x000fc6000000000c */
[----:B0-----:R-:W3:Y:S01]  /*a7030*/  LDL R13, [R1+0x1bf0] ;  /* 0x001bf000010d7983 */ /* 0x001ee20000100800 */
[----:B--2---:R-:W-:Y:S01]  /*a7040*/  ISETP.LT.AND P4, PT, R3, UR4, !P2 ;  /* 0x0000000403007c0c */ /* 0x004fe2000d781270 */
[----:B------:R-:W-:-:S05]  /*a7050*/  IMAD.WIDE R2, R14, 0x2, R20 ;  /* 0x000000020e027825 */ /* 0x000fca00078e0214 */
[----:B------:R0:W-:Y:S04]  /*a7060*/  @P6 STG.E.U16 desc[UR66][R2.64], R27 ;  /* 0x0000001b02006986 */ /* 0x0001e8000c101542 */
[----:B0-----:R-:W4:Y:S04]  /*a7070*/  LDL.LU R27, [R1+0x3060] ;  /* 0x00306000011b7983 */ /* 0x001f280000300800 */
[----:B------:R-:W2:Y:S01]  /*a7080*/  LDL R3, [R1+0x1bec] ;  /* 0x001bec0001037983 */ /* 0x000ea20000100800 */
[----:B------:R-:W-:Y:S01]  /*a7090*/  IMAD.WIDE R4, R14, 0x2, R18 ;  /* 0x000000020e047825 */ /* 0x000fe200078e0212 */
[----:B---3--:R-:W-:-:S04]  /*a70a0*/  ISETP.LT.AND P6, PT, R13, UR4, !P2 ;  /* 0x000000040d007c0c */ /* 0x008fc8000d7c1270 */
[----:B------:R0:W-:Y:S04]  /*a70b0*/  @P3 STG.E.U16 desc[UR66][R4.64], R12 ;  /* 0x0000000c04003986 */ /* 0x0001e8000c101542 */
[----:B------:R3:W-:Y:S01]  /*a70c0*/  STL [R1+0x3054], R17 ;  /* 0x0030541101007387 */ /* 0x0007e20000100800 */
[----:B------:R-:W-:Y:S01]  /*a70d0*/  PRMT R28, R29, 0x7632, R28 ;  /* 0x000076321d1c7816 */ /* 0x000fe2000000001c */
[----:B0-----:R-:W-:Y:S01]  /*a70e0*/  IMAD.WIDE R4, R14, 0x2, R8 ;  /* 0x000000020e047825 */ /* 0x001fe200078e0208 */
[----:B--2---:R-:W-:-:S03]  /*a70f0*/  ISETP.LT.AND P5, PT, R3, UR4, !P2 ;  /* 0x0000000403007c0c */ /* 0x004fc6000d7a1270 */
[----:B------:R-:W-:Y:S01]  /*a7100*/  IMAD.WIDE R2, R14, 0x2, R16 ;  /* 0x000000020e027825 */ /* 0x000fe200078e0210 */
[----:B----4-:R-:W-:Y:S01]  /*a7110*/  PRMT R27, R26, 0x7632, R27 ;  /* 0x000076321a1b7816 */ /* 0x010fe2000000001b */
[----:B---3--:R-:W2:Y:S04]  /*a7120*/  LDL R17, [R1+0x694] ;  /* 0x0006940001117983 */ /* 0x008ea80000100800 */
[----:B------:R0:W-:Y:S02]  /*a7130*/  @P4 STG.E.U16 desc[UR66][R2.64], R26 ;  /* 0x0000001a02004986 */ /* 0x0001e4000c101542 */
[----:B0-----:R-:W-:-:S05]  /*a7140*/  IMAD.WIDE R2, R14, 0x2, R10 ;  /* 0x000000020e027825 */ /* 0x001fca00078e020a */
[----:B------:R0:W-:Y:S04]  /*a7150*/  @P5 STG.E.U16 desc[UR66][R2.64], R27 ;  /* 0x0000001b02005986 */ /* 0x0001e8000c101542 */
[----:B------:R3:W-:Y:S04]  /*a7160*/  @P6 STG.E.U16 desc[UR66][R4.64], R29 ;  /* 0x0000001d04006986 */ /* 0x0007e8000c101542 */
[----:B0-----:R-:W4:Y:S04]  /*a7170*/  LDL.LU R2, [R1+0x654] ;  /* 0x0006540001027983 */ /* 0x001f280000300800 */
[----:B------:R-:W2:Y:S04]  /*a7180*/  LDL R3, [R1+0x1b44] ;  /* 0x001b440001037983 */ /* 0x000ea80000100800 */
[----:B---3--:R-:W3:Y:S04]  /*a7190*/  LDL.LU R29, [R1+0x305c] ;  /* 0x00305c00011d7983 */ /* 0x008ee80000300800 */
[----:B------:R-:W2:Y:S04]  /*a71a0*/  LDL R4, [R1+0x1be0] ;  /* 0x001be00001047983 */ /* 0x000ea80000100800 */
[----:B------:R-:W4:Y:S01]  /*a71b0*/  LDL R5, [R1+0x1be8] ;  /* 0x001be80001057983 */ /* 0x000f220000100800 */
[----:B------:R-:W-:-:S02]  /*a71c0*/  ISETP.LT.AND P2, PT, R0, UR4, !P2 ;  /* 0x0000000400007c0c */ /* 0x000fc4000d741270 */
[----:B------:R-:W-:Y:S01]  /*a71d0*/  ISETP.LT.AND P3, PT, R15, UR4, !P1 ;  /* 0x000000040f007c0c */ /* 0x000fe2000cf61270 */
[C---:B-1----:R-:W-:Y:S02]  /*a71e0*/  VIADD R26, R14.reuse, UR5 ;  /* 0x000000050e1a7c36 */ /* 0x042fe40008000000 */
[----:B------:R-:W-:Y:S01]  /*a71f0*/  IMAD.WIDE R12, R14, 0x2, R6 ;  /* 0x000000020e0c7825 */ /* 0x000fe200078e0206 */
[----:B---3--:R-:W-:Y:S02]  /*a7200*/  ISETP.LT.AND P5, PT, R29, UR4, !P1 ;  /* 0x000000041d007c0c */ /* 0x008fe4000cfa1270 */
[----:B--2---:R-:W-:Y:S01]  /*a7210*/  ISETP.LT.AND P4, PT, R4, UR4, !P1 ;  /* 0x0000000404007c0c */ /* 0x004fe2000cf81270 */
[----:B------:R-:W2:Y:S01]  /*a7220*/  LDL.LU R29, [R1+0x3058] ;  /* 0x00305800011d7983 */ /* 0x000ea20000300800 */
[----:B------:R-:W-:-:S03]  /*a7230*/  IMAD.WIDE R14, R26, 0x2, R24 ;  /* 0x000000021a0e7825 */ /* 0x000fc600078e0218 */
[----:B------:R-:W-:Y:S01]  /*a7240*/  @P2 STG.E.U16 desc[UR66][R12.64], R28 ;  /* 0x0000001c0c002986 */ /* 0x000fe2000c101542 */
[----:B------:R-:W-:Y:S01]  /*a7250*/  PRMT R27, R17, 0x7632, R27 ;  /* 0x00007632111b7816 */ /* 0x000fe2000000001b */
[----:B------:R-:W0:Y:S02]  /*a7260*/  LDCU UR5, c[0x0][0x3b8] ;  /* 0x00007700ff0577ac */ /* 0x000e240008000800 */
[----:B----4-:R1:W-:Y:S01]  /*a7270*/  @P3 STG.E.U16 desc[UR66][R14.64], R2 ;  /* 0x000000020e003986 */ /* 0x0103e2000c101542 */
[----:B------:R-:W-:Y:S01]  /*a7280*/  ISETP.LT.AND P3, PT, R5, UR4, !P1 ;  /* 0x0000000405007c0c */ /* 0x000fe2000cf61270 */
[----:B------:R-:W-:Y:S01]  /*a7290*/  IMAD.WIDE R4, R26, 0x2, R20 ;  /* 0x000000021a047825 */ /* 0x000fe200078e0214 */
[----:B-1----:R-:W-:-:S03]  /*a72a0*/  PRMT R14, R2, 0x7632, R14 ;  /* 0x00007632020e7816 */ /* 0x002fc6000000000e */
[----:B------:R-:W-:Y:S02]  /*a72b0*/  VIADD R15, R3, 0x6c ;  /* 0x0000006c030f7836 */ /* 0x000fe40000000000 */
[----:B------:R-:W-:-:S05]  /*a72c0*/  IMAD.WIDE R2, R26, 0x2, R22 ;  /* 0x000000021a027825 */ /* 0x000fca00078e0216 */
[----:B------:R-:W-:Y:S01]  /*a72d0*/  @P5 STG.E.U16 desc[UR66][R2.64], R14 ;  /* 0x0000000e02005986 */ /* 0x000fe2000c101542 */
[----:B--2---:R-:W-:-:S03]  /*a72e0*/  ISETP.LT.AND P6, PT, R29, UR4, !P1 ;  /* 0x000000041d007c0c */ /* 0x004fc6000cfc1270 */
[----:B------:R1:W-:Y:S04]  /*a72f0*/  STL [R1+0x3048], R29 ;  /* 0x0030481d01007387 */ /* 0x0003e80000100800 */
[----:B-1----:R-:W2:Y:S04]  /*a7300*/  LDL R29, [R1+0x1bec] ;  /* 0x001bec00011d7983 */ /* 0x002ea80000100800 */
[----:B------:R1:W-:Y:S04]  /*a7310*/  STL [R1+0x3050], R20 ;  /* 0x0030501401007387 */ /* 0x0003e80000100800 */
[----:B-1----:R-:W3:Y:S04]  /*a7320*/  LDL R20, [R1+0x6b4] ;  /* 0x0006b40001147983 */ /* 0x002ee80000100800 */
[----:B------:R1:W-:Y:S04]  /*a7330*/  STL [R1+0x304c], R21 ;  /* 0x00304c1501007387 */ /* 0x0003e80000100800 */
[----:B-1----:R-:W4:Y:S04]  /*a7340*/  LDL.LU R21, [R1+0x6a4] ;  /* 0x0006a40001157983 */ /* 0x002f280000300800 */
[----:B------:R-:W3:Y:S04]  /*a7350*/  LDL.LU R17, [R1+0x3054] ;  /* 0x0030540001117983 */ /* 0x000ee80000300800 */
[----:B------:R-:W3:Y:S01]  /*a7360*/  LDL.LU R2, [R1+0x694] ;  /* 0x0006940001027983 */ /* 0x000ee20000300800 */
[----:B------:R-:W-:-:S03]  /*a7370*/  IMAD.WIDE R12, R26, 0x2, R18 ;  /* 0x000000021a0c7825 */ /* 0x000fc600078e0212 */
[----:B------:R-:W4:Y:S01]  /*a7380*/  LDL R3, [R1+0x1bf0] ;  /* 0x001bf00001037983 */ /* 0x000f220000100800 */
[----:B------:R-:W-:-:S03]  /*a7390*/  ISETP.GE.AND P2, PT, R15, UR17, PT ;  /* 0x000000110f007c0c */ /* 0x000fc6000bf46270 */
[----:B------:R-:W4:Y:S04]  /*a73a0*/  LDL R14, [R1+0x1bdc] ;  /* 0x001bdc00010e7983 */ /* 0x000f280000100800 */
[----:B------:R-:W4:Y:S01]  /*a73b0*/  LDL R15, [R1+0x1bd8] ;  /* 0x001bd800010f7983 */ /* 0x000f220000100800 */
[----:B--2---:R-:W-:-:S03]  /*a73c0*/  ISETP.LT.AND P5, PT, R29, UR4, !P1 ;  /* 0x000000041d007c0c */ /* 0x004fc6000cfa1270 */
[----:B------:R-:W2:Y:S04]  /*a73d0*/  LDL R29, [R1+0x1be0] ;  /* 0x001be000011d7983 */ /* 0x000ea80000100800 */
[----:B---3--:R-:W-:Y:S04]  /*a73e0*/  @P4 STG.E.U16 desc[UR66][R4.64], R2 ;  /* 0x0000000204004986 */ /* 0x008fe8000c101542 */
[----:B------:R1:W-:Y:S04]  /*a73f0*/  @P6 STG.E.U16 desc[UR66][R12.64], R27 ;  /* 0x0000001b0c006986 */ /* 0x0003e8000c101542 */
[----:B-1----:R-:W3:Y:S01]  /*a7400*/  LDL.LU R13, [R1+0x684] ;  /* 0x00068400010d7983 */ /* 0x002ee20000300800 */
[----:B----4-:R-:W-:Y:S01]  /*a7410*/  ISETP.LT.AND P6, PT, R3, UR4, !P1 ;  /* 0x0000000403007c0c */ /* 0x010fe2000cfc1270 */
[----:B------:R-:W-:Y:S01]  /*a7420*/  IMAD.WIDE R4, R26, 0x2, R16 ;  /* 0x000000021a047825 */ /* 0x000fe200078e0210 */
[----:B------:R-:W-:-:S03]  /*a7430*/  ISETP.LT.AND P1, PT, R0, UR4, !P1 ;  /* 0x0000000400007c0c */ /* 0x000fc6000cf21270 */
[----:B------:R-:W-:-:S04]  /*a7440*/  IMAD.WIDE R2, R26, 0x2, R10 ;  /* 0x000000021a027825 */ /* 0x000fc800078e020a */
[----:B0-----:R-:W-:Y:S01]  /*a7450*/  VIADD R27, R26, UR5 ;  /* 0x000000051a1b7c36 */ /* 0x001fe20008000000 */
[----:B------:R0:W-:Y:S01]  /*a7460*/  STL [R1+0x3044], R0 ;  /* 0x0030440001007387 */ /* 0x0001e20000100800 */
[----:B------:R-:W-:Y:S02]  /*a7470*/  PRMT R28, R20, 0x7632, R28 ;  /* 0x00007632141c7816 */ /* 0x000fe4000000001c */
[----:B------:R-:W-:Y:S01]  /*a7480*/  ISETP.LT.AND P4, PT, R14, UR4, !P0 ;  /* 0x000000040e007c0c */ /* 0x000fe2000c781270 */
[----:B------:R-:W1:Y:S01]  /*a7490*/  LDCU UR5, c[0x0][0x3b8] ;  /* 0x00007700ff0577ac */ /* 0x000e620008000800 */
[----:B0-----:R-:W4:Y:S04]  /*a74a0*/  LDL.LU R0, [R1+0x6c4] ;  /* 0x0006c40001007983 */ /* 0x001f280000300800 */
[----:B------:R-:W-:Y:S01]  /*a74b0*/  STL [R1+0x3040], R25 ;  /* 0x0030401901007387 */ /* 0x000fe20000100800 */
[----:B---3--:R-:W-:-:S03]  /*a74c0*/  PRMT R12, R13, 0x7632, R12 ;  /* 0x000076320d0c7816 */ /* 0x008fc6000000000c */
[----:B------:R0:W-:Y:S04]  /*a74d0*/  @P3 STG.E.U16 desc[UR66][R4.64], R13 ;  /* 0x0000000d04003986 */ /* 0x0001e8000c101542 */
[----:B------:R3:W-:Y:S01]  /*a74e0*/  @P5 STG.E.U16 desc[UR66][R2.64], R12 ;  /* 0x0000000c02005986 */ /* 0x0007e2000c101542 */
[----:B0-----:R-:W-:-:S04]  /*a74f0*/  IMAD.WIDE R4, R26, 0x2, R6 ;  /* 0x000000021a047825 */ /* 0x001fc800078e0206 */
[----:B---3--:R-:W-:Y:S01]  /*a7500*/  IMAD.WIDE R2, R26, 0x2, R8 ;  /* 0x000000021a027825 */ /* 0x008fe200078e0208 */
[----:B------:R-:W-:-:S03]  /*a7510*/  PRMT R26, R21, 0x7632, R26 ;  /* 0x00007632151a7816 */ /* 0x000fc6000000001a */
[----:B------:R-:W-:Y:S02]  /*a7520*/  IMAD.WIDE R12, R27, 0x2, R24 ;  /* 0x000000021b0c7825 */ /* 0x000fe400078e0218 */
[----:B------:R-:W3:Y:S04]  /*a7530*/  LDL R25, [R1+0x6d4] ;  /* 0x0006d40001197983 */ /* 0x000ee80000100800 */
[----:B------:R-:W3:Y:S04]  /*a7540*/  LDL.LU R20, [R1+0x3050] ;  /* 0x0030500001147983 */ /* 0x000ee80000300800 */
[----:B------:R0:W-:Y:S04]  /*a7550*/  @P6 STG.E.U16 desc[UR66][R2.64], R21 ;  /* 0x0000001502006986 */ /* 0x0001e8000c101542 */
[----:B------:R1:W-:Y:S04]  /*a7560*/  @P1 STG.E.U16 desc[UR66][R4.64], R26 ;  /* 0x0000001a04001986 */ /* 0x0003e8000c101542 */
[----:B0-----:R-:W3:Y:S04]  /*a7570*/  LDL.LU R21, [R1+0x304c] ;  /* 0x00304c0001157983 */ /* 0x001ee80000300800 */
[----:B------:R-:W3:Y:S04]  /*a7580*/  LDL R2, [R1+0x1b44] ;  /* 0x001b440001027983 */ /* 0x000ee80000100800 */
[----:B------:R-:W3:Y:S04]  /*a7590*/  LDL R3, [R1+0x1bec] ;  /* 0x001bec0001037983 */ /* 0x000ee80000100800 */
[----:B-1----:R-:W3:Y:S01]  /*a75a0*/  LDL.LU R26, [R1+0x6b4] ;  /* 0x0006b400011a7983 */ /* 0x002ee20000300800 */
[----:B------:R-:W-:-:S03]  /*a75b0*/  ISETP.LT.AND P3, PT, R15, UR4, !P0 ;  /* 0x000000040f007c0c */ /* 0x000fc6000c761270 */
[----:B------:R-:W4:Y:S04]  /*a75c0*/  LDL R4, [R1+0x1be8] ;  /* 0x001be80001047983 */ /* 0x000f280000100800 */
[----:B------:R-:W4:Y:S01]  /*a75d0*/  LDL R5, [R1+0x1bf0] ;  /* 0x001bf00001057983 */ /* 0x000f220000100800 */
[----:B--2---:R-:W-:-:S03]  /*a75e0*/  ISETP.LT.AND P1, PT, R29, UR4, !P0 ;  /* 0x000000041d007c0c */ /* 0x004fc6000c721270 */
[----:B------:R-:W2:Y:S01]  /*a75f0*/  LDL.LU R29, [R1+0x3048] ;  /* 0x00304800011d7983 */ /* 0x000ea20000300800 */
[----:B------:R-:W-:-:S03]  /*a7600*/  IMAD.WIDE R14, R27, 0x2, R22 ;  /* 0x000000021b0e7825 */ /* 0x000fc600078e0216 */
[----:B---3--:R0:W-:Y:S04]  /*a7610*/  @P3 STG.E.U16 desc[UR66][R12.64], R26 ;  /* 0x0000001a0c003986 */ /* 0x0081e8000c101542 */
[----:B------:R-:W-:Y:S04]  /*a7620*/  @P4 STG.E.U16 desc[UR66][R14.64], R28 ;  /* 0x0000001c0e004986 */ /* 0x000fe8000c101542 */
[----:B0-----:R-:W3:Y:S04]  /*a7630*/  LDL R26, [R1+0x1bdc] ;  /* 0x001bdc00011a7983 */ /* 0x001ee80000100800 */
[----:B------:R0:W-:Y:S04]  /*a7640*/  STL [R1+0x3038], R28 ;  /* 0x0030381c01007387 */ /* 0x0001e80000100800 */
[----:B0-----:R-:W3:Y:S01]  /*a7650*/  LDL.LU R28, [R1+0x6e4] ;  /* 0x0006e400011c7983 */ /* 0x001ee20000300800 */
[----:B--2---:R-:W-:-:S02]  /*a7660*/  ISETP.LT.AND P4, PT, R29, UR4, !P0 ;  /* 0x000000041d007c0c */ /* 0x004fc4000c781270 */
[----:B----4-:R-:W-:Y:S01]  /*a7670*/  ISETP.LT.AND P6, PT, R4, UR4, !P0 ;  /* 0x0000000404007c0c */ /* 0x010fe2000c7c1270 */
[----:B------:R-:W-:Y:S01]  /*a7680*/  VIADD R14, R2, 0x6d ;  /* 0x0000006d020e7836 */ /* 0x000fe20000000000 */
[----:B------:R-:W-:Y:S01]  /*a7690*/  ISETP.LT.AND P3, PT, R3, UR4, !P0 ;  /* 0x0000000403007c0c */ /* 0x000fe2000c761270 */
[----:B------:R-:W-:Y:S01]  /*a76a0*/  IMAD.WIDE R2, R27, 0x2, R20 ;  /* 0x000000021b027825 */ /* 0x000fe200078e0214 */
[----:B------:R-:W-:-:S03]  /*a76b0*/  ISETP.LT.AND P5, PT, R5, UR4, !P0 ;  /* 0x0000000405007c0c */ /* 0x000fc6000c7a1270 */
[----:B------:R-:W-:Y:S01]  /*a76c0*/  IMAD.WIDE R4, R27, 0x2, R18 ;  /* 0x000000021b047825 */ /* 0x000fe200078e0212 */
[----:B------:R-:W-:-:S03]  /*a76d0*/  PRMT R15, R0, 0x7632, R15 ;  /* 0x00007632000f7816 */ /* 0x000fc6000000000f */
[----:B------:R-:W-:Y:S01]  /*a76e0*/  IMAD.WIDE R12, R27, 0x2, R16 ;  /* 0x000000021b0c7825 */ /* 0x000fe200078e0210 */
[----:B------:R0:W-:Y:S01]  /*a76f0*/  @P1 STG.E.U16 desc[UR66][R2.64], R0 ;  /* 0x0000000002001986 */ /* 0x0001e2000c101542 */
[----:B------:R-:W-:-:S03]  /*a7700*/  ISETP.GE.AND P1, PT, R14, UR15, PT ;  /* 0x0000000f0e007c0c */ /* 0x000fc6000bf26270 */
[----:B------:R1:W-:Y:S04]  /*a7710*/  STL [R1+0x303c], R21 ;  /* 0x00303c1501007387 */ /* 0x0003e80000100800 */
[----:B------:R2:W-:Y:S01]  /*a7720*/  @P4 STG.E.U16 desc[UR66][R4.64], R15 ;  /* 0x0000000f04004986 */ /* 0x0005e2000c101542 */
[----:B0-----:R-:W-:-:S03]  /*a7730*/  IMAD.WIDE R2, R27, 0x2, R10 ;  /* 0x000000021b027825 */ /* 0x001fc600078e020a */
[----:B-1----:R-:W4:Y:S04]  /*a7740*/  LDL.LU R21, [R1+0x658] ;  /* 0x0006580001157983 */ /* 0x002f280000300800 */
[----:B------:R-:W4:Y:S01]  /*a7750*/  LDL.LU R0, [R1+0x3044] ;  /* 0x0030440001007983 */ /* 0x000f220000300800 */
[----:B--2---:R-:W-:Y:S02]  /*a7760*/  PRMT R15, R25, 0x7632, R15 ;  /* 0x00007632190f7816 */ /* 0x004fe4000000000f */
[----:B---3--:R-:W-:Y:S01]  /*a7770*/  PRMT R14, R28, 0x7632, R14 ;  /* 0x000076321c0e7816 */ /* 0x008fe2000000000e */
[----:B------:R0:W-:Y:S04]  /*a7780*/  @P6 STG.E.U16 desc[UR66][R12.64], R28 ;  /* 0x0000001c0c006986 */ /* 0x0001e8000c101542 */
[----:B------:R1:W-:Y:S04]  /*a7790*/  @P3 STG.E.U16 desc[UR66][R2.64], R14 ;  /* 0x0000000e02003986 */ /* 0x0003e8000c101542 */
[----:B0-----:R-:W2:Y:S04]  /*a77a0*/  LDL R13, [R1+0x1bd8] ;  /* 0x001bd800010d7983 */ /* 0x001ea80000100800 */
[----:B------:R-:W3:Y:S04]  /*a77b0*/  LDL.LU R28, [R1+0x698] ;  /* 0x00069800011c7983 */ /* 0x000ee80000300800 */
[----:B------:R-:W2:Y:S04]  /*a77c0*/  LDL.LU R25, [R1+0x3040] ;  /* 0x0030400001197983 */ /* 0x000ea80000300800 */
[----:B-1----:R-:W2:Y:S01]  /*a77d0*/  LDL.LU R2, [R1+0x6d4] ;  /* 0x0006d40001027983 */ /* 0x002ea20000300800 */
[----:B------:R-:W-:-:S03]  /*a77e0*/  IMAD.WIDE R4, R27, 0x2, R8 ;  /* 0x000000021b047825 */ /* 0x000fc600078e0208 */
[----:B------:R-:W3:Y:S01]  /*a77f0*/  LDL R3, [R1+0x1be0] ;  /* 0x001be00001037983 */ /* 0x000ee20000100800 */
[----:B----4-:R-:W-:-:S03]  /*a7800*/  ISETP.LT.AND P0, PT, R0, UR4, !P0 ;  /* 0x0000000400007c0c */ /* 0x010fc6000c701270 */
[----:B--2---:R0:W-:Y:S04]  /*a7810*/  @P5 STG.E.U16 desc[UR66][R4.64], R2 ;  /* 0x0000000204005986 */ /* 0x0041e8000c101542 */
[----:B0-----:R-:W2:Y:S01]  /*a7820*/  LDL R5, [R1+0x1b44] ;  /* 0x001b440001057983 */ /* 0x001ea20000100800 */
[----:B------:R-:W-:Y:S01]  /*a7830*/  ISETP.LT.AND P4, PT, R13, UR4, !P2 ;  /* 0x000000040d007c0c */ /* 0x000fe2000d781270 */
[----:B------:R-:W-:-:S04]  /*a7840*/  IMAD.WIDE R12, R27, 0x2, R6 ;  /* 0x000000021b0c7825 */ /* 0x000fc800078e0206 */
[----:B------:R-:W-:Y:S01]  /*a7850*/  VIADD R14, R27, UR5 ;  /* 0x000000051b0e7c36 */ /* 0x000fe20008000000 */
[----:B------:R-:W-:Y:S01]  /*a7860*/  ISETP.LT.AND P5, PT, R26, UR4, !P2 ;  /* 0x000000041a007c0c */ /* 0x000fe2000d7a1270 */
[----:B------:R-:W4:Y:S01]  /*a7870*/  LDL R27, [R1+0x1bd8] ;  /* 0x001bd800011b7983 */ /* 0x000f220000100800 */
[----:B---3--:R-:W-:-:S03]  /*a7880*/  ISETP.LT.AND P6, PT, R3, UR4, !P2 ;  /* 0x0000000403007c0c */ /* 0x008fc6000d7c1270 */
[----:B------:R-:W3:Y:S04]  /*a7890*/  LDL.LU R26, [R1+0x688] ;  /* 0x00068800011a7983 */ /* 0x000ee80000300800 */
[----:B------:R0:W-:Y:S01]  /*a78a0*/  @P0 STG.E.U16 desc[UR66][R12.64], R15 ;  /* 0x0000000f0c000986 */ /* 0x0001e2000c101542 */
[----:B------:R-:W-:Y:S01]  /*a78b0*/  IMAD.WIDE R2, R14, 0x2, R24 ;  /* 0x000000020e027825 */ /* 0x000fe200078e0218 */
[----:B------:R-:W-:Y:S01]  /*a78c0*/  ISETP.LT.AND P3, PT, R29, UR4, !P2 ;  /* 0x000000041d007c0c */ /* 0x000fe2000d761270 */
[----:B------:R-:W1:Y:S03]  /*a78d0*/  LDCU UR5, c[0x0][0x3b8] ;  /* 0x00007700ff0577ac */ /* 0x000e660008000800 */
[----:B------:R-:W-:Y:S04]  /*a78e0*/  @P4 STG.E.U16 desc[UR66][R2.64], R21 ;  /* 0x0000001502004986 */ /* 0x000fe8000c101542 */
[----:B0-----:R-:W3:Y:S04]  /*a78f0*/  LDL R15, [R1+0x1bf0] ;  /* 0x001bf000010f7983 */ /* 0x001ee80000100800 */
[----:B------:R0:W-:Y:S01]  /*a7900*/  STL [R1+0x3030], R29 ;  /* 0x0030301d01007387 */ /* 0x0001e20000100800 */
[----:B------:R-:W-:-:S03]  /*a7910*/  PRMT R13, R21, 0x7632, R13 ;  /* 0x00007632150d7816 */ /* 0x000fc6000000000d */
[----:B0-----:R-:W3:Y:S04]  /*a7920*/  LDL R29, [R1+0x1be8] ;  /* 0x001be800011d7983 */ /* 0x001ee80000100800 */
[----:B------:R0:W-:Y:S01]  /*a7930*/  STL [R1+0x3034], R23 ;  /* 0x0030341701007387 */ /* 0x0001e20000100800 */
[----:B--2---:R-:W-:Y:S02]  /*a7940*/  VIADD R12, R5, 0x6e ;  /* 0x0000006e050c7836 */ /* 0x004fe40000000000 */
[----:B------:R-:W-:Y:S02]  /*a7950*/  IMAD.WIDE R4, R14, 0x2, R22 ;  /* 0x000000020e047825 */ /* 0x000fe400078e0216 */
[----:B0-----:R-:W2:Y:S04]  /*a7960*/  LDL.LU R23, [R1+0x6a8] ;  /* 0x0006a80001177983 */ /* 0x001ea80000300800 */
[----:B------:R-:W2:Y:S04]  /*a7970*/  LDL.LU R21, [R1+0x303c] ;  /* 0x00303c0001157983 */ /* 0x000ea80000300800 */
[----:B------:R0:W-:Y:S04]  /*a7980*/  @P5 STG.E.U16 desc[UR66][R4.64], R13 ;  /* 0x0000000d04005986 */ /* 0x0001e8000c101542 */
[----:B0-----:R-:W4:Y:S01]  /*a7990*/  LDL R13, [R1+0x1bec] ;  /* 0x001bec00010d7983 */ /* 0x001f220000100800 */
[----:B------:R-:W-:-:S02]  /*a79a0*/  ISETP.GE.AND P0, PT, R12, UR13, PT ;  /* 0x0000000d0c007c0c */ /* 0x000fc4000bf06270 */
[----:B------:R-:W-:Y:S02]  /*a79b0*/  PRMT R12, R28, 0x7632, R12 ;  /* 0x000076321c0c7816 */ /* 0x000fe4000000000c */
[----:B---3--:R-:W-:Y:S02]  /*a79c0*/  ISETP.LT.AND P4, PT, R29, UR4, !P2 ;  /* 0x000000041d007c0c */ /* 0x008fe4000d781270 */
[----:B------:R-:W3:Y:S01]  /*a79d0*/  LDL R29, [R1+0x1bdc] ;  /* 0x001bdc00011d7983 */ /* 0x000ee20000100800 */
[----:B--2---:R-:W-:-:S05]  /*a79e0*/  IMAD.WIDE R2, R14, 0x2, R20 ;  /* 0x000000020e027825 */ /* 0x004fca00078e0214 */
[----:B------:R0:W-:Y:S04]  /*a79f0*/  @P6 STG.E.U16 desc[UR66][R2.64], R28 ;  /* 0x0000001c02006986 */ /* 0x0001e8000c101542 */
[----:B0-----:R-:W2:Y:S01]  /*a7a00*/  LDL.LU R28, [R1+0x3038] ;  /* 0x00303800011c7983 */ /* 0x001ea20000300800 */
[----:B----4-:R-:W-:Y:S01]  /*a7a10*/  ISETP.LT.AND P5, PT, R13, UR4, !P2 ;  /* 0x000000040d007c0c */ /* 0x010fe2000d7a1270 */
[----:B------:R-:W-:-:S04]  /*a7a20*/  IMAD.WIDE R4, R14, 0x2, R18 ;  /* 0x000000020e047825 */ /* 0x000fc800078e0212 */
[C---:B------:R-:W-:Y:S01]  /*a7a30*/  IMAD.WIDE R2, R14.reuse, 0x2, R16 ;  /* 0x000000020e027825 */ /* 0x040fe200078e0210 */
[----:B------:R-:W-:Y:S01]  /*a7a40*/  ISETP.LT.AND P6, PT, R15, UR4, !P2 ;  /* 0x000000040f007c0c */ /* 0x000fe2000d7c1270 */
[----:B------:R0:W-:Y:S04]  /*a7a50*/  @P3 STG.E.U16 desc[UR66][R4.64], R12 ;  /* 0x0000000c04003986 */ /* 0x0001e8000c101542 */
[----:B------:R4:W-:Y:S04]  /*a7a60*/  @P4 STG.E.U16 desc[UR66][R2.64], R26 ;  /* 0x0000001a02004986 */ /* 0x0009e8000c101542 */
[----:B------:R1:W-:Y:S01]  /*a7a70*/  STL [R1+0x302c], R16 ;  /* 0x00302c1001007387 */ /* 0x0003e20000100800 */
[----:B0-----:R-:W-:Y:S01]  /*a7a80*/  IMAD.WIDE R4, R14, 0x2, R10 ;  /* 0x000000020e047825 */ /* 0x001fe200078e020a */
[----:B----4-:R-:W-:-:S03]  /*a7a90*/  PRMT R2, R26, 0x7632, R2 ;  /* 0x000076321a027816 */ /* 0x010fc60000000002 */
[----:B------:R-:W-:Y:S01]  /*a7aa0*/  IMAD.WIDE R12, R14, 0x2, R8 ;  /* 0x000000020e0c7825 */ /* 0x000fe200078e0208 */
[----:B-1----:R-:W4:Y:S04]  /*a7ab0*/  LDL R16, [R1+0x6c8] ;  /* 0x0006c80001107983 */ /* 0x002f280000100800 */
[----:B------:R0:W-:Y:S04]  /*a7ac0*/  STL [R1+0x3028], R17 ;  /* 0x0030281101007387 */ /* 0x0001e80000100800 */
[----:B------:R1:W-:Y:S04]  /*a7ad0*/  @P5 STG.E.U16 desc[UR66][R4.64], R2 ;  /* 0x0000000204005986 */ /* 0x0003e8000c101542 */
[----:B------:R2:W-:Y:S01]  /*a7ae0*/  @P6 STG.E.U16 desc[UR66][R12.64], R23 ;  /* 0x000000170c006986 */ /* 0x0005e2000c101542 */
[----:B---3--:R-:W-:-:S03]  /*a7af0*/  ISETP.LT.AND P4, PT, R29, UR4, !P1 ;  /* 0x000000041d007c0c */ /* 0x008fc6000cf81270 */
[----:B0-----:R-:W3:Y:S04]  /*a7b00*/  LDL R17, [R1+0x1bec] ;  /* 0x001bec0001117983 */ /* 0x001ee80000100800 */
[----:B-1----:R-:W3:Y:S04]  /*a7b10*/  LDL.LU R4, [R1+0x6b8] ;  /* 0x0006b80001047983 */ /* 0x002ee80000300800 */
[----:B------:R-:W4:Y:S01]  /*a7b20*/  LDL R5, [R1+0x1b44] ;  /* 0x001b440001057983 */ /* 0x000f220000100800 */
[----:B--2---:R-:W-:-:S03]  /*a7b30*/  PRMT R28, R23, 0x7632, R28 ;  /* 0x00007632171c7816 */ /* 0x004fc6000000001c */
[----:B------:R-:W2:Y:S04]  /*a7b40*/  LDL.LU R23, [R1+0x3034] ;  /* 0x0030340001177983 */ /* 0x000ea80000300800 */
[----:B------:R-:W2:Y:S04]  /*a7b50*/  LDL R12, [R1+0x1be0] ;  /* 0x001be000010c7983 */ /* 0x000ea80000100800 */
[----:B------:R-:W2:Y:S04]  /*a7b60*/  LDL R13, [R1+0x1be8] ;  /* 0x001be800010d7983 */ /* 0x000ea80000100800 */
[----:B------:R-:W2:Y:S01]  /*a7b70*/  LDL.LU R29, [R1+0x3030] ;  /* 0x00303000011d7983 */ /* 0x000ea20000300800 */
[----:B------:R-:W-:-:S02]  /*a7b80*/  ISETP.LT.AND P2, PT, R0, UR4, !P2 ;  /* 0x0000000400007c0c */ /* 0x000fc4000d741270 */
[----:B------:R-:W-:Y:S01]  /*a7b90*/  ISETP.LT.AND P3, PT, R27, UR4, !P1 ;  /* 0x000000041b007c0c */ /* 0x000fe2000cf61270 */
[C---:B------:R-:W-:Y:S02]  /*a7ba0*/  VIADD R3, R14.reuse, UR5 ;  /* 0x000000050e037c36 */ /* 0x040fe40008000000 */
[----:B------:R-:W-:-:S04]  /*a7bb0*/  IMAD.WIDE R14, R14, 0x2, R6 ;  /* 0x000000020e0e7825 */ /* 0x000fc800078e0206 */
[----:B------:R-:W-:Y:S01]  /*a7bc0*/  IMAD.WIDE R26, R3, 0x2, R24 ;  /* 0x00000002031a7825 */ /* 0x000fe200078e0218 */
[----:B------:R-:W0:Y:S03]  /*a7bd0*/  LDCU UR5, c[0x0][0x3b8] ;  /* 0x00007700ff0577ac */ /* 0x000e260008000800 */
[----:B------:R-:W-:Y:S04]  /*a7be0*/  @P2 STG.E.U16 desc[UR66][R14.64], R28 ;  /* 0x0000001c0e002986 */ /* 0x000fe8000c101542 */
[----:B---3--:R4:W-:Y:S01]  /*a7bf0*/  @P3 STG.E.U16 desc[UR66][R26.64], R4 ;  /* 0x000000041a003986 */ /* 0x0089e2000c101542 */
[----:B------:R-:W-:Y:S01]  /*a7c00*/  PRMT R2, R4, 0x7632, R2 ;  /* 0x0000763204027816 */ /* 0x000fe20000000002 */
[----:B----4-:R-:W-:Y:S01]  /*a7c10*/  VIADD R26, R5, 0x6f ;  /* 0x0000006f051a7836 */ /* 0x010fe20000000000 */
[----:B------:R-:W-:Y:S01]  /*a7c20*/  PRMT R27, R16, 0x7632, R27 ;  /* 0x00007632101b7816 */ /* 0x000fe2000000001b */
[----:B--2---:R-:W-:Y:S01]  /*a7c30*/  IMAD.WIDE R4, R3, 0x2, R22 ;  /* 0x0000000203047825 */ /* 0x004fe200078e0216 */
[----:B------:R-:W-:-:S02]  /*a7c40*/  ISETP.LT.AND P5, PT, R12, UR4, !P1 ;  /* 0x000000040c007c0c */ /* 0x000fc4000cfa1270 */
[----:B------:R-:W-:Y:S02]  /*a7c50*/  ISETP.LT.AND P3, PT, R13, UR4, !P1 ;  /* 0x000000040d007c0c */ /* 0x000fe4000cf61270 */
[----:B------:R-:W-:Y:S01]  /*a7c60*/  ISETP.LT.AND P6, PT, R29, UR4, !P1 ;  /* 0x000000041d007c0c */ /* 0x000fe2000cfc1270 */
[C---:B------:R-:W-:Y:S01]  /*a7c70*/  IMAD.WIDE R12, R3.reuse, 0x2, R20 ;  /* 0x00000002030c7825 */ /* 0x040fe200078e0214 */
[----:B------:R-:W2:Y:S04]  /*a7c80*/  LDL.LU R29, [R1+0x65c] ;  /* 0x00065c00011d7983 */ /* 0x000ea80000300800 */
[----:B------:R1:W-:Y:S04]  /*a7c90*/  STL [R1+0x3024], R21 ;  /* 0x0030241501007387 */ /* 0x0003e80000100800 */
[----:B------:R3:W-:Y:S04]  /*a7ca0*/  @P4 STG.E.U16 desc[UR66][R4.64], R2 ;  /* 0x0000000204004986 */ /* 0x0007e8000c101542 */
[----:B-1----:R-:W4:Y:S04]  /*a7cb0*/  LDL.LU R21, [R1+0x6d8] ;  /* 0x0006d80001157983 */ /* 0x002f280000300800 */
[----:B------:R-:W2:Y:S04]  /*a7cc0*/  LDL.LU R16, [R1+0x302c] ;  /* 0x00302c0001107983 */ /* 0x000ea80000300800 */
[----:B---3--:R-:W3:Y:S01]  /*a7cd0*/  LDL.LU R4, [R1+0x6c8] ;  /* 0x0006c80001047983 */ /* 0x008ee20000300800 */
[----:B------:R-:W-:-:S03]  /*a7ce0*/  IMAD.WIDE R14, R3, 0x2, R18 ;  /* 0x00000002030e7825 */ /* 0x000fc600078e0212 */
[----:B------:R-:W2:Y:S04]  /*a7cf0*/  LDL R5, [R1+0x1bf0] ;  /* 0x001bf00001057983 */ /* 0x000ea80000100800 */
[----:B------:R-:W2:Y:S01]  /*a7d00*/  LDL R2, [R1+0x1bdc] ;  /* 0x001bdc0001027983 */ /* 0x000ea20000100800 */
[----:B------:R-:W-:-:S03]  /*a7d10*/  ISETP.LT.AND P4, PT, R17, UR4, !P1 ;  /* 0x0000000411007c0c */ /* 0x000fc6000cf81270 */
[----:B------:R-:W2:Y:S01]  /*a7d20*/  LDL.LU R17, [R1+0x3028] ;  /* 0x0030280001117983 */ /* 0x000ea20000300800 */
[----:B------:R-:W-:Y:S01]  /*a7d30*/  ISETP.GE.AND P2, PT, R26, UR11, PT ;  /* 0x0000000b1a007c0c */ /* 0x000fe2000bf46270 */
[----:B------:R-:W1:Y:S02]  /*a7d40*/  LDCU UR11, c[0x0][0x3b8] ;  /* 0x00007700ff0b77ac */ /* 0x000e640008000800 */
[----:B------:R-:W2:Y:S04]  /*a7d50*/  LDL.LU R26, [R1+0x6e8] ;  /* 0x0006e800011a7983 */ /* 0x000ea80000300800 */
[----:B---3--:R-:W-:Y:S04]  /*a7d60*/  @P5 STG.E.U16 desc[UR66][R12.64], R4 ;  /* 0x000000040c005986 */ /* 0x008fe8000c101542 */
[----:B------:R3:W-:Y:S04]  /*a7d70*/  @P6 STG.E.U16 desc[UR66][R14.64], R27 ;  /* 0x0000001b0e006986 */ /* 0x0007e8000c101542 */
[----:B---3--:R-:W3:Y:S01]  /*a7d80*/  LDL R15, [R1+0x1bd8] ;  /* 0x001bd800010f7983 */ /* 0x008ee20000100800 */
[----:B--2---:R-:W-:Y:S01]  /*a7d90*/  IMAD.WIDE R12, R3, 0x2, R16 ;  /* 0x00000002030c7825 */ /* 0x004fe200078e0210 */
[----:B------:R-:W-:-:S02]  /*a7da0*/  ISETP.LT.AND P5, PT, R5, UR4, !P1 ;  /* 0x0000000405007c0c */ /* 0x000fc4000cfa1270 */
        /* <DEDUP_REMOVED lines=10> */
[C---:B--2---:R-:W-:Y:S01]  /*a7e50*/  IMAD.WIDE R12, R3.reuse, 0x2, R6 ;  /* 0x00000002030c7825 */ /* 0x044fe200078e0206 */
[----:B0-----:R-:W2:Y:S03]  /*a7e60*/  LDL.LU R0, [R1+0x69c] ;  /* 0x00069c0001007983 */ /* 0x001ea60000300800 */
[----:B-1----:R-:W-:Y:S01]  /*a7e70*/  IMAD.WIDE R4, R3, 0x2, R8 ;  /* 0x0000000203047825 */ /* 0x002fe200078e0208 */
[----:B----4-:R-:W-:-:S04]  /*a7e80*/  PRMT R3, R21, 0x7632, R3 ;  /* 0x0000763215037816 */ /* 0x010fc80000000003 */
[----:B------:R0:W-:Y:S04]  /*a7e90*/  @P5 STG.E.U16 desc[UR66][R4.64], R21 ;  /* 0x0000001504005986 */ /* 0x0001e8000c101542 */
[----:B------:R1:W-:Y:S04]  /*a7ea0*/  @P1 STG.E.U16 desc[UR66][R12.64], R3 ;  /* 0x000000030c001986 */ /* 0x0003e8000c101542 */
[----:B0-----:R-:W4:Y:S04]  /*a7eb0*/  LDL.LU R21, [R1+0x3024] ;  /* 0x0030240001157983 */ /* 0x001f280000300800 */
[----:B------:R-:W2:Y:S04]  /*a7ec0*/  LDL R4, [R1+0x1b44] ;  /* 0x001b440001047983 */ /* 0x000ea80000100800 */
[----:B------:R-:W2:Y:S04]  /*a7ed0*/  LDL R5, [R1+0x1bf0] ;  /* 0x001bf00001057983 */ /* 0x000ea80000100800 */
[----:B-1----:R-:W2:Y:S04]  /*a7ee0*/  LDL R3, [R1+0x1be4] ;  /* 0x001be40001037983 */ /* 0x002ea80000100800 */
[----:B------:R-:W4:Y:S04]  /*a7ef0*/  LDL R12, [R1+0x1be8] ;  /* 0x001be800010c7983 */ /* 0x000f280000100800 */
[----:B------:R-:W4:Y:S01]  /*a7f00*/  LDL R13, [R1+0x1bec] ;  /* 0x001bec00010d7983 */ /* 0x000f220000100800 */
[----:B---3--:R-:W-:Y:S01]  /*a7f10*/  ISETP.LT.AND P6, PT, R15, UR4, !P0 ;  /* 0x000000040f007c0c */ /* 0x008fe2000c7c1270 */
[----:B------:R-:W-:-:S12]  /*a7f20*/  IMAD.WIDE R14, R2, 0x2, R24 ;  /* 0x00000002020e7825 */ /* 0x000fd800078e0218 */
[----:B------:R0:W-:Y:S04]  /*a7f30*/  @P6 STG.E.U16 desc[UR66][R14.64], R29 ;  /* 0x0000001d0e006986 */ /* 0x0001e8000c101542 */
[----:B0-----:R-:W3:Y:S04]  /*a7f40*/  LDL.LU R29, [R1+0x3020] ;  /* 0x00302000011d7983 */ /* 0x001ee80000300800 */
[----:B------:R-:W3:Y:S01]  /*a7f50*/  LDL R15, [R1+0x1be0] ;  /* 0x001be000010f7983 */ /* 0x000ee20000100800 */
[----:B------:R-:W-:-:S03]  /*a7f60*/  IMAD.WIDE R26, R2, 0x2, R22 ;  /* 0x00000002021a7825 */ /* 0x000fc600078e0216 */
[----:B------:R0:W-:Y:S04]  /*a7f70*/  STL [R1+0x3018], R20 ;  /* 0x0030181401007387 */ /* 0x0001e80000100800 */
[----:B------:R1:W-:Y:S01]  /*a7f80*/  @P3 STG.E.U16 desc[UR66][R26.64], R28 ;  /* 0x0000001c1a003986 */ /* 0x0003e2000c101542 */
[----:B--2---:R-:W-:Y:S01]  /*a7f90*/  ISETP.LT.AND P3, PT, R3, UR4, !P0 ;  /* 0x0000000403007c0c */ /* 0x004fe2000c761270 */
[----:B------:R-:W-:Y:S01]  /*a7fa0*/  VIADD R3, R4, 0x70 ;  /* 0x0000007004037836 */ /* 0x000fe20000000000 */
[----:B------:R-:W-:Y:S01]  /*a7fb0*/  ISETP.LT.AND P4, PT, R5, UR4, !P0 ;  /* 0x0000000405007c0c */ /* 0x000fe2000c781270 */
[----:B----4-:R-:W-:Y:S02]  /*a7fc0*/  IMAD.WIDE R4, R2, 0x2, R20 ;  /* 0x0000000202047825 */ /* 0x010fe400078e0214 */
[----:B0-----:R-:W2:Y:S04]  /*a7fd0*/  LDL R20, [R1+0x6bc] ;  /* 0x0006bc0001147983 */ /* 0x001ea80000100800 */
[----:B------:R0:W-:Y:S01]  /*a7fe0*/  STL [R1+0x3014], R21 ;  /* 0x0030141501007387 */ /* 0x0001e20000100800 */
[----:B------:R-:W-:-:S02]  /*a7ff0*/  ISETP.LT.AND P5, PT, R12, UR4, !P0 ;  /* 0x000000040c007c0c */ /* 0x000fc4000c7a1270 */
[----:B------:R-:W-:Y:S01]  /*a8000*/  ISETP.LT.AND P6, PT, R13, UR4, !P0 ;  /* 0x000000040d007c0c */ /* 0x000fe2000c7c1270 */
[----:B------:R-:W-:Y:S01]  /*a8010*/  IMAD.WIDE R12, R2, 0x2, R18 ;  /* 0x00000002020c7825 */ /* 0x000fe200078e0212 */
[----:B-1----:R-:W-:Y:S01]  /*a8020*/  PRMT R28, R0, 0x7632, R28 ;  /* 0x00007632001c7816 */ /* 0x002fe2000000001c */
[----:B0-----:R-:W4:Y:S04]  /*a8030*/  LDL R21, [R1+0x1be4] ;  /* 0x001be40001157983 */ /* 0x001f280000100800 */
[----:B------:R0:W-:Y:S01]  /*a8040*/  STL [R1+0x3010], R17 ;  /* 0x0030101101007387 */ /* 0x0001e20000100800 */
[----:B---3--:R-:W-:Y:S01]  /*a8050*/  ISETP.LT.AND P1, PT, R15, UR4, !P0 ;  /* 0x000000040f007c0c */ /* 0x008fe2000c721270 */
[----:B------:R-:W-:Y:S02]  /*a8060*/  IMAD.WIDE R14, R2, 0x2, R16 ;  /* 0x00000002020e7825 */ /* 0x000fe400078e0210 */
[----:B0-----:R-:W3:Y:S10]  /*a8070*/  LDL.LU R17, [R1+0x68c] ;  /* 0x00068c0001117983 */ /* 0x001ef40000300800 */
[----:B------:R0:W-:Y:S01]  /*a8080*/  @P1 STG.E.U16 desc[UR66][R4.64], R0 ;  /* 0x0000000004001986 */ /* 0x0001e2000c101542 */
[----:B------:R-:W-:-:S03]  /*a8090*/  ISETP.GE.AND P1, PT, R3, UR7, PT ;  /* 0x0000000703007c0c */ /* 0x000fc6000bf26270 */
[----:B------:R1:W-:Y:S01]  /*a80a0*/  @P3 STG.E.U16 desc[UR66][R12.64], R28 ;  /* 0x0000001c0c003986 */ /* 0x0003e2000c101542 */
[C---:B------:R-:W-:Y:S01]  /*a80b0*/  IMAD.WIDE R26, R2.reuse, 0x2, R10 ;  /* 0x00000002021a7825 */ /* 0x040fe200078e020a */
[----:B------:R-:W2:Y:S02]  /*a80c0*/  LDCU UR7, c[0x0][0x3b8] ;  /* 0x00007700ff0777ac */ /* 0x000ea40008000800 */
[----:B0-----:R-:W2:Y:S04]  /*a80d0*/  LDL.LU R0, [R1+0x301c] ;  /* 0x00301c0001007983 */ /* 0x001ea80000300800 */
[----:B------:R-:W2:Y:S04]  /*a80e0*/  LDL.LU R3, [R1+0x6ac] ;  /* 0x0006ac0001037983 */ /* 0x000ea80000300800 */
[----:B-1----:R-:W4:Y:S01]  /*a80f0*/  LDL R13, [R1+0x1bdc] ;  /* 0x001bdc00010d7983 */ /* 0x002f220000100800 */
[----:B------:R-:W-:-:S03]  /*a8100*/  IMAD.WIDE R4, R2, 0x2, R8 ;  /* 0x0000000202047825 */ /* 0x000fc600078e0208 */
[----:B------:R-:W4:Y:S01]  /*a8110*/  LDL R28, [R1+0x1bec] ;  /* 0x001bec00011c7983 */ /* 0x000f220000100800 */
[----:B---3--:R-:W-:-:S03]  /*a8120*/  PRMT R29, R17, 0x7632, R29 ;  /* 0x00007632111d7816 */ /* 0x008fc6000000001d */
[----:B------:R0:W-:Y:S04]  /*a8130*/  @P5 STG.E.U16 desc[UR66][R14.64], R17 ;  /* 0x000000110e005986 */ /* 0x0001e8000c101542 */
[----:B------:R1:W-:Y:S04]  /*a8140*/  @P6 STG.E.U16 desc[UR66][R26.64], R29 ;  /* 0x0000001d1a006986 */ /* 0x0003e8000c101542 */
[----:B0-----:R-:W3:Y:S04]  /*a8150*/  LDL R15, [R1+0x1bd8] ;  /* 0x001bd800010f7983 */ /* 0x001ee80000100800 */
[----:B------:R-:W3:Y:S04]  /*a8160*/  LDL R17, [R1+0x6cc] ;  /* 0x0006cc0001117983 */ /* 0x000ee80000100800 */
[----:B-1----:R-:W3:Y:S04]  /*a8170*/  LDL R29, [R1+0x1be0] ;  /* 0x001be000011d7983 */ /* 0x002ee80000100800 */
[----:B------:R0:W-:Y:S01]  /*a8180*/  STL [R1+0x3000], R27 ;  /* 0x0030001b01007387 */ /* 0x0001e20000100800 */
[----:B--2---:R-:W-:-:S02]  /*a8190*/  ISETP.LT.AND P0, PT, R0, UR4, !P0 ;  /* 0x0000000400007c0c */ /* 0x004fc4000c701270 */
[----:B----4-:R-:W-:Y:S01]  /*a81a0*/  ISETP.LT.AND P6, PT, R13, UR4, !P2 ;  /* 0x000000040d007c0c */ /* 0x010fe2000d7c1270 */
[----:B------:R-:W-:Y:S01]  /*a81b0*/  VIADD R13, R2, UR5 ;  /* 0x00000005020d7c36 */ /* 0x000fe20008000000 */
[----:B0-----:R-:W2:Y:S01]  /*a81c0*/  LDL R27, [R1+0x1bf0] ;  /* 0x001bf000011b7983 */ /* 0x001ea20000100800 */
[----:B------:R-:W-:-:S03]  /*a81d0*/  PRMT R12, R3, 0x7632, R12 ;  /* 0x00007632030c7816 */ /* 0x000fc6000000000c */
[----:B------:R-:W-:Y:S04]  /*a81e0*/  @P4 STG.E.U16 desc[UR66][R4.64], R3 ;  /* 0x0000000304004986 */ /* 0x000fe8000c101542 */
[----:B------:R0:W-:Y:S01]  /*a81f0*/  STL [R1+0x300c], R9 ;  /* 0x00300c0901007387 */ /* 0x0001e20000100800 */
[----:B------:R-:W-:Y:S02]  /*a8200*/  PRMT R26, R20, 0x7632, R26 ;  /* 0x00007632141a7816 */ /* 0x000fe4000000001a */
[----:B------:R-:W-:Y:S01]  /*a8210*/  ISETP.LT.AND P5, PT, R21, UR4, !P2 ;  /* 0x0000000415007c0c */ /* 0x000fe2000d7a1270 */
[----:B------:R-:W1:Y:S01]  /*a8220*/  LDCU UR5, c[0x0][0x3b8] ;  /* 0x00007700ff0577ac */ /* 0x000e620008000800 */
[----:B0-----:R-:W4:Y:S01]  /*a8230*/  LDL.LU R9, [R1+0x6ec] ;  /* 0x0006ec0001097983 */ /* 0x001f220000300800 */
[----:B------:R-:W-:-:S04]  /*a8240*/  IMAD.WIDE R2, R2, 0x2, R6 ;  /* 0x0000000202027825 */ /* 0x000fc800078e0206 */
[----:B------:R-:W-:Y:S01]  /*a8250*/  IMAD.WIDE R4, R13, 0x2, R24 ;  /* 0x000000020d047825 */ /* 0x000fe200078e0218 */
[----:B------:R0:W-:Y:S04]  /*a8260*/  STL [R1+0x3008], R25 ;  /* 0x0030081901007387 */ /* 0x0001e80000100800 */
[----:B------:R1:W-:Y:S04]  /*a8270*/  @P0 STG.E.U16 desc[UR66][R2.64], R12 ;  /* 0x0000000c02000986 */ /* 0x0003e8000c101542 */
[----:B0-----:R-:W2:Y:S04]  /*a8280*/  LDL R25, [R1+0x1b44] ;  /* 0x001b440001197983 */ /* 0x001ea80000100800 */
[----:B------:R-:W4:Y:S04]  /*a8290*/  LDL.LU R20, [R1+0x3018] ;  /* 0x0030180001147983 */ /* 0x000f280000300800 */
[----:B------:R-:W4:Y:S04]  /*a82a0*/  LDL.LU R21, [R1+0x3014] ;  /* 0x0030140001157983 */ /* 0x000f280000300800 */
[----:B-1----:R-:W4:Y:S01]  /*a82b0*/  LDL.LU R3, [R1+0x6bc] ;  /* 0x0006bc0001037983 */ /* 0x002f220000300800 */
[----:B---3--:R-:W-:Y:S01]  /*a82c0*/  ISETP.LT.AND P3, PT, R15, UR4, !P2 ;  /* 0x000000040f007c0c */ /* 0x008fe2000d761270 */
[----:B------:R-:W-:-:S04]  /*a82d0*/  IMAD.WIDE R14, R13, 0x2, R22 ;  /* 0x000000020d0e7825 */ /* 0x000fc800078e0216 */
[----:B--2---:R-:W-:Y:S02]  /*a82e0*/  VIADD R12, R25, 0x71 ;  /* 0x00000071190c7836 */ /* 0x004fe40000000000 */
[----:B------:R-:W2:Y:S06]  /*a82f0*/  LDL R25, [R1+0x1bdc] ;  /* 0x001bdc0001197983 */ /* 0x000eac0000100800 */
[----:B----4-:R0:W-:Y:S04]  /*a8300*/  @P3 STG.E.U16 desc[UR66][R4.64], R3 ;  /* 0x0000000304003986 */ /* 0x0101e8000c101542 */
[----:B------:R1:W-:Y:S01]  /*a8310*/  @P6 STG.E.U16 desc[UR66][R14.64], R26 ;  /* 0x0000001a0e006986 */ /* 0x0003e2000c101542 */
[----:B------:R-:W-:Y:S01]  /*a8320*/  ISETP.GE.AND P6, PT, R12, UR9, PT ;  /* 0x000000090c007c0c */ /* 0x000fe2000bfc6270 */
[----:B0-----:R-:W-:-:S02]  /*a8330*/  IMAD.WIDE R2, R13, 0x2, R20 ;  /* 0x000000020d027825 */ /* 0x001fc400078e0214 */
[----:B-1----:R-:W3:Y:S04]  /*a8340*/  LDL R15, [R1+0x1bd8] ;  /* 0x001bd800010f7983 */ /* 0x002ee80000100800 */
[----:B------:R-:W4:Y:S04]  /*a8350*/  LDL R26, [R1+0x1be8] ;  /* 0x001be800011a7983 */ /* 0x000f280000100800 */
[----:B------:R0:W-:Y:S01]  /*a8360*/  STL [R1+0x3004], R21 ;  /* 0x0030041501007387 */ /* 0x0001e20000100800 */
[----:B------:R-:W-:Y:S02]  /*a8370*/  PRMT R14, R17, 0x7632, R14 ;  /* 0x00007632110e7816 */ /* 0x000fe4000000000e */
[----:B------:R-:W-:-:S02]  /*a8380*/  ISETP.LT.AND P4, PT, R29, UR4, !P2 ;  /* 0x000000041d007c0c */ /* 0x000fc4000d781270 */
[----:B------:R-:W-:Y:S01]  /*a8390*/  ISETP.LT.AND P3, PT, R28, UR4, !P2 ;  /* 0x000000041c007c0c */ /* 0x000fe2000d761270 */
[----:B------:R-:W-:Y:S01]  /*a83a0*/  IMAD.WIDE R4, R13, 0x2, R18 ;  /* 0x000000020d047825 */ /* 0x000fe200078e0212 */
[----:B------:R-:W1:Y:S01]  /*a83b0*/  LDCU UR9, c[0x0][0x3b8] ;  /* 0x00007700ff0977ac */ /* 0x000e620008000800 */
[----:B0-----:R-:W2:Y:S04]  /*a83c0*/  LDL R21, [R1+0x1b44] ;  /* 0x001b440001157983 */ /* 0x001ea80000100800 */
[----:B------:R-:W2:Y:S04]  /*a83d0*/  LDL.LU R17, [R1+0x3010] ;  /* 0x0030100001117983 */ /* 0x000ea80000300800 */
[----:B------:R-:W2:Y:S01]  /*a83e0*/  LDL.LU R12, [R1+0x6cc] ;  /* 0x0006cc00010c7983 */ /* 0x000ea20000300800 */
[----:B----4-:R-:W-:-:S03]  /*a83f0*/  ISETP.LT.AND P0, PT, R26, UR4, !P2 ;  /* 0x000000041a007c0c */ /* 0x010fc6000d701270 */
[----:B--2---:R0:W-:Y:S04]  /*a8400*/  @P4 STG.E.U16 desc[UR66][R2.64], R12 ;  /* 0x0000000c02004986 */ /* 0x0041e8000c101542 */
[----:B------:R2:W-:Y:S01]  /*a8410*/  @P5 STG.E.U16 desc[UR66][R4.64], R14 ;  /* 0x0000000e04005986 */ /* 0x0005e2000c101542 */
[----:B0-----:R-:W-:Y:S01]  /*a8420*/  P2R R2, PR, RZ, 0x40 ;  /* 0x00000040ff027803 */ /* 0x001fe20000000000 */
[----:B--2---:R-:W-:Y:S01]  /*a8430*/  IMAD.WIDE R4, R13, 0x2, R10 ;  /* 0x000000020d047825 */ /* 0x004fe200078e020a */
[----:B------:R-:W-:-:S03]  /*a8440*/  PRMT R14, R9, 0x7632, R14 ;  /* 0x00007632090e7816 */ /* 0x000fc6000000000e */
[----:B------:R0:W-:Y:S02]  /*a8450*/  STL [R1+0x38], R2 ;  /* 0x0000380201007387 */ /* 0x0001e40000100800 */
[----:B0-----:R-:W-:-:S05]  /*a8460*/  IMAD.WIDE R2, R13, 0x2, R16 ;  /* 0x000000020d027825 */ /* 0x001fca00078e0210 */
[----:B------:R0:W-:Y:S04]  /*a8470*/  @P0 STG.E.U16 desc[UR66][R2.64], R9 ;  /* 0x0000000902000986 */ /* 0x0001e8000c101542 */
[----:B------:R2:W-:Y:S04]  /*a8480*/  @P3 STG.E.U16 desc[UR66][R4.64], R14 ;  /* 0x0000000e04003986 */ /* 0x0005e8000c101542 */
[----:B0-----:R-:W4:Y:S04]  /*a8490*/  LDL.LU R9, [R1+0x300c] ;  /* 0x00300c0001097983 */ /* 0x001f280000300800 */
[----:B--2---:R-:W2:Y:S01]  /*a84a0*/  LDL.LU R14, [R1+0x6dc] ;  /* 0x0006dc00010e7983 */ /* 0x004ea20000300800 */
[----:B------:R-:W-:Y:S01]  /*a84b0*/  VIADD R12, R21, 0x72 ;  /* 0x00000072150c7836 */ /* 0x000fe20000000000 */
[----:B------:R-:W-:-:S02]  /*a84c0*/  ISETP.LT.AND P4, PT, R27, UR4, !P2 ;  /* 0x000000041b007c0c */ /* 0x000fc4000d781270 */
[----:B------:R-:W-:Y:S02]  /*a84d0*/  ISETP.LT.AND P2, PT, R0, UR4, !P2 ;  /* 0x0000000400007c0c */ /* 0x000fe4000d741270 */
[----:B------:R-:W-:-:S04]  /*a84e0*/  ISETP.GE.AND P5, PT, R12, UR12, PT ;  /* 0x0000000c0c007c0c */ /* 0x000fc8000bfa6270 */
[----:B------:R-:W-:Y:S01]  /*a84f0*/  P2R R2, PR, RZ, 0x20 ;  /* 0x00000020ff027803 */ /* 0x000fe20000000000 */
[----:B------:R-:W-:-:S04]  /*a8500*/  IMAD.WIDE R4, R13, 0x2, R6 ;  /* 0x000000020d047825 */ /* 0x000fc800078e0206 */
[----:B------:R4:W-:Y:S01]  /*a8510*/  STL [R1+0x34], R2 ;  /* 0x0000340201007387 */ /* 0x0009e20000100800 */
[----:B---3--:R-:W-:-:S03]  /*a8520*/  ISETP.LT.AND P3, PT, R15, UR4, !P1 ;  /* 0x000000040f007c0c */ /* 0x008fc6000cf61270 */
[----:B------:R-:W3:Y:S01]  /*a8530*/  LDL.LU R15, [R1+0x700] ;  /* 0x00070000010f7983 */ /* 0x000ee20000300800 */
[----:B------:R-:W-:-:S03]  /*a8540*/  ISETP.LT.AND P0, PT, R25, UR4, !P1 ;  /* 0x0000000419007c0c */ /* 0x000fc6000cf01270 */
[----:B------:R-:W3:Y:S01]  /*a8550*/  LDL.LU R25, [R1+0x3008] ;  /* 0x0030080001197983 */ /* 0x000ee20000300800 */
[----:B----4-:R-:W-:Y:S01]  /*a8560*/  IMAD.WIDE R2, R13, 0x2, R8 ;  /* 0x000000020d027825 */ /* 0x010fe200078e0208 */
[----:B--2---:R-:W-:-:S03]  /*a8570*/  PRMT R12, R14, 0x7632, R12 ;  /* 0x000076320e0c7816 */ /* 0x004fc6000000000c */
[----:B------:R-:W-:Y:S01]  /*a8580*/  VIADD R13, R13, UR5 ;  /* 0x000000050d0d7c36 */ /* 0x000fe20008000000 */
[----:B------:R-:W0:Y:S01]  /*a8590*/  LDCU UR5, c[0x0][0x3b8] ;  /* 0x00007700ff0577ac */ /* 0x000e220008000800 */
[----:B------:R2:W-:Y:S04]  /*a85a0*/  @P4 STG.E.U16 desc[UR66][R2.64], R14 ;  /* 0x0000000e02004986 */ /* 0x0005e8000c101542 */
[----:B------:R4:W-:Y:S01]  /*a85b0*/  @P2 STG.E.U16 desc[UR66][R4.64], R12 ;  /* 0x0000000c04002986 */ /* 0x0009e2000c101542 */
[----:B------:R-:W-:Y:S01]  /*a85c0*/  ISETP.LT.AND P2, PT, R29, UR4, !P1 ;  /* 0x000000041d007c0c */ /* 0x000fe2000cf41270 */
[----:B--2---:R-:W-:Y:S02]  /*a85d0*/  VIADD R14, R21, 0x73 ;  /* 0x00000073150e7836 */ /* 0x004fe40000000000 */
[----:B------:R-:W2:Y:S04]  /*a85e0*/  LDL.LU R21, [R1+0x3004] ;  /* 0x0030040001157983 */ /* 0x000ea80000300800 */
[----:B------:R-:W2:Y:S01]  /*a85f0*/  LDL.LU R29, [R1+0x720] ;  /* 0x00072000011d7983 */ /* 0x000ea20000300800 */
[----:B----4-:R-:W-:-:S03]  /*a8600*/  IMAD.WIDE R4, R13, 0x2, R22 ;  /* 0x000000020d047825 */ /* 0x010fc600078e0216 */
[----:B------:R4:W-:Y:S04]  /*a8610*/  STL [R1+0x2fe8], R22 ;  /* 0x002fe81601007387 */ /* 0x0009e80000100800 */
[----:B----4-:R-:W4:Y:S04]  /*a8620*/  LDL R22, [R1+0x1be4] ;  /* 0x001be40001167983 */ /* 0x010f280000100800 */
[----:B------:R0:W-:Y:S04]  /*a8630*/  STL [R1+0x2fe4], R23 ;  /* 0x002fe41701007387 */ /* 0x0001e80000100800 */
[----:B0-----:R-:W2:Y:S01]  /*a8640*/  LDL.LU R23, [R1+0x6f0] ;  /* 0x0006f00001177983 */ /* 0x001ea20000300800 */
[----:B---3--:R-:W-:Y:S01]  /*a8650*/  IMAD.WIDE R2, R13, 0x2, R24 ;  /* 0x000000020d027825 */ /* 0x008fe200078e0218 */
[----:B------:R-:W-:-:S02]  /*a8660*/  ISETP.GE.AND P4, PT, R14, UR12, PT ;  /* 0x0000000c0e007c0c */ /* 0x000fc4000bf86270 */
[----:B------:R-:W-:Y:S02]  /*a8670*/  PRMT R14, R15, 0x7632, R14 ;  /* 0x000076320f0e7816 */ /* 0x000fe4000000000e */
[----:B--2---:R0:W-:Y:S01]  /*a8680*/  @P3 STG.E.U16 desc[UR66][R2.64], R23 ;  /* 0x0000001702003986 */ /* 0x0041e2000c101542 */
[----:B------:R-:W-:Y:S02]  /*a8690*/  PRMT R12, R23, 0x7632, R12 ;  /* 0x00007632170c7816 */ /* 0x000fe4000000000c */
[----:B0-----:R-:W-:-:S03]  /*a86a0*/  P2R R2, PR, RZ, 0x10 ;  /* 0x00000010ff027803 */ /* 0x001fc60000000000 */
[----:B------:R-:W-:Y:S04]  /*a86b0*/  @P0 STG.E.U16 desc[UR66][R4.64], R12 ;  /* 0x0000000c04000986 */ /* 0x000fe8000c101542 */
[----:B------:R0:W-:Y:S04]  /*a86c0*/  STL [R1+0x3c], R2 ;  /* 0x00003c0201007387 */ /* 0x0001e80000100800 */
[----:B------:R-:W-:Y:S04]  /*a86d0*/  STL [R1+0x2ff0], R20 ;  /* 0x002ff01401007387 */ /* 0x000fe80000100800 */
[----:B------:R-:W-:Y:S04]  /*a86e0*/  STL [R1+0x2fec], R21 ;  /* 0x002fec1501007387 */ /* 0x000fe80000100800 */
[----:B------:R-:W-:Y:S01]  /*a86f0*/  STL [R1+0x2ff8], R18 ;  /* 0x002ff81201007387 */ /* 0x000fe20000100800 */
[----:B------:R-:W-:-:S03]  /*a8700*/  ISETP.LT.AND P0, PT, R26, UR4, !P1 ;  /* 0x000000041a007c0c */ /* 0x000fc6000cf01270 */
[----:B------:R-:W-:Y:S04]  /*a8710*/  STL [R1+0x2ff4], R19 ;  /* 0x002ff41301007387 */ /* 0x000fe80000100800 */
[----:B------:R-:W2:Y:S01]  /*a8720*/  LDL.LU R26, [R1+0x730] ;  /* 0x00073000011a7983 */ /* 0x000ea20000300800 */
[----:B0-----:R-:W-:-:S03]  /*a8730*/  IMAD.WIDE R2, R13, 0x2, R20 ;  /* 0x000000020d027825 */ /* 0x001fc600078e0214 */
[----:B------:R-:W-:Y:S04]  /*a8740*/  STL [R1+0x2ffc], R17 ;  /* 0x002ffc1101007387 */ /* 0x000fe80000100800 */
[----:B------:R0:W-:Y:S02]  /*a8750*/  @P2 STG.E.U16 desc[UR66][R2.64], R15 ;  /* 0x0000000f02002986 */ /* 0x0001e4000c101542 */
[----:B0-----:R-:W-:Y:S02]  /*a8760*/  IMAD.WIDE R2, R13, 0x2, R16 ;  /* 0x000000020d027825 */ /* 0x001fe400078e0210 */
[----:B------:R-:W3:Y:S01]  /*a8770*/  LDL.LU R17, [R1+0x1b44] ;  /* 0x001b440001117983 */ /* 0x000ee20000300800 */
[----:B------:R-:W-:-:S03]  /*a8780*/  ISETP.LT.AND P2, PT, R27, UR4, !P1 ;  /* 0x000000041b007c0c */ /* 0x000fc6000cf41270 */
[----:B------:R-:W3:Y:S01]  /*a8790*/  LDL.LU R27, [R1+0x3000] ;  /* 0x00300000011b7983 */ /* 0x000ee20000300800 */
[----:B----4-:R-:W-:Y:S01]  /*a87a0*/  ISETP.LT.AND P3, PT, R22, UR4, !P1 ;  /* 0x0000000416007c0c */ /* 0x010fe2000cf61270 */
[----:B------:R-:W-:-:S04]  /*a87b0*/  IMAD.WIDE R4, R13, 0x2, R18 ;  /* 0x000000020d047825 */ /* 0x000fc800078e0212 */
[----:B------:R-:W-:Y:S01]  /*a87c0*/  VIADD R12, R13, UR6 ;  /* 0x000000060d0c7c36 */ /* 0x000fe20008000000 */
[----:B------:R-:W0:Y:S03]  /*a87d0*/  LDCU UR6, c[0x0][0x3b8] ;  /* 0x00007700ff0677ac */ /* 0x000e260008000800 */
[----:B------:R-:W-:Y:S01]  /*a87e0*/  VIADD R15, R12, UR7 ;  /* 0x000000070c0f7c36 */ /* 0x000fe20008000000 */
[----:B------:R-:W4:Y:S03]  /*a87f0*/  LDCU UR7, c[0x0][0x3b8] ;  /* 0x00007700ff0777ac */ /* 0x000f260008000800 */
[----:B------:R0:W-:Y:S01]  /*a8800*/  @P3 STG.E.U16 desc[UR66][R4.64], R14 ;  /* 0x0000000e04003986 */ /* 0x0001e2000c101542 */
[----:B------:R-:W-:-:S03]  /*a8810*/  ISETP.LT.AND P3, PT, R28, UR4, !P1 ;  /* 0x000000041c007c0c */ /* 0x000fc6000cf61270 */
[----:B------:R1:W-:Y:S01]  /*a8820*/  @P0 STG.E.U16 desc[UR66][R2.64], R29 ;  /* 0x0000001d02000986 */ /* 0x0003e2000c101542 */
[----:B0-----:R-:W-:Y:S01]  /*a8830*/  VIADD R14, R15, UR8 ;  /* 0x000000080f0e7c36 */ /* 0x001fe20008000000 */
[----:B------:R-:W-:Y:S01]  /*a8840*/  PRMT R4, R29, 0x7632, R4 ;  /* 0x000076321d047816 */ /* 0x000fe20000000004 */
[----:B-1----:R-:W-:-:S04]  /*a8850*/  IMAD.WIDE R2, R13, 0x2, R10 ;  /* 0x000000020d027825 */ /* 0x002fc800078e020a */
[----:B------:R-:W-:Y:S01]  /*a8860*/  VIADD R28, R14, UR9 ;  /* 0x000000090e1c7c36 */ /* 0x000fe20008000000 */
[----:B------:R-:W0:Y:S01]  /*a8870*/  LDCU UR8, c[0x0][0x3b8] ;  /* 0x00007700ff0877ac */ /* 0x000e220008000800 */
[----:B------:R-:W-:Y:S01]  /*a8880*/  ISETP.LT.AND P1, PT, R0, UR4, !P1 ;  /* 0x0000000400007c0c */ /* 0x000fe2000cf21270 */
[----:B------:R-:W1:Y:S01]  /*a8890*/  LDCU UR9, c[0x0][0x3b8] ;  /* 0x00007700ff0977ac */ /* 0x000e620008000800 */
[----:B------:R-:W-:Y:S01]  /*a88a0*/  VIADD R29, R28, UR5 ;  /* 0x000000051c1d7c36 */ /* 0x000fe20008000000 */
[----:B------:R4:W-:Y:S01]  /*a88b0*/  @P3 STG.E.U16 desc[UR66][R2.64], R4 ;  /* 0x0000000402003986 */ /* 0x0009e2000c101542 */
[----:B------:R-:W0:Y:S02]  /*a88c0*/  LDCU UR5, c[0x0][0x3b8] ;  /* 0x00007700ff0577ac */ /* 0x000e240008000800 */
[----:B------:R-:W-:-:S05]  /*a88d0*/  VIADD R18, R29, UR10 ;  /* 0x0000000a1d127c36 */ /* 0x000fca0008000000 */
[----:B------:R-:W-:Y:S01]  /*a88e0*/  STL [R1], R18 ;  /* 0x0000001201007387 */ /* 0x000fe20000100800 */
[----:B----4-:R-:W-:-:S05]  /*a88f0*/  IMAD.WIDE R2, R13, 0x2, R8 ;  /* 0x000000020d027825 */ /* 0x010fca00078e0208 */
[----:B--2---:R2:W-:Y:S01]  /*a8900*/  @P2 STG.E.U16 desc[UR66][R2.64], R26 ;  /* 0x0000001a02002986 */ /* 0x0045e2000c101542 */
[C---:B---3--:R-:W-:Y:S02]  /*a8910*/  VIADD R4, R17.reuse, 0x75 ;  /* 0x0000007511047836 */ /* 0x048fe40000000000 */
[----:B------:R-:W-:-:S03]  /*a8920*/  VIADD R5, R17, 0x74 ;  /* 0x0000007411057836 */ /* 0x000fc60000000000 */
[----:B------:R-:W-:Y:S02]  /*a8930*/  ISETP.GE.AND P3, PT, R4, UR12, PT ;  /* 0x0000000c04007c0c */ /* 0x000fe4000bf66270 */
[----:B------:R-:W-:Y:S01]  /*a8940*/  ISETP.GE.AND P0, PT, R5, UR12, PT ;  /* 0x0000000c05007c0c */ /* 0x000fe2000bf06270 */
[----:B------:R-:W-:Y:S01]  /*a8950*/  VIADD R5, R18, UR11 ;  /* 0x0000000b12057c36 */ /* 0x000fe20008000000 */
[----:B------:R-:W-:-:S03]  /*a8960*/  P2R R0, PR, RZ, 0x8 ;  /* 0x00000008ff007803 */ /* 0x000fc60000000000 */
[----:B------:R-:W-:Y:S01]  /*a8970*/  VIADD R4, R5, UR6 ;  /* 0x0000000605047c36 */ /* 0x000fe20008000000 */
[----:B------:R-:W3:Y:S01]  /*a8980*/  LDCU UR6, c[0x0][0x3b8] ;  /* 0x00007700ff0677ac */ /* 0x000ee20008000800 */
[----:B------:R4:W-:Y:S01]  /*a8990*/  STL [R1+0x40], R0 ;  /* 0x0000400001007387 */ /* 0x0009e20000100800 */
[----:B------:R-:W-:Y:S01]  /*a89a0*/  PRMT R27, R26, 0x7632, R27 ;  /* 0x000076321a1b7816 */ /* 0x000fe2000000001b */
[----:B--2---:R-:W-:Y:S02]  /*a89b0*/  VIADD R26, R17, 0x76 ;  /* 0x00000076111a7836 */ /* 0x004fe40000000000 */
[----:B----4-:R-:W-:Y:S01]  /*a89c0*/  VIADD R0, R4, UR7 ;  /* 0x0000000704007c36 */ /* 0x010fe20008000000 */
[----:B------:R-:W2:Y:S01]  /*a89d0*/  LDCU UR7, c[0x0][0x3b8] ;  /* 0x00007700ff0777ac */ /* 0x000ea20008000800 */
[----:B------:R-:W-:-:S03]  /*a89e0*/  IMAD.WIDE R2, R13, 0x2, R6 ;  /* 0x000000020d027825 */ /* 0x000fc600078e0206 */
[----:B------:R0:W-:Y:S01]  /*a89f0*/  STL [R1+0xc], R0 ;  /* 0x00000c0001007387 */ /* 0x0001e20000100800 */
[----:B------:R-:W-:Y:S01]  /*a8a00*/  ISETP.GE.AND P2, PT, R26, UR12, PT ;  /* 0x0000000c1a007c0c */ /* 0x000fe2000bf46270 */
[----:B------:R-:W-:Y:S02]  /*a8a10*/  VIADD R13, R17, 0x77 ;  /* 0x00000077110d7836 */ /* 0x000fe40000000000 */
[----:B------:R4:W-:Y:S01]  /*a8a20*/  @P1 STG.E.U16 desc[UR66][R2.64], R27 ;  /* 0x0000001b02001986 */ /* 0x0009e2000c101542 */
[----:B0-----:R-:W-:Y:S01]  /*a8a30*/  VIADD R0, R0, UR8 ;  /* 0x0000000800007c36 */ /* 0x001fe20008000000 */
[----:B------:R-:W0:Y:S04]  /*a8a40*/  LDCU UR8, c[0x0][0x3b8] ;  /* 0x00007700ff0877ac */ /* 0x000e280008000800 */
[----:B------:R1:W-:Y:S01]  /*a8a50*/  STL [R1+0x28], R0 ;  /* 0x0000280001007387 */ /* 0x0003e20000100800 */
[----:B----4-:R-:W-:-:S02]  /*a8a60*/  P2R R2, PR, RZ, 0x4 ;  /* 0x00000004ff027803 */ /* 0x010fc40000000000 */
[----:B------:R-:W-:Y:S01]  /*a8a70*/  ISETP.GE.AND P1, PT, R13, UR12, PT ;  /* 0x0000000c0d007c0c */ /* 0x000fe2000bf26270 */
[----:B-1----:R-:W-:-:S05]  /*a8a80*/  VIADD R0, R0, UR5 ;  /* 0x0000000500007c36 */ /* 0x002fca0008000000 */
[----:B------:R1:W-:Y:S04]  /*a8a90*/  STL [R1+0x2c], R0 ;  /* 0x00002c0001007387 */ /* 0x0003e80000100800 */
[----:B------:R4:W-:Y:S01]  /*a8aa0*/  STL [R1+0x44], R2 ;  /* 0x0000440201007387 */ /* 0x0009e20000100800 */
[----:B------:R-:W-:Y:S02]  /*a8ab0*/  VIADD R18, R17, 0x78 ;  /* 0x0000007811127836 */ /* 0x000fe40000000000 */
[----:B-1----:R-:W-:Y:S01]  /*a8ac0*/  VIADD R0, R0, UR9 ;  /* 0x0000000900007c36 */ /* 0x002fe20008000000 */
[----:B----4-:R-:W-:-:S03]  /*a8ad0*/  P2R R2, PR, RZ, 0x2 ;  /* 0x00000002ff027803 */ /* 0x010fc60000000000 */
[----:B---3--:R-:W-:Y:S01]  /*a8ae0*/  VIADD R3, R0, UR6 ;  /* 0x0000000600037c36 */ /* 0x008fe20008000000 */
[----:B------:R-:W-:Y:S04]  /*a8af0*/  STL [R1+0x4], R0 ;  /* 0x0000040001007387 */ /* 0x000fe80000100800 */
[----:B------:R2:W-:Y:S01]  /*a8b00*/  STL [R1+0x48], R2 ;  /* 0x0000480201007387 */ /* 0x0005e20000100800 */
[C---:B------:R-:W-:Y:S02]  /*a8b10*/  VIADD R19, R17.reuse, 0x79 ;  /* 0x0000007911137836 */ /* 0x040fe40000000000 */
[C---:B------:R-:W-:Y:S02]  /*a8b20*/  VIADD R20, R17.reuse, 0x7a ;  /* 0x0000007a11147836 */ /* 0x040fe40000000000 */
[----:B------:R-:W-:-:S02]  /*a8b30*/  VIADD R21, R17, 0x7b ;  /* 0x0000007b11157836 */ /* 0x000fc40000000000 */
[C---:B------:R-:W-:Y:S02]  /*a8b40*/  VIADD R22, R17.reuse, 0x7c ;  /* 0x0000007c11167836 */ /* 0x040fe40000000000 */
[C---:B------:R-:W-:Y:S02]  /*a8b50*/  VIADD R23, R17.reuse, 0x7d ;  /* 0x0000007d11177836 */ /* 0x040fe40000000000 */
[----:B------:R-:W-:Y:S02]  /*a8b60*/  VIADD R13, R17, 0x7f ;  /* 0x0000007f110d7836 */ /* 0x000fe40000000000 */
[----:B--2---:R-:W-:Y:S02]  /*a8b70*/  VIADD R2, R3, UR7 ;  /* 0x0000000703027c36 */ /* 0x004fe40008000000 */
[----:B------:R-:W-:Y:S01]  /*a8b80*/  VIADD R0, R17, 0x7e ;  /* 0x0000007e11007836 */ /* 0x000fe20000000000 */
[----:B------:R-:W-:Y:S01]  /*a8b90*/  ISETP.GE.AND P2, PT, R18, UR12, PT ;  /* 0x0000000c12007c0c */ /* 0x000fe2000bf46270 */
[----:B0-----:R-:W-:Y:S01]  /*a8ba0*/  VIADD R17, R2, UR8 ;  /* 0x0000000802117c36 */ /* 0x001fe20008000000 */
[----:B------:R-:W-:-:S02]  /*a8bb0*/  ISETP.GE.AND P3, PT, R19, UR12, PT ;  /* 0x0000000c13007c0c */ /* 0x000fc4000bf66270 */
[----:B------:R-:W-:Y:S02]  /*a8bc0*/  ISETP.GE.AND P1, PT, R20, UR12, PT ;  /* 0x0000000c14007c0c */ /* 0x000fe4000bf26270 */
[----:B------:R-:W-:Y:S02]  /*a8bd0*/  P2R R20, PR, RZ, 0x4 ;  /* 0x00000004ff147803 */ /* 0x000fe40000000000 */
[----:B------:R-:W-:Y:S01]  /*a8be0*/  ISETP.GE.AND P2, PT, R21, UR12, PT ;  /* 0x0000000c15007c0c */ /* 0x000fe2000bf46270 */
[----:B------:R0:W-:Y:S01]  /*a8bf0*/  STL [R1+0x30], R17 ;  /* 0x0000301101007387 */ /* 0x0001e20000100800 */
[----:B------:R-:W-:Y:S02]  /*a8c00*/  P2R R21, PR, RZ, 0x8 ;  /* 0x00000008ff157803 */ /* 0x000fe40000000000 */
[----:B------:R-:W-:Y:S02]  /*a8c10*/  ISETP.GE.AND P3, PT, R22, UR12, PT ;  /* 0x0000000c16007c0c */ /* 0x000fe4000bf66270 */
[----:B------:R-:W-:Y:S01]  /*a8c20*/  ISETP.GE.AND P4, PT, R23, UR12, PT ;  /* 0x0000000c17007c0c */ /* 0x000fe2000bf86270 */
[----:B0-----:R-:W2:Y:S04]  /*a8c30*/  LDL.LU R17, [R1+0x2ffc] ;  /* 0x002ffc0001117983 */ /* 0x001ea80000300800 */
[----:B------:R-:W3:Y:S04]  /*a8c40*/  LDL.LU R18, [R1+0x2ff8] ;  /* 0x002ff80001127983 */ /* 0x000ee80000300800 */
[----:B------:R-:W3:Y:S04]  /*a8c50*/  LDL.LU R19, [R1+0x2ff4] ;  /* 0x002ff40001137983 */ /* 0x000ee80000300800 */
[----:B------:R0:W-:Y:S01]  /*a8c60*/  STL [R1+0x1c], R20 ;  /* 0x00001c1401007387 */ /* 0x0001e20000100800 */
[----:B------:R-:W-:-:S03]  /*a8c70*/  ISETP.GE.AND P5, PT, R0, UR12, PT ;  /* 0x0000000c00007c0c */ /* 0x000fc6000bfa6270 */
[----:B0-----:R-:W4:Y:S04]  /*a8c80*/  LDL.LU R20, [R1+0x2ff0] ;  /* 0x002ff00001147983 */ /* 0x001f280000300800 */
[----:B------:R0:W-:Y:S04]  /*a8c90*/  STL [R1+0x18], R21 ;  /* 0x0000181501007387 */ /* 0x0001e80000100800 */
[----:B0-----:R-:W4:Y:S04]  /*a8ca0*/  LDL.LU R21, [R1+0x2fec] ;  /* 0x002fec0001157983 */ /* 0x001f280000300800 */
[----:B------:R-:W2:Y:S04]  /*a8cb0*/  LDL.LU R22, [R1+0x2fe8] ;  /* 0x002fe80001167983 */ /* 0x000ea80000300800 */
[----:B------:R-:W2:Y:S04]  /*a8cc0*/  LDL.LU R23, [R1+0x2fe4] ;  /* 0x002fe40001177983 */ /* 0x000ea80000300800 */
[----:B------:R-:W2:Y:S01]  /*a8cd0*/  LDL.LU R0, [R1+0x2fe0] ;  /* 0x002fe00001007983 */ /* 0x000ea20000300800 */
[----:B------:R-:W-:Y:S01]  /*a8ce0*/  IMAD.WIDE R26, R12, 0x2, R24 ;  /* 0x000000020c1a7825 */ /* 0x000fe200078e0218 */
[----:B------:R-:W-:-:S02]  /*a8cf0*/  ISETP.GE.AND P6, PT, R13, UR12, PT ;  /* 0x0000000c0d007c0c */ /* 0x000fc4000bfc6270 */
[----:B------:R-:W-:Y:S04]  /*a8d00*/  STL [R1+0x30bc], R9 ;  /* 0x0030bc0901007387 */ /* 0x000fe80000100800 */
[----:B------:R0:W-:Y:S04]  /*a8d10*/  STL [R1+0x30b8], R6 ;  /* 0x0030b80601007387 */ /* 0x0001e80000100800 */
[----:B0-----:R-:W3:Y:S04]  /*a8d20*/  LDL.LU R6, [R1+0x38] ;  /* 0x0000380001067983 */ /* 0x001ee80000300800 */
[----:B------:R0:W-:Y:S04]  /*a8d30*/  STL [R1+0x30b4], R7 ;  /* 0x0030b40701007387 */ /* 0x0001e80000100800 */
[----:B0-----:R-:W3:Y:S04]  /*a8d40*/  LDL.LU R7, [R1+0x34] ;  /* 0x0000340001077983 */ /* 0x001ee80000300800 */
[----:B------:R0:W-:Y:S04]  /*a8d50*/  STL [R1+0x30b0], R15 ;  /* 0x0030b00f01007387 */ /* 0x0001e80000100800 */
[----:B0-----:R-:W3:Y:S04]  /*a8d60*/  LDL.LU R15, [R1+0x740] ;  /* 0x00074000010f7983 */ /* 0x001ee80000300800 */
[----:B------:R0:W-:Y:S04]  /*a8d70*/  STL [R1+0x30ac], R24 ;  /* 0x0030ac1801007387 */ /* 0x0001e80000100800 */
[----:B0-----:R-:W4:Y:S04]  /*a8d80*/  LDL.LU R24, [R1+0x760] ;  /* 0x0007600001187983 */ /* 0x001f280000300800 */
[----:B------:R0:W-:Y:S04]  /*a8d90*/  STL [R1+0x30a8], R25 ;  /* 0x0030a81901007387 */ /* 0x0001e80000100800 */
[----:B0-----:R-:W4:Y:S04]  /*a8da0*/  LDL R25, [R1+0x1bd8] ;  /* 0x001bd80001197983 */ /* 0x001f280000100800 */
[----:B------:R0:W-:Y:S04]  /*a8db0*/  STL [R1+0x309c], R14 ;  /* 0x00309c0e01007387 */ /* 0x0001e80000100800 */
[----:B0-----:R-:W4:Y:S04]  /*a8dc0*/  LDL.LU R14, [R1+0x750] ;  /* 0x00075000010e7983 */ /* 0x001f280000300800 */
[----:B------:R0:W-:Y:S04]  /*a8dd0*/  STL [R1+0x308c], R28 ;  /* 0x00308c1c01007387 */ /* 0x0001e80000100800 */
[----:B0-----:R-:W4:Y:S04]  /*a8de0*/  LDL R28, [R1+0x1be8] ;  /* 0x001be800011c7983 */ /* 0x001f280000100800 */
[----:B------:R0:W-:Y:S04]  /*a8df0*/  STL [R1+0x3080], R29 ;  /* 0x0030801d01007387 */ /* 0x0001e80000100800 */
[----:B0-----:R-:W4:Y:S04]  /*a8e00*/  LDL R29, [R1+0x1bec] ;  /* 0x001bec00011d7983 */ /* 0x001f280000100800 */
[----:B------:R0:W-:Y:S04]  /*a8e10*/  STL [R1+0x3064], R5 ;  /* 0x0030640501007387 */ /* 0x0001e80000100800 */
[----:B0-----:R-:W4:Y:S04]  /*a8e20*/  LDL R5, [R1+0x1be4] ;  /* 0x001be40001057983 */ /* 0x001f280000100800 */
[----:B------:R0:W-:Y:S04]  /*a8e30*/  STL [R1+0x304c], R4 ;  /* 0x00304c0401007387 */ /* 0x0001e80000100800 */
[----:B0-----:R-:W4:Y:S04]  /*a8e40*/  LDL R4, [R1+0x1bf4] ;  /* 0x001bf40001047983 */ /* 0x001f280000100800 */
[----:B--2---:R0:W-:Y:S04]  /*a8e50*/  STL [R1+0x3038], R0 ;  /* 0x0030380001007387 */ /* 0x0041e80000100800 */
[----:B0-----:R-:W2:Y:S04]  /*a8e60*/  LDL R0, [R1+0x1be0] ;  /* 0x001be00001007983 */ /* 0x001ea80000100800 */
[----:B------:R0:W-:Y:S04]  /*a8e70*/  STL [R1+0x3008], R3 ;  /* 0x0030080301007387 */ /* 0x0001e80000100800 */
[----:B0-----:R-:W2:Y:S01]  /*a8e80*/  LDL R3, [R1+0x1bdc] ;  /* 0x001bdc0001037983 */ /* 0x001ea20000100800 */
[----:B------:R-:W-:-:S03]  /*a8e90*/  P2R R9, PR, RZ, 0x10 ;  /* 0x00000010ff097803 */ /* 0x000fc60000000000 */
[----:B------:R0:W-:Y:S04]  /*a8ea0*/  STL [R1+0x2ff8], R2 ;  /* 0x002ff80201007387 */ /* 0x0001e80000100800 */
[----:B0-----:R-:W2:Y:S04]  /*a8eb0*/  LDL R2, [R1+0x1bf0] ;  /* 0x001bf00001027983 */ /* 0x001ea80000100800 */
[----:B------:R0:W-:Y:S04]  /*a8ec0*/  STL [R1+0x8], R9 ;  /* 0x0000080901007387 */ /* 0x0001e80000100800 */
[----:B0-----:R-:W2:Y:S01]  /*a8ed0*/  LDL.LU R9, [R1+0x30bc] ;  /* 0x0030bc0001097983 */ /* 0x001ea20000300800 */
[----:B---3--:R-:W-:-:S02]  /*a8ee0*/  ISETP.NE.AND P4, PT, R6, RZ, PT ;  /* 0x000000ff0600720c */ /* 0x008fc40003f85270 */
[----:B------:R-:W-:-:S05]  /*a8ef0*/  P2R R6, PR, RZ, 0x20 ;  /* 0x00000020ff067803 */ /* 0x000fca0000000000 */
[----:B------:R0:W-:Y:S02]  /*a8f00*/  STL [R1+0x10], R6 ;  /* 0x0000100601007387 */ /* 0x0001e40000100800 */
[----:B0-----:R-:W-:Y:S02]  /*a8f10*/  P2R R6, PR, RZ, 0x40 ;  /* 0x00000040ff067803 */ /* 0x001fe40000000000 */
[----:B------:R-:W-:-:S03]  /*a8f20*/  PRMT R13, R15, 0x7632, R13 ;  /* 0x000076320f0d7816 */ /* 0x000fc6000000000d */
[----:B------:R0:W-:Y:S01]  /*a8f30*/  STL [R1+0x14], R6 ;  /* 0x0000140601007387 */ /* 0x0001e20000100800 */
[----:B----4-:R-:W-:-:S03]  /*a8f40*/  ISETP.LT.AND P5, PT, R25, UR4, !P4 ;  /* 0x0000000419007c0c */ /* 0x010fc6000e7a1270 */
[----:B0-----:R-:W3:Y:S01]  /*a8f50*/  LDL.LU R6, [R1+0x30b8] ;  /* 0x0030b80001067983 */ /* 0x001ee20000300800 */
[----:B------:R-:W-:-:S03]  /*a8f60*/  ISETP.NE.AND P6, PT, R7, RZ, PT ;  /* 0x000000ff0700720c */ /* 0x000fc60003fc5270 */
[----:B------:R-:W3:Y:S04]  /*a8f70*/  LDL.LU R7, [R1+0x30b4] ;  /* 0x0030b40001077983 */ /* 0x000ee80000300800 */
[----:B------:R-:W4:Y:S04]  /*a8f80*/  LDL.LU R25, [R1+0x3c] ;  /* 0x00003c0001197983 */ /* 0x000f280000300800 */
[----:B------:R0:W-:Y:S04]  /*a8f90*/  @P5 STG.E.U16 desc[UR66][R26.64], R15 ;  /* 0x0000000f1a005986 */ /* 0x0001e8000c101542 */
[----:B------:R1:W-:Y:S01]  /*a8fa0*/  STL [R1+0x30a4], R23 ;  /* 0x0030a41701007387 */ /* 0x0003e20000100800 */
[----:B0-----:R-:W-:-:S03]  /*a8fb0*/  IMAD.WIDE R26, R12, 0x2, R22 ;  /* 0x000000020c1a7825 */ /* 0x001fc600078e0216 */
[----:B-1----:R-:W3:Y:S04]  /*a8fc0*/  LDL R23, [R1+0x1bd8] ;  /* 0x001bd80001177983 */ /* 0x002ee80000100800 */
[----:B------:R-:W3:Y:S01]  /*a8fd0*/  LDL.LU R15, [R1+0x30b0] ;  /* 0x0030b000010f7983 */ /* 0x000ee20000300800 */
[----:B--2---:R-:W-:-:S03]  /*a8fe0*/  ISETP.LT.AND P5, PT, R3, UR4, !P4 ;  /* 0x0000000403007c0c */ /* 0x004fc6000e7a1270 */
[----:B------:R0:W-:Y:S04]  /*a8ff0*/  STL [R1+0x30a0], R3 ;  /* 0x0030a00301007387 */ /* 0x0001e80000100800 */
[----:B0-----:R-:W2:Y:S06]  /*a9000*/  LDL.LU R3, [R1+0x6f4] ;  /* 0x0006f40001037983 */ /* 0x001eac0000300800 */
[----:B------:R0:W-:Y:S01]  /*a9010*/  @P5 STG.E.U16 desc[UR66][R26.64], R13 ;  /* 0x0000000d1a005986 */ /* 0x0001e2000c101542 */
[----:B------:R-:W-:Y:S01]  /*a9020*/  ISETP.LT.AND P5, PT, R0, UR4, !P4 ;  /* 0x0000000400007c0c */ /* 0x000fe2000e7a1270 */
[----:B0-----:R-:W-:Y:S01]  /*a9030*/  IMAD.WIDE R26, R12, 0x2, R20 ;  /* 0x000000020c1a7825 */ /* 0x001fe200078e0214 */
[----:B------:R-:W-:-:S11]  /*a9040*/  PRMT R13, R14, 0x7632, R13 ;  /* 0x000076320e0d7816 */ /* 0x000fd6000000000d */
[----:B------:R0:W-:Y:S01]  /*a9050*/  @P5 STG.E.U16 desc[UR66][R26.64], R14 ;  /* 0x0000000e1a005986 */ /* 0x0001e2000c101542 */
[----:B------:R-:W-:Y:S01]  /*a9060*/  ISETP.LT.AND P5, PT, R5, UR4, !P4 ;  /* 0x0000000405007c0c */ /* 0x000fe2000e7a1270 */
[----:B0-----:R-:W-:Y:S02]  /*a9070*/  IMAD.WIDE R26, R12, 0x2, R18 ;  /* 0x000000020c1a7825 */ /* 0x001fe400078e0212 */
[----:B------:R-:W2:Y:S10]  /*a9080*/  LDL.LU R14, [R1+0x704] ;  /* 0x00070400010e7983 */ /* 0x000eb40000300800 */
        /* <DEDUP_REMOVED lines=8> */
[----:B------:R0:W-:Y:S04]  /*a9110*/  @P5 STG.E.U16 desc[UR66][R26.64], R13 ;  /* 0x0000000d1a005986 */ /* 0x0001e8000c101542 */
[----:B0-----:R-:W2:Y:S01]  /*a9120*/  LDL.LU R13, [R1+0x770] ;  /* 0x00077000010d7983 */ /* 0x001ea20000300800 */
[----:B------:R-:W-:Y:S01]  /*a9130*/  ISETP.LT.AND P5, PT, R2, UR4, !P4 ;  /* 0x0000000402007c0c */ /* 0x000fe2000e7a1270 */
[----:B------:R-:W-:Y:S01]  /*a9140*/  IMAD.WIDE R26, R12, 0x2, R8 ;  /* 0x000000020c1a7825 */ /* 0x000fe200078e0208 */
[----:B------:R-:W-:-:S11]  /*a9150*/  ISETP.LT.AND P4, PT, R4, UR4, !P4 ;  /* 0x0000000404007c0c */ /* 0x000fd6000e781270 */
[----:B--2---:R0:W-:Y:S01]  /*a9160*/  @P5 STG.E.U16 desc[UR66][R26.64], R13 ;  /* 0x0000000d1a005986 */ /* 0x0041e2000c101542 */
[----:B----4-:R-:W-:-:S03]  /*a9170*/  ISETP.NE.AND P5, PT, R25, RZ, PT ;  /* 0x000000ff1900720c */ /* 0x010fc60003fa5270 */
[----:B0-----:R-:W2:Y:S04]  /*a9180*/  LDL.LU R27, [R1+0x724] ;  /* 0x00072400011b7983 */ /* 0x001ea80000300800 */
[----:B------:R-:W4:Y:S01]  /*a9190*/  LDL.LU R25, [R1+0x30a8] ;  /* 0x0030a80001197983 */ /* 0x000f220000300800 */
[----:B------:R-:W-:Y:S01]  /*a91a0*/  PRMT R26, R13, 0x7632, R26 ;  /* 0x000076320d1a7816 */ /* 0x000fe2000000001a */
[----:B---3--:R-:W-:-:S05]  /*a91b0*/  IMAD.WIDE R12, R12, 0x2, R6 ;  /* 0x000000020c0c7825 */ /* 0x008fca00078e0206 */
[----:B------:R0:W-:Y:S01]  /*a91c0*/  @P4 STG.E.U16 desc[UR66][R12.64], R26 ;  /* 0x0000001a0c004986 */ /* 0x0001e2000c101542 */
[----:B------:R-:W-:-:S03]  /*a91d0*/  ISETP.LT.AND P4, PT, R23, UR4, !P6 ;  /* 0x0000000417007c0c */ /* 0x000fc6000f781270 */
[----:B------:R-:W3:Y:S01]  /*a91e0*/  LDL.LU R23, [R1+0x30a4] ;  /* 0x0030a40001177983 */ /* 0x000ee20000300800 */
[----:B0-----:R-:W-:Y:S01]  /*a91f0*/  PRMT R26, R3, 0x7632, R26 ;  /* 0x00007632031a7816 */ /* 0x001fe2000000001a */
[----:B----4-:R-:W-:-:S08]  /*a9200*/  IMAD.WIDE R12, R15, 0x2, R24 ;  /* 0x000000020f0c7825 */ /* 0x010fd000078e0218 */
[----:B------:R0:W-:Y:S04]  /*a9210*/  @P4 STG.E.U16 desc[UR66][R12.64], R3 ;  /* 0x000000030c004986 */ /* 0x0001e8000c101542 */
[----:B0-----:R-:W4:Y:S01]  /*a9220*/  LDL.LU R3, [R1+0x30a0] ;  /* 0x0030a00001037983 */ /* 0x001f220000300800 */
[----:B---3--:R-:W-:Y:S01]  /*a9230*/  IMAD.WIDE R12, R15, 0x2, R22 ;  /* 0x000000020f0c7825 */ /* 0x008fe200078e0216 */
[----:B----4-:R-:W-:Y:S02]  /*a9240*/  ISETP.LT.AND P4, PT, R3, UR4, !P6 ;  /* 0x0000000403007c0c */ /* 0x010fe4000f781270 */
[----:B------:R0:W-:Y:S04]  /*a9250*/  STL [R1+0x3094], R3 ;  /* 0x0030940301007387 */ /* 0x0001e80000100800 */
[----:B0-----:R-:W3:Y:S07]  /*a9260*/  LDL.LU R3, [R1+0x744] ;  /* 0x0007440001037983 */ /* 0x001eee0000300800 */
[----:B------:R0:W-:Y:S04]  /*a9270*/  @P4 STG.E.U16 desc[UR66][R12.64], R26 ;  /* 0x0000001a0c004986 */ /* 0x0001e8000c101542 */
[----:B------:R1:W-:Y:S01]  /*a9280*/  STL [R1+0x3098], R21 ;  /* 0x0030981501007387 */ /* 0x0003e20000100800 */
[----:B0-----:R-:W-:-:S03]  /*a9290*/  IMAD.WIDE R12, R15, 0x2, R20 ;  /* 0x000000020f0c7825 */ /* 0x001fc600078e0214 */
[----:B-1----:R-:W4:Y:S01]  /*a92a0*/  LDL.LU R21, [R1+0x734] ;  /* 0x0007340001157983 */ /* 0x002f220000300800 */
[----:B------:R-:W-:Y:S02]  /*a92b0*/  ISETP.LT.AND P4, PT, R0, UR4, !P6 ;  /* 0x0000000400007c0c */ /* 0x000fe4000f781270 */
[----:B------:R-:W-:-:S11]  /*a92c0*/  PRMT R26, R14, 0x7632, R26 ;  /* 0x000076320e1a7816 */ /* 0x000fd6000000001a */
[----:B------:R0:W-:Y:S01]  /*a92d0*/  @P4 STG.E.U16 desc[UR66][R12.64], R14 ;  /* 0x0000000e0c004986 */ /* 0x0001e2000c101542 */
[----:B------:R-:W-:Y:S01]  /*a92e0*/  ISETP.LT.AND P4, PT, R5, UR4, !P6 ;  /* 0x0000000405007c0c */ /* 0x000fe2000f781270 */
[C---:B0-----:R-:W-:Y:S02]  /*a92f0*/  IMAD.WIDE R12, R15.reuse, 0x2, R18 ;  /* 0x000000020f0c7825 */ /* 0x041fe400078e0212 */
[----:B------:R-:W3:Y:S10]  /*a9300*/  LDL.LU R14, [R1+0x309c] ;  /* 0x00309c00010e7983 */ /* 0x000ef40000300800 */
[----:B------:R0:W-:Y:S01]  /*a9310*/  @P4 STG.E.U16 desc[UR66][R12.64], R26 ;  /* 0x0000001a0c004986 */ /* 0x0001e2000c101542 */
[----:B------:R-:W-:Y:S01]  /*a9320*/  ISETP.LT.AND P4, PT, R28, UR4, !P6 ;  /* 0x000000041c007c0c */ /* 0x000fe2000f781270 */
[----:B0-----:R-:W-:-:S12]  /*a9330*/  IMAD.WIDE R12, R15, 0x2, R16 ;  /* 0x000000020f0c7825 */ /* 0x001fd800078e0210 */
[----:B--2---:R0:W-:Y:S01]  /*a9340*/  @P4 STG.E.U16 desc[UR66][R12.64], R27 ;  /* 0x0000001b0c004986 */ /* 0x0041e2000c101542 */
[----:B------:R-:W-:Y:S02]  /*a9350*/  ISETP.LT.AND P4, PT, R29, UR4, !P6 ;  /* 0x000000041d007c0c */ /* 0x000fe4000f781270 */
[----:B------:R-:W-:Y:S01]  /*a9360*/  PRMT R26, R27, 0x7632, R26 ;  /* 0x000076321b1a7816 */ /* 0x000fe2000000001a */
[----:B0-----:R-:W-:-:S10]  /*a9370*/  IMAD.WIDE R12, R15, 0x2, R10 ;  /* 0x000000020f0c7825 */ /* 0x001fd400078e020a */
[----:B------:R0:W-:Y:S01]  /*a9380*/  @P4 STG.E.U16 desc[UR66][R12.64], R26 ;  /* 0x0000001a0c004986 */ /* 0x0001e2000c101542 */
[----:B------:R-:W-:-:S03]  /*a9390*/  ISETP.LT.AND P4, PT, R2, UR4, !P6 ;  /* 0x0000000402007c0c */ /* 0x000fc6000f781270 */
[----:B------:R1:W-:Y:S01]  /*a93a0*/  STL [R1+0x3090], R5 ;  /* 0x0030900501007387 */ /* 0x0003e20000100800 */
[----:B0-----:R-:W-:-:S03]  /*a93b0*/  IMAD.WIDE R12, R15, 0x2, R8 ;  /* 0x000000020f0c7825 */ /* 0x001fc600078e0208 */
[----:B-1----:R-:W2:Y:S04]  /*a93c0*/  LDL.LU R5, [R1+0x754] ;  /* 0x0007540001057983 */ /* 0x002ea80000300800 */
[----:B------:R-:W2:Y:S04]  /*a93d0*/  LDL.LU R27, [R1+0x764] ;  /* 0x00076400011b7983 */ /* 0x000ea80000300800 */
[----:B----4-:R0:W-:Y:S04]  /*a93e0*/  @P4 STG.E.U16 desc[UR66][R12.64], R21 ;  /* 0x000000150c004986 */ /* 0x0101e8000c101542 */
[----:B0-----:R-:W4:Y:S01]  /*a93f0*/  LDL.LU R13, [R1+0x8] ;  /* 0x00000800010d7983 */ /* 0x001f220000300800 */
[----:B------:R-:W-:-:S02]  /*a9400*/  ISETP.LT.AND P6, PT, R4, UR4, !P6 ;  /* 0x0000000404007c0c */ /* 0x000fc4000f7c1270 */
[----:B------:R-:W-:Y:S02]  /*a9410*/  PRMT R26, R21, 0x7632, R26 ;  /* 0x00007632151a7816 */ /* 0x000fe4000000001a */
[----:B------:R-:W2:Y:S01]  /*a9420*/  LDL.LU R21, [R1+0x3098] ;  /* 0x0030980001157983 */ /* 0x000ea20000300800 */
[----:B----4-:R-:W-:Y:S01]  /*a9430*/  ISETP.NE.AND P4, PT, R13, RZ, PT ;  /* 0x000000ff0d00720c */ /* 0x010fe20003f85270 */
[----:B------:R-:W-:-:S07]  /*a9440*/  IMAD.WIDE R12, R15, 0x2, R6 ;  /* 0x000000020f0c7825 */ /* 0x000fce00078e0206 */
[----:B------:R0:W-:Y:S04]  /*a9450*/  @P6 STG.E.U16 desc[UR66][R12.64], R26 ;  /* 0x0000001a0c006986 */ /* 0x0001e8000c101542 */
[----:B0-----:R-:W4:Y:S01]  /*a9460*/  LDL R26, [R1+0x1bd8] ;  /* 0x001bd800011a7983 */ /* 0x001f220000100800 */
[----:B---3--:R-:W-:Y:S01]  /*a9470*/  IMAD.WIDE R12, R14, 0x2, R24 ;  /* 0x000000020e0c7825 */ /* 0x008fe200078e0218 */
[----:B------:R-:W-:Y:S02]  /*a9480*/  PRMT R15, R3, 0x7632, R15 ;  /* 0x00007632030f7816 */ /* 0x000fe4000000000f */
[----:B----4-:R-:W-:-:S13]  /*a9490*/  ISETP.LT.AND P6, PT, R26, UR4, !P5 ;  /* 0x000000041a007c0c */ /* 0x010fda000efc1270 */
[----:B------:R0:W-:Y:S04]  /*a94a0*/  @P6 STG.E.U16 desc[UR66][R12.64], R3 ;  /* 0x000000030c006986 */ /* 0x0001e8000c101542 */
[----:B0-----:R-:W3:Y:S01]  /*a94b0*/  LDL.LU R3, [R1+0x3094] ;  /* 0x0030940001037983 */ /* 0x001ee20000300800 */
[----:B------:R-:W-:Y:S01]  /*a94c0*/  IMAD.WIDE R12, R14, 0x2, R22 ;  /* 0x000000020e0c7825 */ /* 0x000fe200078e0216 */
[----:B---3--:R-:W-:-:S13]  /*a94d0*/  ISETP.LT.AND P6, PT, R3, UR4, !P5 ;  /* 0x0000000403007c0c */ /* 0x008fda000efc1270 */
[----:B------:R2:W-:Y:S01]  /*a94e0*/  @P6 STG.E.U16 desc[UR66][R12.64], R15 ;  /* 0x0000000f0c006986 */ /* 0x0005e2000c101542 */
[----:B------:R-:W-:-:S03]  /*a94f0*/  ISETP.LT.AND P6, PT, R0, UR4, !P5 ;  /* 0x0000000400007c0c */ /* 0x000fc6000efc1270 */
[----:B------:R0:W-:Y:S01]  /*a9500*/  STL [R1+0x3088], R3 ;  /* 0x0030880301007387 */ /* 0x0001e20000100800 */
[C---:B--2---:R-:W-:Y:S01]  /*a9510*/  IMAD.WIDE R12, R14.reuse, 0x2, R20 ;  /* 0x000000020e0c7825 */ /* 0x044fe200078e0214 */
[----:B------:R-:W-:Y:S02]  /*a9520*/  PRMT R15, R5, 0x7632, R15 ;  /* 0x00007632050f7816 */ /* 0x000fe4000000000f */
[----:B0-----:R-:W2:Y:S06]  /*a9530*/  LDL.LU R3, [R1+0x6f8] ;  /* 0x0006f80001037983 */ /* 0x001eac0000300800 */
[----:B------:R0:W-:Y:S04]  /*a9540*/  @P6 STG.E.U16 desc[UR66][R12.64], R5 ;  /* 0x000000050c006986 */ /* 0x0001e8000c101542 */
[----:B0-----:R-:W3:Y:S01]  /*a9550*/  LDL.LU R5, [R1+0x3090] ;  /* 0x0030900001057983 */ /* 0x001ee20000300800 */
[----:B------:R-:W-:Y:S01]  /*a9560*/  IMAD.WIDE R12, R14, 0x2, R18 ;  /* 0x000000020e0c7825 */ /* 0x000fe200078e0212 */
[----:B---3--:R-:W-:-:S13]  /*a9570*/  ISETP.LT.AND P6, PT, R5, UR4, !P5 ;  /* 0x0000000405007c0c */ /* 0x008fda000efc1270 */
[----:B------:R0:W-:Y:S01]  /*a9580*/  @P6 STG.E.U16 desc[UR66][R12.64], R15 ;  /* 0x0000000f0c006986 */ /* 0x0001e2000c101542 */
[----:B------:R-:W-:Y:S01]  /*a9590*/  ISETP.LT.AND P6, PT, R28, UR4, !P5 ;  /* 0x000000041c007c0c */ /* 0x000fe2000efc1270 */
[----:B0-----:R-:W-:-:S12]  /*a95a0*/  IMAD.WIDE R12, R14, 0x2, R16 ;  /* 0x000000020e0c7825 */ /* 0x001fd800078e0210 */
[----:B------:R0:W-:Y:S01]  /*a95b0*/  @P6 STG.E.U16 desc[UR66][R12.64], R27 ;  /* 0x0000001b0c006986 */ /* 0x0001e2000c101542 */
[----:B------:R-:W-:Y:S02]  /*a95c0*/  ISETP.LT.AND P6, PT, R29, UR4, !P5 ;  /* 0x000000041d007c0c */ /* 0x000fe4000efc1270 */
[----:B------:R-:W-:Y:S01]  /*a95d0*/  PRMT R15, R27, 0x7632, R15 ;  /* 0x000076321b0f7816 */ /* 0x000fe2000000000f */
[----:B------:R1:W-:Y:S01]  /*a95e0*/  STL [R1+0x3084], R5 ;  /* 0x0030840501007387 */ /* 0x0003e20000100800 */
[----:B0-----:R-:W-:-:S03]  /*a95f0*/  IMAD.WIDE R12, R14, 0x2, R10 ;  /* 0x000000020e0c7825 */ /* 0x001fc600078e020a */
[----:B-1----:R-:W3:Y:S04]  /*a9600*/  LDL.LU R5, [R1+0x708] ;  /* 0x0007080001057983 */ /* 0x002ee80000300800 */
[----:B------:R-:W4:Y:S04]  /*a9610*/  LDL.LU R28, [R1+0x308c] ;  /* 0x00308c00011c7983 */ /* 0x000f280000300800 */
[----:B------:R-:W2:Y:S04]  /*a9620*/  LDL.LU R27, [R1+0x728] ;  /* 0x00072800011b7983 */ /* 0x000ea80000300800 */
[----:B------:R0:W-:Y:S04]  /*a9630*/  @P6 STG.E.U16 desc[UR66][R12.64], R15 ;  /* 0x0000000f0c006986 */ /* 0x0001e8000c101542 */
[----:B0-----:R-:W2:Y:S01]  /*a9640*/  LDL.LU R15, [R1+0x774] ;  /* 0x00077400010f7983 */ /* 0x001ea20000300800 */
[----:B------:R-:W-:Y:S01]  /*a9650*/  ISETP.LT.AND P6, PT, R2, UR4, !P5 ;  /* 0x0000000402007c0c */ /* 0x000fe2000efc1270 */
[----:B------:R-:W-:Y:S01]  /*a9660*/  IMAD.WIDE R12, R14, 0x2, R8 ;  /* 0x000000020e0c7825 */ /* 0x000fe200078e0208 */
[----:B------:R-:W-:-:S11]  /*a9670*/  ISETP.LT.AND P5, PT, R4, UR4, !P5 ;  /* 0x0000000404007c0c */ /* 0x000fd6000efa1270 */
[----:B--2---:R0:W-:Y:S04]  /*a9680*/  @P6 STG.E.U16 desc[UR66][R12.64], R15 ;  /* 0x0000000f0c006986 */ /* 0x0041e8000c101542 */
[----:B0-----:R-:W2:Y:S01]  /*a9690*/  LDL.LU R13, [R1+0x40] ;  /* 0x00004000010d7983 */ /* 0x001ea20000300800 */
[----:B------:R-:W-:Y:S01]  /*a96a0*/  PRMT R12, R15, 0x7632, R12 ;  /* 0x000076320f0c7816 */ /* 0x000fe2000000000c */
[----:B------:R-:W-:-:S05]  /*a96b0*/  IMAD.WIDE R14, R14, 0x2, R6 ;  /* 0x000000020e0e7825 */ /* 0x000fca00078e0206 */
[----:B------:R0:W-:Y:S01]  /*a96c0*/  @P5 STG.E.U16 desc[UR66][R14.64], R12 ;  /* 0x0000000c0e005986 */ /* 0x0001e2000c101542 */
[----:B------:R-:W-:-:S03]  /*a96d0*/  ISETP.LT.AND P5, PT, R26, UR4, !P0 ;  /* 0x000000041a007c0c */ /* 0x000fc6000c7a1270 */
[----:B0-----:R-:W3:Y:S01]  /*a96e0*/  LDL R15, [R1+0x1be8] ;  /* 0x001be800010f7983 */ /* 0x001ee20000100800 */
[----:B------:R-:W-:Y:S02]  /*a96f0*/  PRMT R14, R3, 0x7632, R14 ;  /* 0x00007632030e7816 */ /* 0x000fe4000000000e */
[----:B--2---:R-:W-:Y:S01]  /*a9700*/  ISETP.NE.AND P6, PT, R13, RZ, PT ;  /* 0x000000ff0d00720c */ /* 0x004fe20003fc5270 */
[----:B----4-:R-:W-:-:S06]  /*a9710*/  IMAD.WIDE R12, R28, 0x2, R24 ;  /* 0x000000021c0c7825 */ /* 0x010fcc00078e0218 */
[----:B------:R0:W-:Y:S04]  /*a9720*/  @P5 STG.E.U16 desc[UR66][R12.64], R3 ;  /* 0x000000030c005986 */ /* 0x0001e8000c101542 */
[----:B0-----:R-:W2:Y:S01]  /*a9730*/  LDL.LU R3, [R1+0x3088] ;  /* 0x0030880001037983 */ /* 0x001ea20000300800 */
[----:B------:R-:W-:Y:S01]  /*a9740*/  IMAD.WIDE R12, R28, 0x2, R22 ;  /* 0x000000021c0c7825 */ /* 0x000fe200078e0216 */
[----:B--2---:R-:W-:Y:S02]  /*a9750*/  ISETP.LT.AND P5, PT, R3, UR4, !P0 ;  /* 0x0000000403007c0c */ /* 0x004fe4000c7a1270 */
[----:B------:R0:W-:Y:S04]  /*a9760*/  STL [R1+0x3078], R3 ;  /* 0x0030780301007387 */ /* 0x0001e80000100800 */
[----:B0-----:R-:W2:Y:S07]  /*a9770*/  LDL.LU R3, [R1+0x748] ;  /* 0x0007480001037983 */ /* 0x001eae0000300800 */
[----:B------:R0:W-:Y:S01]  /*a9780*/  @P5 STG.E.U16 desc[UR66][R12.64], R14 ;  /* 0x0000000e0c005986 */ /* 0x0001e2000c101542 */
[----:B------:R-:W-:-:S03]  /*a9790*/  ISETP.LT.AND P5, PT, R0, UR4, !P0 ;  /* 0x0000000400007c0c */ /* 0x000fc6000c7a1270 */
[----:B------:R1:W-:Y:S01]  /*a97a0*/  STL [R1+0x307c], R21 ;  /* 0x00307c1501007387 */ /* 0x0003e20000100800 */
[C---:B0-----:R-:W-:Y:S01]  /*a97b0*/  IMAD.WIDE R12, R28.reuse, 0x2, R20 ;  /* 0x000000021c0c7825 */ /* 0x041fe200078e0214 */
[----:B---3--:R-:W-:Y:S02]  /*a97c0*/  PRMT R14, R5, 0x7632, R14 ;  /* 0x00007632050e7816 */ /* 0x008fe4000000000e */
[----:B-1----:R-:W3:Y:S06]  /*a97d0*/  LDL.LU R21, [R1+0x738] ;  /* 0x0007380001157983 */ /* 0x002eec0000300800 */
[----:B------:R0:W-:Y:S04]  /*a97e0*/  @P5 STG.E.U16 desc[UR66][R12.64], R5 ;  /* 0x000000050c005986 */ /* 0x0001e8000c101542 */
[----:B0-----:R-:W4:Y:S01]  /*a97f0*/  LDL.LU R5, [R1+0x3084] ;  /* 0x0030840001057983 */ /* 0x001f220000300800 */
[----:B------:R-:W-:Y:S01]  /*a9800*/  IMAD.WIDE R12, R28, 0x2, R18 ;  /* 0x000000021c0c7825 */ /* 0x000fe200078e0212 */
[----:B----4-:R-:W-:-:S13]  /*a9810*/  ISETP.LT.AND P5, PT, R5, UR4, !P0 ;  /* 0x0000000405007c0c */ /* 0x010fda000c7a1270 */
[----:B------:R0:W-:Y:S01]  /*a9820*/  @P5 STG.E.U16 desc[UR66][R12.64], R14 ;  /* 0x0000000e0c005986 */ /* 0x0001e2000c101542 */
[----:B------:R-:W-:Y:S01]  /*a9830*/  ISETP.LT.AND P5, PT, R15, UR4, !P0 ;  /* 0x000000040f007c0c */ /* 0x000fe2000c7a1270 */
[----:B0-----:R-:W-:-:S12]  /*a9840*/  IMAD.WIDE R12, R28, 0x2, R16 ;  /* 0x000000021c0c7825 */ /* 0x001fd800078e0210 */
[----:B------:R0:W-:Y:S01]  /*a9850*/  @P5 STG.E.U16 desc[UR66][R12.64], R27 ;  /* 0x0000001b0c005986 */ /* 0x0001e2000c101542 */
[----:B------:R-:W-:Y:S02]  /*a9860*/  ISETP.LT.AND P5, PT, R29, UR4, !P0 ;  /* 0x000000041d007c0c */ /* 0x000fe4000c7a1270 */
[----:B------:R-:W-:Y:S01]  /*a9870*/  PRMT R14, R27, 0x7632, R14 ;  /* 0x000076321b0e7816 */ /* 0x000fe2000000000e */
[----:B0-----:R-:W-:-:S10]  /*a9880*/  IMAD.WIDE R12, R28, 0x2, R10 ;  /* 0x000000021c0c7825 */ /* 0x001fd400078e020a */
[----:B------:R0:W-:Y:S01]  /*a9890*/  @P5 STG.E.U16 desc[UR66][R12.64], R14 ;  /* 0x0000000e0c005986 */ /* 0x0001e2000c101542 */
[----:B------:R-:W-:-:S03]  /*a98a0*/  ISETP.LT.AND P5, PT, R2, UR4, !P0 ;  /* 0x0000000402007c0c */ /* 0x000fc6000c7a1270 */
[----:B------:R1:W-:Y:S01]  /*a98b0*/  STL [R1+0x3074], R5 ;  /* 0x0030740501007387 */ /* 0x0003e20000100800 */
[----:B0-----:R-:W-:-:S03]  /*a98c0*/  IMAD.WIDE R12, R28, 0x2, R8 ;  /* 0x000000021c0c7825 */ /* 0x001fc600078e0208 */
[----:B-1----:R-:W4:Y:S04]  /*a98d0*/  LDL.LU R5, [R1+0x758] ;  /* 0x0007580001057983 */ /* 0x002f280000300800 */
[----:B------:R-:W2:Y:S04]  /*a98e0*/  LDL.LU R29, [R1+0x3080] ;  /* 0x00308000011d7983 */ /* 0x000ea80000300800 */
[----:B------:R-:W2:Y:S04]  /*a98f0*/  LDL.LU R27, [R1+0x768] ;  /* 0x00076800011b7983 */ /* 0x000ea80000300800 */
[----:B---3--:R0:W-:Y:S04]  /*a9900*/  @P5 STG.E.U16 desc[UR66][R12.64], R21 ;  /* 0x000000150c005986 */ /* 0x0081e8000c101542 */
[----:B0-----:R-:W3:Y:S01]  /*a9910*/  LDL.LU R13, [R1+0x44] ;  /* 0x00004400010d7983 */ /* 0x001ee20000300800 */
[----:B------:R-:W-:-:S02]  /*a9920*/  ISETP.LT.AND P0, PT, R4, UR4, !P0 ;  /* 0x0000000404007c0c */ /* 0x000fc4000c701270 */
[----:B------:R-:W-:Y:S02]  /*a9930*/  PRMT R14, R21, 0x7632, R14 ;  /* 0x00007632150e7816 */ /* 0x000fe4000000000e */
[----:B------:R-:W2:Y:S04]  /*a9940*/  LDL.LU R21, [R1+0x307c] ;  /* 0x00307c0001157983 */ /* 0x000ea80000300800 */
[----:B------:R0:W-:Y:S01]  /*a9950*/  STL [R1+0x3000], R28 ;  /* 0x0030001c01007387 */ /* 0x0001e20000100800 */
[----:B---3--:R-:W-:Y:S01]  /*a9960*/  ISETP.NE.AND P5, PT, R13, RZ, PT ;  /* 0x000000ff0d00720c */ /* 0x008fe20003fa5270 */
[----:B------:R-:W-:Y:S02]  /*a9970*/  IMAD.WIDE R12, R28, 0x2, R6 ;  /* 0x000000021c0c7825 */ /* 0x000fe400078e0206 */
[----:B0-----:R-:W3:Y:S04]  /*a9980*/  LDL R28, [R1+0x1bec] ;  /* 0x001bec00011c7983 */ /* 0x001ee80000100800 */
[----:B------:R2:W-:Y:S01]  /*a9990*/  @P0 STG.E.U16 desc[UR66][R12.64], R14 ;  /* 0x0000000e0c000986 */ /* 0x0005e2000c101542 */
[----:B------:R-:W-:Y:S01]  /*a99a0*/  ISETP.LT.AND P0, PT, R26, UR4, !P6 ;  /* 0x000000041a007c0c */ /* 0x000fe2000f701270 */
[----:B--2---:R-:W-:Y:S01]  /*a99b0*/  IMAD.WIDE R12, R29, 0x2, R24 ;  /* 0x000000021d0c7825 */ /* 0x004fe200078e0218 */
[----:B------:R-:W-:-:S11]  /*a99c0*/  PRMT R14, R3, 0x7632, R14 ;  /* 0x00007632030e7816 */ /* 0x000fd6000000000e */
        /* <DEDUP_REMOVED lines=9> */
[----:B0-----:R-:W-:Y:S01]  /*a9a60*/  IMAD.WIDE R12, R29, 0x2, R20 ;  /* 0x000000021d0c7825 */ /* 0x001fe200078e0214 */
[----:B----4-:R-:W-:Y:S02]  /*a9a70*/  PRMT R14, R5, 0x7632, R14 ;  /* 0x00007632050e7816 */ /* 0x010fe4000000000e */
[----:B-1----:R-:W4:Y:S06]  /*a9a80*/  LDL.LU R21, [R1+0x778] ;  /* 0x0007780001157983 */ /* 0x002f2c0000300800 */
[----:B------:R0:W-:Y:S04]  /*a9a90*/  @P0 STG.E.U16 desc[UR66][R12.64], R5 ;  /* 0x000000050c000986 */ /* 0x0001e8000c101542 */
[----:B0-----:R-:W2:Y:S01]  /*a9aa0*/  LDL.LU R5, [R1+0x3074] ;  /* 0x0030740001057983 */ /* 0x001ea20000300800 */
[----:B------:R-:W-:Y:S01]  /*a9ab0*/  IMAD.WIDE R12, R29, 0x2, R18 ;  /* 0x000000021d0c7825 */ /* 0x000fe200078e0212 */
[----:B--2---:R-:W-:-:S02]  /*a9ac0*/  ISETP.LT.AND P0, PT, R5, UR4, !P6 ;  /* 0x0000000405007c0c */ /* 0x004fc4000f701270 */
[----:B------:R-:W2:Y:S11]  /*a9ad0*/  LDL.LU R5, [R1+0x70c] ;  /* 0x00070c0001057983 */ /* 0x000eb60000300800 */
[----:B------:R0:W-:Y:S01]  /*a9ae0*/  @P0 STG.E.U16 desc[UR66][R12.64], R14 ;  /* 0x0000000e0c000986 */ /* 0x0001e2000c101542 */
[----:B------:R-:W-:Y:S01]  /*a9af0*/  ISETP.LT.AND P0, PT, R15, UR4, !P6 ;  /* 0x000000040f007c0c */ /* 0x000fe2000f701270 */
[----:B0-----:R-:W-:-:S12]  /*a9b00*/  IMAD.WIDE R12, R29, 0x2, R16 ;  /* 0x000000021d0c7825 */ /* 0x001fd800078e0210 */
[----:B------:R0:W-:Y:S01]  /*a9b10*/  @P0 STG.E.U16 desc[UR66][R12.64], R27 ;  /* 0x0000001b0c000986 */ /* 0x0001e2000c101542 */
[----:B---3--:R-:W-:Y:S02]  /*a9b20*/  ISETP.LT.AND P0, PT, R28, UR4, !P6 ;  /* 0x000000041c007c0c */ /* 0x008fe4000f701270 */
[----:B------:R-:W-:Y:S01]  /*a9b30*/  PRMT R14, R27, 0x7632, R14 ;  /* 0x000076321b0e7816 */ /* 0x000fe2000000000e */
[----:B0-----:R-:W-:-:S10]  /*a9b40*/  IMAD.WIDE R12, R29, 0x2, R10 ;  /* 0x000000021d0c7825 */ /* 0x001fd400078e020a */
[----:B------:R0:W-:Y:S01]  /*a9b50*/  @P0 STG.E.U16 desc[UR66][R12.64], R14 ;  /* 0x0000000e0c000986 */ /* 0x0001e2000c101542 */
[----:B------:R-:W-:-:S03]  /*a9b60*/  ISETP.LT.AND P0, PT, R2, UR4, !P6 ;  /* 0x0000000402007c0c */ /* 0x000fc6000f701270 */
[----:B------:R1:W-:Y:S01]  /*a9b70*/  STL [R1+0x3068], R17 ;  /* 0x0030681101007387 */ /* 0x0003e20000100800 */
[----:B0-----:R-:W-:-:S03]  /*a9b80*/  IMAD.WIDE R12, R29, 0x2, R8 ;  /* 0x000000021d0c7825 */ /* 0x001fc600078e0208 */
[----:B-1----:R-:W3:Y:S04]  /*a9b90*/  LDL R17, [R1] ;  /* 0x0000000001117983 */ /* 0x002ee80000100800 */
[----:B------:R-:W2:Y:S04]  /*a9ba0*/  LDL.LU R27, [R1+0x72c] ;  /* 0x00072c00011b7983 */ /* 0x000ea80000300800 */
[----:B----4-:R0:W-:Y:S04]  /*a9bb0*/  @P0 STG.E.U16 desc[UR66][R12.64], R21 ;  /* 0x000000150c000986 */ /* 0x0101e8000c101542 */
[----:B0-----:R-:W4:Y:S01]  /*a9bc0*/  LDL.LU R13, [R1+0x48] ;  /* 0x00004800010d7983 */ /* 0x001f220000300800 */
[----:B------:R-:W-:-:S02]  /*a9bd0*/  ISETP.LT.AND P0, PT, R4, UR4, !P6 ;  /* 0x0000000404007c0c */ /* 0x000fc4000f701270 */
[----:B------:R-:W-:Y:S02]  /*a9be0*/  PRMT R14, R21, 0x7632, R14 ;  /* 0x00007632150e7816 */ /* 0x000fe4000000000e */
[----:B------:R-:W2:Y:S01]  /*a9bf0*/  LDL.LU R21, [R1+0x3070] ;  /* 0x0030700001157983 */ /* 0x000ea20000300800 */
[----:B----4-:R-:W-:Y:S01]  /*a9c00*/  ISETP.NE.AND P6, PT, R13, RZ, PT ;  /* 0x000000ff0d00720c */ /* 0x010fe20003fc5270 */
[----:B------:R-:W-:Y:S02]  /*a9c10*/  IMAD.WIDE R12, R29, 0x2, R6 ;  /* 0x000000021d0c7825 */ /* 0x000fe400078e0206 */
[----:B------:R-:W4:Y:S05]  /*a9c20*/  LDL R29, [R1+0x1be4] ;  /* 0x001be400011d7983 */ /* 0x000f2a0000100800 */
[----:B------:R3:W-:Y:S01]  /*a9c30*/  @P0 STG.E.U16 desc[UR66][R12.64], R14 ;  /* 0x0000000e0c000986 */ /* 0x0007e2000c101542 */
[----:B------:R-:W-:Y:S01]  /*a9c40*/  ISETP.LT.AND P0, PT, R26, UR4, !P5 ;  /* 0x000000041a007c0c */ /* 0x000fe2000ef01270 */
[----:B---3--:R-:W-:Y:S01]  /*a9c50*/  IMAD.WIDE R12, R17, 0x2, R24 ;  /* 0x00000002110c7825 */ /* 0x008fe200078e0218 */
[----:B------:R-:W-:-:S11]  /*a9c60*/  PRMT R14, R3, 0x7632, R14 ;  /* 0x00007632030e7816 */ /* 0x000fd6000000000e */
[----:B------:R0:W-:Y:S04]  /*a9c70*/  @P0 STG.E.U16 desc[UR66][R12.64], R3 ;  /* 0x000000030c000986 */ /* 0x0001e8000c101542 */
[----:B0-----:R-:W3:Y:S01]  /*a9c80*/  LDL.LU R3, [R1+0x306c] ;  /* 0x00306c0001037983 */ /* 0x001ee20000300800 */
[----:B------:R-:W-:Y:S01]  /*a9c90*/  IMAD.WIDE R12, R17, 0x2, R22 ;  /* 0x00000002110c7825 */ /* 0x000fe200078e0216 */
[----:B---3--:R-:W-:Y:S02]  /*a9ca0*/  ISETP.LT.AND P0, PT, R3, UR4, !P5 ;  /* 0x0000000403007c0c */ /* 0x008fe4000ef01270 */
[----:B------:R0:W-:Y:S04]  /*a9cb0*/  STL [R1+0x3058], R3 ;  /* 0x0030580301007387 */ /* 0x0001e80000100800 */
[----:B0-----:R-:W3:Y:S07]  /*a9cc0*/  LDL.LU R3, [R1+0x74c] ;  /* 0x00074c0001037983 */ /* 0x001eee0000300800 */
[----:B------:R2:W-:Y:S01]  /*a9cd0*/  @P0 STG.E.U16 desc[UR66][R12.64], R14 ;  /* 0x0000000e0c000986 */ /* 0x0005e2000c101542 */
[----:B------:R-:W-:Y:S01]  /*a9ce0*/  ISETP.LT.AND P0, PT, R0, UR4, !P5 ;  /* 0x0000000400007c0c */ /* 0x000fe2000ef01270 */
[----:B--2---:R-:W-:-:S02]  /*a9cf0*/  IMAD.WIDE R12, R17, 0x2, R20 ;  /* 0x00000002110c7825 */ /* 0x004fc400078e0214 */
[----:B------:R-:W2:Y:S04]  /*a9d00*/  LDL.LU R17, [R1+0x3068] ;  /* 0x0030680001117983 */ /* 0x000ea80000300800 */
[----:B------:R0:W-:Y:S04]  /*a9d10*/  STL [R1+0x3060], R21 ;  /* 0x0030601501007387 */ /* 0x0001e80000100800 */
[----:B0-----:R-:W2:Y:S04]  /*a9d20*/  LDL.LU R21, [R1+0x73c] ;  /* 0x00073c0001157983 */ /* 0x001ea80000300800 */
[----:B------:R0:W-:Y:S04]  /*a9d30*/  STL [R1+0x305c], R0 ;  /* 0x00305c0001007387 */ /* 0x0001e80000100800 */
[----:B0-----:R-:W2:Y:S04]  /*a9d40*/  LDL.LU R0, [R1] ;  /* 0x0000000001007983 */ /* 0x001ea80000300800 */
[----:B------:R0:W-:Y:S01]  /*a9d50*/  @P0 STG.E.U16 desc[UR66][R12.64], R5 ;  /* 0x000000050c000986 */ /* 0x0001e2000c101542 */
[----:B----4-:R-:W-:-:S02]  /*a9d60*/  ISETP.LT.AND P0, PT, R29, UR4, !P5 ;  /* 0x000000041d007c0c */ /* 0x010fc4000ef01270 */
[----:B------:R-:W-:Y:S02]  /*a9d70*/  PRMT R14, R5, 0x7632, R14 ;  /* 0x00007632050e7816 */ /* 0x000fe4000000000e */
[----:B0-----:R-:W4:Y:S04]  /*a9d80*/  LDL.LU R5, [R1+0x3064] ;  /* 0x0030640001057983 */ /* 0x001f280000300800 */
[----:B------:R0:W-:Y:S04]  /*a9d90*/  STL [R1+0x3054], R29 ;  /* 0x0030541d01007387 */ /* 0x0001e80000100800 */
[----:B0-----:R-:W3:Y:S01]  /*a9da0*/  LDL.LU R29, [R1+0x75c] ;  /* 0x00075c00011d7983 */ /* 0x001ee20000300800 */
[----:B--2---:R-:W-:-:S05]  /*a9db0*/  IMAD.WIDE R12, R0, 0x2, R18 ;  /* 0x00000002000c7825 */ /* 0x004fca00078e0212 */
[----:B------:R0:W-:Y:S01]  /*a9dc0*/  @P0 STG.E.U16 desc[UR66][R12.64], R14 ;  /* 0x0000000e0c000986 */ /* 0x0001e2000c101542 */
[----:B------:R-:W-:Y:S01]  /*a9dd0*/  ISETP.LT.AND P0, PT, R15, UR4, !P5 ;  /* 0x000000040f007c0c */ /* 0x000fe2000ef01270 */
[----:B0-----:R-:W-:Y:S01]  /*a9de0*/  IMAD.WIDE R12, R0, 0x2, R16 ;  /* 0x00000002000c7825 */ /* 0x001fe200078e0210 */
[----:B------:R-:W-:-:S11]  /*a9df0*/  PRMT R14, R27, 0x7632, R14 ;  /* 0x000076321b0e7816 */ /* 0x000fd6000000000e */
[----:B------:R0:W-:Y:S04]  /*a9e00*/  @P0 STG.E.U16 desc[UR66][R12.64], R27 ;  /* 0x0000001b0c000986 */ /* 0x0001e8000c101542 */
[----:B0-----:R-:W2:Y:S01]  /*a9e10*/  LDL.LU R27, [R1+0x77c] ;  /* 0x00077c00011b7983 */ /* 0x001ea20000300800 */
[----:B------:R-:W-:Y:S01]  /*a9e20*/  ISETP.LT.AND P0, PT, R28, UR4, !P5 ;  /* 0x000000041c007c0c */ /* 0x000fe2000ef01270 */
[----:B------:R-:W-:-:S12]  /*a9e30*/  IMAD.WIDE R12, R0, 0x2, R10 ;  /* 0x00000002000c7825 */ /* 0x000fd800078e020a */
[----:B------:R0:W-:Y:S01]  /*a9e40*/  @P0 STG.E.U16 desc[UR66][R12.64], R14 ;  /* 0x0000000e0c000986 */ /* 0x0001e2000c101542 */
[----:B------:R-:W-:Y:S01]  /*a9e50*/  ISETP.LT.AND P0, PT, R2, UR4, !P5 ;  /* 0x0000000402007c0c */ /* 0x000fe2000ef01270 */
[----:B0-----:R-:W-:-:S12]  /*a9e60*/  IMAD.WIDE R12, R0, 0x2, R8 ;  /* 0x00000002000c7825 */ /* 0x001fd800078e0208 */
[----:B------:R-:W-:Y:S04]  /*a9e70*/  @P0 STG.E.U16 desc[UR66][R12.64], R21 ;  /* 0x000000150c000986 */ /* 0x000fe8000c101542 */
[----:B--2---:R0:W-:Y:S04]  /*a9e80*/  STL [R1+0x3050], R27 ;  /* 0x0030501b01007387 */ /* 0x0041e80000100800 */
[----:B0-----:R-:W2:Y:S04]  /*a9e90*/  LDL.LU R27, [R1+0x76c] ;  /* 0x00076c00011b7983 */ /* 0x001ea80000300800 */
[----:B------:R-:W2:Y:S01]  /*a9ea0*/  LDL.LU R13, [R1+0x1c] ;  /* 0x00001c00010d7983 */ /* 0x000ea20000300800 */
[----:B------:R-:W-:-:S02]  /*a9eb0*/  ISETP.LT.AND P0, PT, R4, UR4, !P5 ;  /* 0x0000000404007c0c */ /* 0x000fc4000ef01270 */
[----:B------:R-:W-:Y:S02]  /*a9ec0*/  PRMT R14, R21, 0x7632, R14 ;  /* 0x00007632150e7816 */ /* 0x000fe4000000000e */
[----:B------:R-:W3:Y:S01]  /*a9ed0*/  LDL.LU R21, [R1+0x3060] ;  /* 0x0030600001157983 */ /* 0x000ee20000300800 */
[----:B--2---:R-:W-:Y:S01]  /*a9ee0*/  ISETP.NE.AND P5, PT, R13, RZ, PT ;  /* 0x000000ff0d00720c */ /* 0x004fe20003fa5270 */
[----:B------:R-:W-:Y:S02]  /*a9ef0*/  IMAD.WIDE R12, R0, 0x2, R6 ;  /* 0x00000002000c7825 */ /* 0x000fe400078e0206 */
[----:B------:R-:W2:Y:S05]  /*a9f00*/  LDL.LU R0, [R1+0x305c] ;  /* 0x00305c0001007983 */ /* 0x000eaa0000300800 */
[----:B------:R4:W-:Y:S01]  /*a9f10*/  @P0 STG.E.U16 desc[UR66][R12.64], R14 ;  /* 0x0000000e0c000986 */ /* 0x0009e2000c101542 */
[----:B------:R-:W-:Y:S01]  /*a9f20*/  ISETP.LT.AND P0, PT, R26, UR4, !P6 ;  /* 0x000000041a007c0c */ /* 0x000fe2000f701270 */
[----:B----4-:R-:W-:Y:S01]  /*a9f30*/  IMAD.WIDE R12, R5, 0x2, R24 ;  /* 0x00000002050c7825 */ /* 0x010fe200078e0218 */
[----:B---3--:R-:W-:-:S11]  /*a9f40*/  PRMT R14, R3, 0x7632, R14 ;  /* 0x00007632030e7816 */ /* 0x008fd6000000000e */
[----:B------:R0:W-:Y:S04]  /*a9f50*/  @P0 STG.E.U16 desc[UR66][R12.64], R3 ;  /* 0x000000030c000986 */ /* 0x0001e8000c101542 */
[----:B0-----:R-:W3:Y:S01]  /*a9f60*/  LDL.LU R3, [R1+0x3058] ;  /* 0x0030580001037983 */ /* 0x001ee20000300800 */
[----:B------:R-:W-:Y:S01]  /*a9f70*/  IMAD.WIDE R12, R5, 0x2, R22 ;  /* 0x00000002050c7825 */ /* 0x000fe200078e0216 */
[----:B---3--:R-:W-:-:S13]  /*a9f80*/  ISETP.LT.AND P0, PT, R3, UR4, !P6 ;  /* 0x0000000403007c0c */ /* 0x008fda000f701270 */
[----:B------:R0:W-:Y:S01]  /*a9f90*/  @P0 STG.E.U16 desc[UR66][R12.64], R14 ;  /* 0x0000000e0c000986 */ /* 0x0001e2000c101542 */
[----:B--2---:R-:W-:Y:S01]  /*a9fa0*/  ISETP.LT.AND P0, PT, R0, UR4, !P6 ;  /* 0x0000000400007c0c */ /* 0x004fe2000f701270 */
[----:B0-----:R-:W-:Y:S01]  /*a9fb0*/  IMAD.WIDE R12, R5, 0x2, R20 ;  /* 0x00000002050c7825 */ /* 0x001fe200078e0214 */
[----:B------:R-:W-:-:S11]  /*a9fc0*/  PRMT R14, R29, 0x7632, R14 ;  /* 0x000076321d0e7816 */ /* 0x000fd6000000000e */
[----:B------:R0:W-:Y:S04]  /*a9fd0*/  @P0 STG.E.U16 desc[UR66][R12.64], R29 ;  /* 0x0000001d0c000986 */ /* 0x0001e8000c101542 */
[----:B0-----:R-:W2:Y:S01]  /*a9fe0*/  LDL.LU R29, [R1+0x3054] ;  /* 0x00305400011d7983 */ /* 0x001ea20000300800 */
[----:B------:R-:W-:Y:S01]  /*a9ff0*/  IMAD.WIDE R12, R5, 0x2, R18 ;  /* 0x00000002050c7825 */ /* 0x000fe200078e0212 */
[----:B--2---:R-:W-:-:S13]  /*aa000*/  ISETP.LT.AND P0, PT, R29, UR4, !P6 ;  /* 0x000000041d007c0c */ /* 0x004fda000f701270 */
[----:B------:R0:W-:Y:S01]  /*aa010*/  @P0 STG.E.U16 desc[UR66][R12.64], R14 ;  /* 0x0000000e0c000986 */ /* 0x0001e2000c101542 */
[----:B------:R-:W-:-:S03]  /*aa020*/  ISETP.LT.AND P0, PT, R15, UR4, !P6 ;  /* 0x000000040f007c0c */ /* 0x000fc6000f701270 */
[----:B------:R1:W-:Y:S01]  /*aa030*/  STL [R1+0x3048], R29 ;  /* 0x0030481d01007387 */ /* 0x0003e20000100800 */
[----:B0-----:R-:W-:Y:S01]  /*aa040*/  IMAD.WIDE R12, R5, 0x2, R16 ;  /* 0x00000002050c7825 */ /* 0x001fe200078e0210 */
[----:B------:R-:W-:Y:S02]  /*aa050*/  PRMT R14, R27, 0x7632, R14 ;  /* 0x000076321b0e7816 */ /* 0x000fe4000000000e */
[----:B-1----:R-:W2:Y:S06]  /*aa060*/  LDL.LU R29, [R1+0x790] ;  /* 0x00079000011d7983 */ /* 0x002eac0000300800 */
[----:B------:R0:W-:Y:S04]  /*aa070*/  @P0 STG.E.U16 desc[UR66][R12.64], R27 ;  /* 0x0000001b0c000986 */ /* 0x0001e8000c101542 */
[----:B0-----:R-:W3:Y:S01]  /*aa080*/  LDL.LU R27, [R1+0x3050] ;  /* 0x00305000011b7983 */ /* 0x001ee20000300800 */
[----:B------:R-:W-:Y:S01]  /*aa090*/  ISETP.LT.AND P0, PT, R28, UR4, !P6 ;  /* 0x000000041c007c0c */ /* 0x000fe2000f701270 */
[----:B------:R-:W-:-:S12]  /*aa0a0*/  IMAD.WIDE R12, R5, 0x2, R10 ;  /* 0x00000002050c7825 */ /* 0x000fd800078e020a */
[----:B------:R0:W-:Y:S01]  /*aa0b0*/  @P0 STG.E.U16 desc[UR66][R12.64], R14 ;  /* 0x0000000e0c000986 */ /* 0x0001e2000c101542 */
[----:B------:R-:W-:-:S03]  /*aa0c0*/  ISETP.LT.AND P0, PT, R2, UR4, !P6 ;  /* 0x0000000402007c0c */ /* 0x000fc6000f701270 */
[----:B------:R-:W4:Y:S01]  /*aa0d0*/  LDL.LU R2, [R1+0x7b0] ;  /* 0x0007b00001027983 */ /* 0x000f220000300800 */
[----:B0-----:R-:W-:-:S09]  /*aa0e0*/  IMAD.WIDE R12, R5, 0x2, R8 ;  /* 0x00000002050c7825 */ /* 0x001fd200078e0208 */
[----:B---3--:R0:W-:Y:S01]  /*aa0f0*/  @P0 STG.E.U16 desc[UR66][R12.64], R27 ;  /* 0x0000001b0c000986 */ /* 0x0081e2000c101542 */
[----:B------:R-:W-:Y:S02]  /*aa100*/  ISETP.LT.AND P0, PT, R4, UR4, !P6 ;  /* 0x0000000404007c0c */ /* 0x000fe4000f701270 */
[----:B------:R-:W-:Y:S01]  /*aa110*/  PRMT R14, R27, 0x7632, R14 ;  /* 0x000076321b0e7816 */ /* 0x000fe2000000000e */
[----:B0-----:R-:W3:Y:S04]  /*aa120*/  LDL.LU R13, [R1+0x18] ;  /* 0x00001800010d7983 */ /* 0x001ee80000300800 */
[----:B------:R-:W2:Y:S04]  /*aa130*/  LDL.LU R4, [R1+0x304c] ;  /* 0x00304c0001047983 */ /* 0x000ea80000300800 */
[----:B------:R-:W2:Y:S04]  /*aa140*/  LDL.LU R27, [R1+0xc] ;  /* 0x00000c00011b7983 */ /* 0x000ea80000300800 */
[----:B--2---:R0:W-:Y:S04]  /*aa150*/  STL [R1+0x303c], R27 ;  /* 0x00303c1b01007387 */ /* 0x0041e80000100800 */
[----:B0-----:R-:W2:Y:S01]  /*aa160*/  LDL.LU R27, [R1+0x10] ;  /* 0x00001000011b7983 */ /* 0x001ea20000300800 */
[----:B---3--:R-:W-:Y:S01]  /*aa170*/  ISETP.NE.AND P6, PT, R13, RZ, PT ;  /* 0x000000ff0d00720c */ /* 0x008fe20003fc5270 */
[----:B------:R-:W-:-:S02]  /*aa180*/  IMAD.WIDE R12, R5, 0x2, R6 ;  /* 0x00000002050c7825 */ /* 0x000fc400078e0206 */
[----:B--2---:R0:W-:Y:S04]  /*aa190*/  STL [R1+0x3040], R27 ;  /* 0x0030401b01007387 */ /* 0x0041e80000100800 */
[----:B0-----:R-:W2:Y:S04]  /*aa1a0*/  LDL R27, [R1+0x1bf4] ;  /* 0x001bf400011b7983 */ /* 0x001ea80000100800 */
[----:B------:R-:W-:Y:S01]  /*aa1b0*/  @P0 STG.E.U16 desc[UR66][R12.64], R14 ;  /* 0x0000000e0c000986 */ /* 0x000fe2000c101542 */
[----:B------:R-:W-:-:S03]  /*aa1c0*/  ISETP.LT.AND P0, PT, R26, UR4, !P5 ;  /* 0x000000041a007c0c */ /* 0x000fc6000ef01270 */
[----:B--2---:R0:W-:Y:S04]  /*aa1d0*/  STL [R1+0x3044], R27 ;  /* 0x0030441b01007387 */ /* 0x0041e80000100800 */
[----:B0-----:R-:W2:Y:S04]  /*aa1e0*/  LDL R27, [R1+0x1bf0] ;  /* 0x001bf000011b7983 */ /* 0x001ea80000100800 */
[----:B------:R-:W3:Y:S01]  /*aa1f0*/  LDL.LU R14, [R1+0x780] ;  /* 0x00078000010e7983 */ /* 0x000ee20000300800 */
[----:B------:R-:W-:-:S05]  /*aa200*/  IMAD.WIDE R12, R4, 0x2, R24 ;  /* 0x00000002040c7825 */ /* 0x000fca00078e0218 */
[----:B---3--:R0:W-:Y:S01]  /*aa210*/  @P0 STG.E.U16 desc[UR66][R12.64], R14 ;  /* 0x0000000e0c000986 */ /* 0x0081e2000c101542 */
[----:B------:R-:W-:Y:S02]  /*aa220*/  ISETP.LT.AND P0, PT, R3, UR4, !P5 ;  /* 0x0000000403007c0c */ /* 0x000fe4000ef01270 */
[----:B------:R-:W-:Y:S01]  /*aa230*/  PRMT R5, R14, 0x7632, R5 ;  /* 0x000076320e057816 */ /* 0x000fe20000000005 */
[----:B0-----:R-:W-:Y:S01]  /*aa240*/  IMAD.WIDE R12, R4, 0x2, R22 ;  /* 0x00000002040c7825 */ /* 0x001fe200078e0216 */
[----:B------:R-:W3:Y:S09]  /*aa250*/  LDL.LU R14, [R1+0x7c0] ;  /* 0x0007c000010e7983 */ /* 0x000ef20000300800 */
[----:B------:R0:W-:Y:S01]  /*aa260*/  @P0 STG.E.U16 desc[UR66][R12.64], R5 ;  /* 0x000000050c000986 */ /* 0x0001e2000c101542 */
[----:B------:R-:W-:Y:S01]  /*aa270*/  ISETP.LT.AND P0, PT, R0, UR4, !P5 ;  /* 0x0000000400007c0c */ /* 0x000fe2000ef01270 */
[----:B0-----:R-:W-:Y:S01]  /*aa280*/  IMAD.WIDE R12, R4, 0x2, R20 ;  /* 0x00000002040c7825 */ /* 0x001fe200078e0214 */
[----:B------:R-:W-:-:S11]  /*aa290*/  PRMT R5, R29, 0x7632, R5 ;  /* 0x000076321d057816 */ /* 0x000fd60000000005 */
[----:B------:R0:W-:Y:S04]  /*aa2a0*/  @P0 STG.E.U16 desc[UR66][R12.64], R29 ;  /* 0x0000001d0c000986 */ /* 0x0001e8000c101542 */
[----:B0-----:R-:W2:Y:S01]  /*aa2b0*/  LDL.LU R29, [R1+0x3048] ;  /* 0x00304800011d7983 */ /* 0x001ea20000300800 */
[----:B------:R-:W-:Y:S01]  /*aa2c0*/  IMAD.WIDE R12, R4, 0x2, R18 ;  /* 0x00000002040c7825 */ /* 0x000fe200078e0212 */
[----:B--2---:R-:W-:-:S13]  /*aa2d0*/  ISETP.LT.AND P0, PT, R29, UR4, !P5 ;  /* 0x000000041d007c0c */ /* 0x004fda000ef01270 */
[----:B------:R0:W-:Y:S01]  /*aa2e0*/  @P0 STG.E.U16 desc[UR66][R12.64], R5 ;  /* 0x000000050c000986 */ /* 0x0001e2000c101542 */
[----:B------:R-:W-:Y:S01]  /*aa2f0*/  ISETP.LT.AND P0, PT, R15, UR4, !P5 ;  /* 0x000000040f007c0c */ /* 0x000fe2000ef01270 */
[----:B0-----:R-:W-:-:S12]  /*aa300*/  IMAD.WIDE R12, R4, 0x2, R16 ;  /* 0x00000002040c7825 */ /* 0x001fd800078e0210 */
[----:B----4-:R0:W-:Y:S01]  /*aa310*/  @P0 STG.E.U16 desc[UR66][R12.64], R2 ;  /* 0x000000020c000986 */ /* 0x0101e2000c101542 */
[----:B------:R-:W-:Y:S02]  /*aa320*/  ISETP.LT.AND P0, PT, R28, UR4, !P5 ;  /* 0x000000041c007c0c */ /* 0x000fe4000ef01270 */
[----:B------:R-:W-:Y:S01]  /*aa330*/  PRMT R5, R2, 0x7632, R5 ;  /* 0x0000763202057816 */ /* 0x000fe20000000005 */
[----:B0-----:R-:W-:Y:S01]  /*aa340*/  IMAD.WIDE R12, R4, 0x2, R10 ;  /* 0x00000002040c7825 */ /* 0x001fe200078e020a */
[----:B------:R-:W2:Y:S09]  /*aa350*/  LDL.LU R2, [R1+0x7a0] ;  /* 0x0007a00001027983 */ /* 0x000eb20000300800 */
[----:B------:R0:W-:Y:S01]  /*aa360*/  @P0 STG.E.U16 desc[UR66][R12.64], R5 ;  /* 0x000000050c000986 */ /* 0x0001e2000c101542 */
[----:B------:R-:W-:-:S03]  /*aa370*/  ISETP.LT.AND P0, PT, R27, UR4, !P5 ;  /* 0x000000041b007c0c */ /* 0x000fc6000ef01270 */
[----:B0-----:R-:W4:Y:S04]  /*aa380*/  LDL.LU R5, [R1+0x7e0] ;  /* 0x0007e00001057983 */ /* 0x001f280000300800 */
[----:B------:R-:W2:Y:S01]  /*aa390*/  LDL.LU R27, [R1+0x3044] ;  /* 0x00304400011b7983 */ /* 0x000ea20000300800 */
[----:B------:R-:W-:-:S05]  /*aa3a0*/  IMAD.WIDE R12, R4, 0x2, R8 ;  /* 0x00000002040c7825 */ /* 0x000fca00078e0208 */
[----:B----4-:R0:W-:Y:S01]  /*aa3b0*/  @P0 STG.E.U16 desc[UR66][R12.64], R5 ;  /* 0x000000050c000986 */ /* 0x0101e2000c101542 */
[----:B--2---:R-:W-:-:S03]  /*aa3c0*/  ISETP.LT.AND P0, PT, R27, UR4, !P5 ;  /* 0x000000041b007c0c */ /* 0x004fc6000ef01270 */
[----:B0-----:R-:W2:Y:S04]  /*aa3d0*/  LDL.LU R13, [R1+0x7d0] ;  /* 0x0007d000010d7983 */ /* 0x001ea80000300800 */
[----:B------:R-:W4:Y:S01]  /*aa3e0*/  LDL.LU R27, [R1+0x3040] ;  /* 0x00304000011b7983 */ /* 0x000f220000300800 */
[----:B------:R-:W-:Y:S01]  /*aa3f0*/  PRMT R12, R5, 0x7632, R12 ;  /* 0x00007632050c7816 */ /* 0x000fe2000000000c */
[----:B------:R-:W-:-:S05]  /*aa400*/  IMAD.WIDE R4, R4, 0x2, R6 ;  /* 0x0000000204047825 */ /* 0x000fca00078e0206 */
[----:B------:R2:W-:Y:S01]  /*aa410*/  @P0 STG.E.U16 desc[UR66][R4.64], R12 ;  /* 0x0000000c04000986 */ /* 0x0005e2000c101542 */
[----:B----4-:R-:W-:-:S03]  /*aa420*/  ISETP.NE.AND P5, PT, R27, RZ, PT ;  /* 0x000000ff1b00720c */ /* 0x010fc60003fa5270 */
[----:B------:R-:W4:Y:S01]  /*aa430*/  LDL.LU R27, [R1+0x303c] ;  /* 0x00303c00011b7983 */ /* 0x000f220000300800 */
[----:B------:R-:W-:Y:S02]  /*aa440*/  ISETP.LT.AND P0, PT, R26, UR4, !P6 ;  /* 0x000000041a007c0c */ /* 0x000fe4000f701270 */
[----:B--2---:R-:W-:Y:S01]  /*aa450*/  PRMT R12, R13, 0x7632, R12 ;  /* 0x000076320d0c7816 */ /* 0x004fe2000000000c */
[----:B----4-:R-:W-:-:S10]  /*aa460*/  IMAD.WIDE R4, R27, 0x2, R24 ;  /* 0x000000021b047825 */ /* 0x010fd400078e0218 */
[----:B------:R0:W-:Y:S01]  /*aa470*/  @P0 STG.E.U16 desc[UR66][R4.64], R13 ;  /* 0x0000000d04000986 */ /* 0x0001e2000c101542 */
[----:B------:R-:W-:Y:S01]  /*aa480*/  ISETP.LT.AND P0, PT, R3, UR4, !P6 ;  /* 0x0000000403007c0c */ /* 0x000fe2000f701270 */
[----:B0-----:R-:W-:-:S12]  /*aa490*/  IMAD.WIDE R4, R27, 0x2, R22 ;  /* 0x000000021b047825 */ /* 0x001fd800078e0216 */
[----:B------:R0:W-:Y:S01]  /*aa4a0*/  @P0 STG.E.U16 desc[UR66][R4.64], R12 ;  /* 0x0000000c04000986 */ /* 0x0001e2000c101542 */
[----:B------:R-:W-:-:S03]  /*aa4b0*/  ISETP.LT.AND P0, PT, R0, UR4, !P6 ;  /* 0x0000000400007c0c */ /* 0x000fc6000f701270 */
[----:B------:R-:W2:Y:S01]  /*aa4c0*/  LDL.LU R0, [R1+0x3038] ;  /* 0x0030380001007983 */ /* 0x000ea20000300800 */
[----:B0-----:R-:W-:-:S09]  /*aa4d0*/  IMAD.WIDE R4, R27, 0x2, R20 ;  /* 0x000000021b047825 */ /* 0x001fd200078e0214 */
[----:B---3--:R0:W-:Y:S01]  /*aa4e0*/  @P0 STG.E.U16 desc[UR66][R4.64], R14 ;  /* 0x0000000e04000986 */ /* 0x0081e2000c101542 */
[----:B------:R-:W-:Y:S02]  /*aa4f0*/  ISETP.LT.AND P0, PT, R29, UR4, !P6 ;  /* 0x000000041d007c0c */ /* 0x000fe4000f701270 */
[----:B------:R-:W-:Y:S01]  /*aa500*/  PRMT R12, R14, 0x7632, R12 ;  /* 0x000076320e0c7816 */ /* 0x000fe2000000000c */
[----:B0-----:R-:W-:-:S10]  /*aa510*/  IMAD.WIDE R4, R27, 0x2, R18 ;  /* 0x000000021b047825 */ /* 0x001fd400078e0212 */
[----:B------:R0:W-:Y:S01]  /*aa520*/  @P0 STG.E.U16 desc[UR66][R4.64], R12 ;  /* 0x0000000c04000986 */ /* 0x0001e2000c101542 */
[----:B------:R-:W-:Y:S01]  /*aa530*/  ISETP.LT.AND P0, PT, R15, UR4, !P6 ;  /* 0x000000040f007c0c */ /* 0x000fe2000f701270 */
[----:B0-----:R-:W-:-:S12]  /*aa540*/  IMAD.WIDE R4, R27, 0x2, R16 ;  /* 0x000000021b047825 */ /* 0x001fd800078e0210 */
[----:B------:R0:W-:Y:S01]  /*aa550*/  @P0 STG.E.U16 desc[UR66][R4.64], R2 ;  /* 0x0000000204000986 */ /* 0x0001e2000c101542 */
[----:B------:R-:W-:Y:S02]  /*aa560*/  ISETP.LT.AND P0, PT, R28, UR4, !P6 ;  /* 0x000000041c007c0c */ /* 0x000fe4000f701270 */
[----:B------:R-:W-:Y:S01]  /*aa570*/  PRMT R12, R2, 0x7632, R12 ;  /* 0x00007632020c7816 */ /* 0x000fe2000000000c */
[----:B0-----:R-:W-:-:S10]  /*aa580*/  IMAD.WIDE R4, R27, 0x2, R10 ;  /* 0x000000021b047825 */ /* 0x001fd400078e020a */
[----:B------:R-:W-:Y:S04]  /*aa590*/  @P0 STG.E.U16 desc[UR66][R4.64], R12 ;  /* 0x0000000c04000986 */ /* 0x000fe8000c101542 */
[----:B------:R0:W-:Y:S04]  /*aa5a0*/  STL [R1+0x3034], R19 ;  /* 0x0030341301007387 */ /* 0x0001e80000100800 */
[----:B0-----:R-:W3:Y:S04]  /*aa5b0*/  LDL.LU R19, [R1+0x784] ;  /* 0x0007840001137983 */ /* 0x001ee80000300800 */
[----:B------:R0:W-:Y:S04]  /*aa5c0*/  STL [R1+0x3030], R17 ;  /* 0x0030301101007387 */ /* 0x0001e80000100800 */
[----:B0-----:R-:W4:Y:S04]  /*aa5d0*/  LDL R17, [R1+0x28] ;  /* 0x0000280001117983 */ /* 0x001f280000100800 */
[----:B------:R-:W3:Y:S04]  /*aa5e0*/  LDL.LU R2, [R1+0x794] ;  /* 0x0007940001027983 */ /* 0x000ee80000300800 */
[----:B--2---:R-:W0:Y:S04]  /*aa5f0*/  LDS.128 R12, [R0] ;  /* 0x00000000000c7984 */ /* 0x004e280000000c00 */
[----:B0-----:R0:W-:Y:S04]  /*aa600*/  STL [R1+0x3018], R13 ;  /* 0x0030180d01007387 */ /* 0x0011e80000100800 */
[----:B0-----:R-:W2:Y:S04]  /*aa610*/  LDL R13, [R1+0x1be8] ;  /* 0x001be800010d7983 */ /* 0x001ea80000100800 */
[----:B------:R0:W-:Y:S04]  /*aa620*/  STL [R1+0x2ffc], R14 ;  /* 0x002ffc0e01007387 */ /* 0x0001e80000100800 */
[----:B0-----:R-:W2:Y:S04]  /*aa630*/  LDL R14, [R1+0x1bf4] ;  /* 0x001bf400010e7983 */ /* 0x001ea80000100800 */
[----:B------:R0:W-:Y:S04]  /*aa640*/  STL [R1+0x2fe0], R15 ;  /* 0x002fe00f01007387 */ /* 0x0001e80000100800 */
[----:B0-----:R-:W2:Y:S01]  /*aa650*/  LDL.LU R15, [R1+0x1bf0] ;  /* 0x001bf000010f7983 */ /* 0x001ea20000300800 */
[----:B------:R-:W-:Y:S01]  /*aa660*/  IMAD.WIDE R4, R27, 0x2, R8 ;  /* 0x000000021b047825 */ /* 0x000fe200078e0208 */
[----:B--2---:R-:W-:-:S13]  /*aa670*/  ISETP.LT.AND P0, PT, R15, UR4, !P6 ;  /* 0x000000040f007c0c */ /* 0x004fda000f701270 */
[----:B------:R0:W-:Y:S04]  /*aa680*/  @P0 STG.E.U16 desc[UR66][R4.64], R12 ;  /* 0x0000000c04000986 */ /* 0x0001e8000c101542 */
[----:B0-----:R-:W2:Y:S01]  /*aa690*/  LDL.LU R5, [R1+0x14] ;  /* 0x0000140001057983 */ /* 0x001ea20000300800 */
[----:B------:R-:W-:Y:S02]  /*aa6a0*/  ISETP.LT.AND P0, PT, R14, UR4, !P6 ;  /* 0x000000040e007c0c */ /* 0x000fe4000f701270 */
[----:B------:R-:W-:Y:S01]  /*aa6b0*/  PRMT R12, R12, 0x7632, R12 ;  /* 0x000076320c0c7816 */ /* 0x000fe2000000000c */
[----:B------:R0:W-:Y:S01]  /*aa6c0*/  STL [R1+0x302c], R6 ;  /* 0x00302c0601007387 */ /* 0x0001e20000100800 */
[----:B--2---:R-:W-:Y:S01]  /*aa6d0*/  ISETP.NE.AND P6, PT, R5, RZ, PT ;  /* 0x000000ff0500720c */ /* 0x004fe20003fc5270 */
[----:B------:R-:W-:-:S02]  /*aa6e0*/  IMAD.WIDE R4, R27, 0x2, R6 ;  /* 0x000000021b047825 */ /* 0x000fc400078e0206 */
[----:B0-----:R-:W2:Y:S04]  /*aa6f0*/  LDL.LU R6, [R1+0x7b4] ;  /* 0x0007b40001067983 */ /* 0x001ea80000300800 */
[----:B------:R0:W-:Y:S04]  /*aa700*/  STL [R1+0x3028], R7 ;  /* 0x0030280701007387 */ /* 0x0001e80000100800 */
[----:B------:R1:W-:Y:S04]  /*aa710*/  @P0 STG.E.U16 desc[UR66][R4.64], R12 ;  /* 0x0000000c04000986 */ /* 0x0003e8000c101542 */
[----:B0-----:R-:W2:Y:S04]  /*aa720*/  LDL.LU R7, [R1+0x7e4] ;  /* 0x0007e40001077983 */ /* 0x001ea80000300800 */
[----:B------:R-:W2:Y:S04]  /*aa730*/  LDL.LU R27, [R1+0x2c] ;  /* 0x00002c00011b7983 */ /* 0x000ea80000300800 */
[----:B-1----:R-:W2:Y:S01]  /*aa740*/  LDL R12, [R1+0x1be0] ;  /* 0x001be000010c7983 */ /* 0x002ea20000100800 */
[----:B------:R-:W-:Y:S01]  /*aa750*/  ISETP.LT.AND P0, PT, R26, UR4, !P1 ;  /* 0x000000041a007c0c */ /* 0x000fe2000cf01270 */
[----:B----4-:R-:W-:-:S12]  /*aa760*/  IMAD.WIDE R4, R17, 0x2, R24 ;  /* 0x0000000211047825 */ /* 0x010fd800078e0218 */
[----:B---3--:R0:W-:Y:S01]  /*aa770*/  @P0 STG.E.U16 desc[UR66][R4.64], R19 ;  /* 0x0000001304000986 */ /* 0x0081e2000c101542 */
[----:B------:R-:W-:Y:S01]  /*aa780*/  ISETP.LT.AND P0, PT, R3, UR4, !P1 ;  /* 0x0000000403007c0c */ /* 0x000fe2000cf01270 */
[----:B0-----:R-:W-:Y:S02]  /*aa790*/  IMAD.MOV.U32 R5, RZ, RZ, R19 ;  /* 0x000000ffff057224 */ /* 0x001fe400078e0013 */
[----:B------:R-:W3:Y:S03]  /*aa7a0*/  LDL.LU R19, [R1+0x3034] ;  /* 0x0030340001137983 */ /* 0x000ee60000300800 */
[----:B------:R-:W-:Y:S01]  /*aa7b0*/  PRMT R0, R5, 0x7632, R0 ;  /* 0x0000763205007816 */ /* 0x000fe20000000000 */
[C---:B------:R-:W-:Y:S01]  /*aa7c0*/  IMAD.WIDE R4, R17.reuse, 0x2, R22 ;  /* 0x0000000211047825 */ /* 0x040fe200078e0216 */
[----:B------:R0:W-:Y:S05]  /*aa7d0*/  STL [R1+0x3020], R23 ;  /* 0x0030201701007387 */ /* 0x0001ea0000100800 */
[----:B------:R1:W-:Y:S04]  /*aa7e0*/  @P0 STG.E.U16 desc[UR66][R4.64], R0 ;  /* 0x0000000004000986 */ /* 0x0003e8000c101542 */
[----:B0-----:R-:W4:Y:S01]  /*aa7f0*/  LDL.LU R23, [R1+0x7d4] ;  /* 0x0007d40001177983 */ /* 0x001f220000300800 */
[----:B-1----:R-:W-:-:S03]  /*aa800*/  IMAD.WIDE R4, R17, 0x2, R20 ;  /* 0x0000000211047825 */ /* 0x002fc600078e0214 */
[----:B------:R-:W3:Y:S04]  /*aa810*/  LDL.LU R17, [R1+0x3030] ;  /* 0x0030300001117983 */ /* 0x000ee80000300800 */
[----:B------:R0:W-:Y:S04]  /*aa820*/  STL [R1+0x3024], R21 ;  /* 0x0030241501007387 */ /* 0x0001e80000100800 */
[----:B0-----:R-:W3:Y:S01]  /*aa830*/  LDL.LU R21, [R1+0x28] ;  /* 0x0000280001157983 */ /* 0x001ee20000300800 */
[----:B------:R-:W-:Y:S02]  /*aa840*/  PRMT R0, R2, 0x7632, R0 ;  /* 0x0000763202007816 */ /* 0x000fe40000000000 */
[----:B--2---:R-:W-:-:S13]  /*aa850*/  ISETP.LT.AND P0, PT, R12, UR4, !P1 ;  /* 0x000000040c007c0c */ /* 0x004fda000cf01270 */
[----:B------:R0:W-:Y:S04]  /*aa860*/  @P0 STG.E.U16 desc[UR66][R4.64], R2 ;  /* 0x0000000204000986 */ /* 0x0001e8000c101542 */
[----:B0-----:R-:W2:Y:S01]  /*aa870*/  LDL.LU R2, [R1+0x7a4] ;  /* 0x0007a40001027983 */ /* 0x001ea20000300800 */
[----:B------:R-:W-:Y:S01]  /*aa880*/  ISETP.LT.AND P0, PT, R29, UR4, !P1 ;  /* 0x000000041d007c0c */ /* 0x000fe2000cf01270 */
[----:B---3--:R-:W-:-:S12]  /*aa890*/  IMAD.WIDE R4, R21, 0x2, R18 ;  /* 0x0000000215047825 */ /* 0x008fd800078e0212 */
[----:B------:R0:W-:Y:S01]  /*aa8a0*/  @P0 STG.E.U16 desc[UR66][R4.64], R0 ;  /* 0x0000000004000986 */ /* 0x0001e2000c101542 */
[----:B------:R-:W-:Y:S01]  /*aa8b0*/  ISETP.LT.AND P0, PT, R13, UR4, !P1 ;  /* 0x000000040d007c0c */ /* 0x000fe2000cf01270 */
[----:B0-----:R-:W-:-:S12]  /*aa8c0*/  IMAD.WIDE R4, R21, 0x2, R16 ;  /* 0x0000000215047825 */ /* 0x001fd800078e0210 */
[----:B------:R0:W-:Y:S01]  /*aa8d0*/  @P0 STG.E.U16 desc[UR66][R4.64], R6 ;  /* 0x0000000604000986 */ /* 0x0001e2000c101542 */
[----:B------:R-:W-:Y:S01]  /*aa8e0*/  ISETP.LT.AND P0, PT, R28, UR4, !P1 ;  /* 0x000000041c007c0c */ /* 0x000fe2000cf01270 */
[----:B0-----:R-:W-:-:S05]  /*aa8f0*/  IMAD.MOV.U32 R5, RZ, RZ, R6 ;  /* 0x000000ffff057224 */ /* 0x001fca00078e0006 */
[----:B------:R-:W-:Y:S01]  /*aa900*/  PRMT R0, R5, 0x7632, R0 ;  /* 0x0000763205007816 */ /* 0x000fe20000000000 */
[----:B------:R-:W-:-:S06]  /*aa910*/  IMAD.WIDE R4, R21, 0x2, R10 ;  /* 0x0000000215047825 */ /* 0x000fcc00078e020a */
[----:B------:R0:W-:Y:S01]  /*aa920*/  @P0 STG.E.U16 desc[UR66][R4.64], R0 ;  /* 0x0000000004000986 */ /* 0x0001e2000c101542 */
[----:B------:R-:W-:Y:S01]  /*aa930*/  ISETP.LT.AND P0, PT, R15, UR4, !P1 ;  /* 0x000000040f007c0c */ /* 0x000fe2000cf01270 */
[----:B0-----:R-:W-:Y:S01]  /*aa940*/  IMAD.WIDE R4, R21, 0x2, R8 ;  /* 0x0000000215047825 */ /* 0x001fe200078e0208 */
[----:B------:R-:W-:-:S11]  /*aa950*/  PRMT R0, R7, 0x7632, R0 ;  /* 0x0000763207007816 */ /* 0x000fd60000000000 */
[----:B------:R-:W-:Y:S04]  /*aa960*/  @P0 STG.E.U16 desc[UR66][R4.64], R7 ;  /* 0x0000000704000986 */ /* 0x000fe8000c101542 */
[----:B--2---:R0:W-:Y:S04]  /*aa970*/  STL [R1+0x301c], R2 ;  /* 0x00301c0201007387 */ /* 0x0041e80000100800 */
[----:B0-----:R-:W2:Y:S04]  /*aa980*/  LDL.LU R2, [R1+0x7c4] ;  /* 0x0007c40001027983 */ /* 0x001ea80000300800 */
[----:B------:R-:W3:Y:S04]  /*aa990*/  LDL.LU R6, [R1+0x302c] ;  /* 0x00302c0001067983 */ /* 0x000ee80000300800 */
[----:B------:R-:W3:Y:S01]  /*aa9a0*/  LDL.LU R7, [R1+0x3028] ;  /* 0x0030280001077983 */ /* 0x000ee20000300800 */
[----:B------:R-:W-:-:S02]  /*aa9b0*/  ISETP.LT.AND P1, PT, R14, UR4, !P1 ;  /* 0x000000040e007c0c */ /* 0x000fc4000cf21270 */
[----:B------:R-:W-:Y:S01]  /*aa9c0*/  ISETP.LT.AND P0, PT, R26, UR4, !P2 ;  /* 0x000000041a007c0c */ /* 0x000fe2000d701270 */
[----:B---3--:R-:W-:Y:S02]  /*aa9d0*/  IMAD.WIDE R4, R21, 0x2, R6 ;  /* 0x0000000215047825 */ /* 0x008fe400078e0206 */
[----:B------:R-:W3:Y:S08]  /*aa9e0*/  LDL.LU R21, [R1+0x3024] ;  /* 0x0030240001157983 */ /* 0x000ef00000300800 */
[----:B------:R0:W-:Y:S02]  /*aa9f0*/  @P1 STG.E.U16 desc[UR66][R4.64], R0 ;  /* 0x0000000004001986 */ /* 0x0001e4000c101542 */
[----:B0-----:R-:W-:Y:S01]  /*aaa00*/  IMAD.WIDE R4, R27, 0x2, R24 ;  /* 0x000000021b047825 */ /* 0x001fe200078e0218 */
[----:B----4-:R-:W-:-:S04]  /*aaa10*/  PRMT R0, R23, 0x7632, R0 ;  /* 0x0000763217007816 */ /* 0x010fc80000000000 */
[----:B------:R0:W-:Y:S04]  /*aaa20*/  @P0 STG.E.U16 desc[UR66][R4.64], R23 ;  /* 0x0000001704000986 */ /* 0x0001e8000c101542 */
[----:B0-----:R-:W4:Y:S01]  /*aaa30*/  LDL.LU R23, [R1+0x3020] ;  /* 0x0030200001177983 */ /* 0x001f220000300800 */
[----:B------:R-:W-:Y:S02]  /*aaa40*/  ISETP.LT.AND P1, PT, R3, UR4, !P2 ;  /* 0x0000000403007c0c */ /* 0x000fe4000d721270 */
[----:B------:R-:W-:Y:S02]  /*aaa50*/  ISETP.LT.AND P0, PT, R12, UR4, !P2 ;  /* 0x000000040c007c0c */ /* 0x000fe4000d701270 */
[----:B------:R-:W2:Y:S01]  /*aaa60*/  LDL R12, [R1+0x4] ;  /* 0x00000400010c7983 */ /* 0x000ea20000100800 */
[----:B----4-:R-:W-:-:S08]  /*aaa70*/  IMAD.WIDE R4, R27, 0x2, R22 ;  /* 0x000000021b047825 */ /* 0x010fd000078e0216 */
[----:B------:R3:W-:Y:S01]  /*aaa80*/  @P1 STG.E.U16 desc[UR66][R4.64], R0 ;  /* 0x0000000004001986 */ /* 0x0007e2000c101542 */
[----:B------:R-:W-:-:S03]  /*aaa90*/  ISETP.LT.AND P1, PT, R29, UR4, !P2 ;  /* 0x000000041d007c0c */ /* 0x000fc6000d721270 */
[----:B------:R-:W4:Y:S01]  /*aaaa0*/  LDL.LU R29, [R1+0x788] ;  /* 0x00078800011d7983 */ /* 0x000f220000300800 */
[----:B---3--:R-:W-:Y:S01]  /*aaab0*/  IMAD.WIDE R4, R27, 0x2, R20 ;  /* 0x000000021b047825 */ /* 0x008fe200078e0214 */
[----:B--2---:R-:W-:-:S04]  /*aaac0*/  PRMT R0, R2, 0x7632, R0 ;  /* 0x0000763202007816 */ /* 0x004fc80000000000 */
[----:B------:R0:W-:Y:S04]  /*aaad0*/  @P0 STG.E.U16 desc[UR66][R4.64], R2 ;  /* 0x0000000204000986 */ /* 0x0001e8000c101542 */
[----:B0-----:R-:W2:Y:S01]  /*aaae0*/  LDL.LU R2, [R1+0x301c] ;  /* 0x00301c0001027983 */ /* 0x001ea20000300800 */
[----:B------:R-:W-:Y:S01]  /*aaaf0*/  ISETP.LT.AND P0, PT, R13, UR4, !P2 ;  /* 0x000000040d007c0c */ /* 0x000fe2000d701270 */
[C---:B------:R-:W-:Y:S02]  /*aab00*/  IMAD.WIDE R4, R27.reuse, 0x2, R18 ;  /* 0x000000021b047825 */ /* 0x040fe400078e0212 */
[----:B------:R-:W3:Y:S04]  /*aab10*/  LDL.LU R13, [R1+0x3018] ;  /* 0x00301800010d7983 */ /* 0x000ee80000300800 */
[----:B------:R0:W-:Y:S01]  /*aab20*/  @P1 STG.E.U16 desc[UR66][R4.64], R0 ;  /* 0x0000000004001986 */ /* 0x0001e2000c101542 */
[----:B------:R-:W-:Y:S01]  /*aab30*/  ISETP.LT.AND P1, PT, R28, UR4, !P2 ;  /* 0x000000041c007c0c */ /* 0x000fe2000d721270 */
[----:B0-----:R-:W-:-:S05]  /*aab40*/  IMAD.WIDE R4, R27, 0x2, R16 ;  /* 0x000000021b047825 */ /* 0x001fca00078e0210 */
[----:B--2---:R0:W-:Y:S01]  /*aab50*/  @P0 STG.E.U16 desc[UR66][R4.64], R2 ;  /* 0x0000000204000986 */ /* 0x0041e2000c101542 */
[----:B------:R-:W-:Y:S01]  /*aab60*/  PRMT R0, R2, 0x7632, R0 ;  /* 0x0000763202007816 */ /* 0x000fe20000000000 */
[C---:B0-----:R-:W-:Y:S02]  /*aab70*/  IMAD.WIDE R4, R27.reuse, 0x2, R10 ;  /* 0x000000021b047825 */ /* 0x041fe400078e020a */
[----:B------:R-:W2:Y:S04]  /*aab80*/  LDL.LU R2, [R1+0x798] ;  /* 0x0007980001027983 */ /* 0x000ea80000300800 */
[----:B------:R0:W-:Y:S04]  /*aab90*/  @P1 STG.E.U16 desc[UR66][R4.64], R0 ;  /* 0x0000000004001986 */ /* 0x0001e8000c101542 */
[----:B------:R1:W-:Y:S01]  /*aaba0*/  STL [R1+0x3014], R9 ;  /* 0x0030140901007387 */ /* 0x0003e20000100800 */
[----:B0-----:R-:W-:-:S03]  /*aabb0*/  IMAD.WIDE R4, R27, 0x2, R8 ;  /* 0x000000021b047825 */ /* 0x001fc600078e0208 */
[----:B-1----:R-:W2:Y:S04]  /*aabc0*/  LDL.LU R9, [R1+0x7b8] ;  /* 0x0007b80001097983 */ /* 0x002ea80000300800 */
[----:B------:R-:W2:Y:S01]  /*aabd0*/  LDL.LU R28, [R1+0x7d8] ;  /* 0x0007d800011c7983 */ /* 0x000ea20000300800 */
[----:B------:R-:W-:Y:S02]  /*aabe0*/  ISETP.LT.AND P0, PT, R15, UR4, !P2 ;  /* 0x000000040f007c0c */ /* 0x000fe4000d701270 */
[----:B------:R-:W-:Y:S02]  /*aabf0*/  ISETP.LT.AND P2, PT, R14, UR4, !P2 ;  /* 0x000000040e007c0c */ /* 0x000fe4000d741270 */
[----:B------:R-:W-:Y:S01]  /*aac00*/  ISETP.LT.AND P1, PT, R26, UR4, !P3 ;  /* 0x000000041a007c0c */ /* 0x000fe2000df21270 */
[----:B------:R-:W-:Y:S01]  /*aac10*/  IMAD.WIDE R26, R27, 0x2, R6 ;  /* 0x000000021b1a7825 */ /* 0x000fe200078e0206 */
[----:B---3--:R-:W-:-:S07]  /*aac20*/  PRMT R0, R13, 0x7632, R0 ;  /* 0x000076320d007816 */ /* 0x008fce0000000000 */
[----:B------:R0:W-:Y:S04]  /*aac30*/  @P0 STG.E.U16 desc[UR66][R4.64], R13 ;  /* 0x0000000d04000986 */ /* 0x0001e8000c101542 */
[----:B------:R4:W-:Y:S01]  /*aac40*/  @P2 STG.E.U16 desc[UR66][R26.64], R0 ;  /* 0x000000001a002986 */ /* 0x0009e2000c101542 */
[----:B0-----:R-:W-:Y:S01]  /*aac50*/  IMAD.WIDE R4, R12, 0x2, R24 ;  /* 0x000000020c047825 */ /* 0x001fe200078e0218 */
[----:B----4-:R-:W-:-:S04]  /*aac60*/  PRMT R0, R29, 0x7632, R0 ;  /* 0x000076321d007816 */ /* 0x010fc80000000000 */
[----:B------:R-:W-:Y:S04]  /*aac70*/  @P1 STG.E.U16 desc[UR66][R4.64], R29 ;  /* 0x0000001d04001986 */ /* 0x000fe8000c101542 */
[----:B--2---:R0:W-:Y:S04]  /*aac80*/  STL [R1+0x300c], R28 ;  /* 0x00300c1c01007387 */ /* 0x0041e80000100800 */
[----:B0-----:R-:W2:Y:S04]  /*aac90*/  LDL R28, [R1+0x1bd8] ;  /* 0x001bd800011c7983 */ /* 0x001ea80000100800 */
[----:B------:R-:W3:Y:S04]  /*aaca0*/  LDL.LU R26, [R1+0x7e8] ;  /* 0x0007e800011a7983 */ /* 0x000ee80000300800 */
[----:B------:R-:W4:Y:S04]  /*aacb0*/  LDL R27, [R1+0x1be0] ;  /* 0x001be000011b7983 */ /* 0x000f280000100800 */
[----:B------:R-:W2:Y:S04]  /*aacc0*/  LDL.LU R29, [R1+0x7c8] ;  /* 0x0007c800011d7983 */ /* 0x000ea80000300800 */
[----:B--2---:R0:W-:Y:S04]  /*aacd0*/  STL [R1+0x3004], R29 ;  /* 0x0030041d01007387 */ /* 0x0041e80000100800 */
[----:B0-----:R-:W2:Y:S01]  /*aace0*/  LDL R29, [R1+0x1be4] ;  /* 0x001be400011d7983 */ /* 0x001ea20000100800 */
[----:B------:R-:W-:-:S02]  /*aacf0*/  ISETP.LT.AND P0, PT, R3, UR4, !P3 ;  /* 0x0000000403007c0c */ /* 0x000fc4000df01270 */
[----:B----4-:R-:W-:Y:S02]  /*aad00*/  ISETP.LT.AND P2, PT, R27, UR4, !P3 ;  /* 0x000000041b007c0c */ /* 0x010fe4000df41270 */
[----:B--2---:R-:W-:Y:S01]  /*aad10*/  ISETP.LT.AND P1, PT, R29, UR4, !P3 ;  /* 0x000000041d007c0c */ /* 0x004fe2000df21270 */
[----:B------:R0:W-:Y:S04]  /*aad20*/  STL [R1+0x3010], R29 ;  /* 0x0030101d01007387 */ /* 0x0001e80000100800 */
[----:B0-----:R-:W2:Y:S01]  /*aad30*/  LDL.LU R29, [R1+0x4] ;  /* 0x00000400011d7983 */ /* 0x001ea20000300800 */
[----:B------:R-:W-:-:S05]  /*aad40*/  IMAD.WIDE R4, R12, 0x2, R22 ;  /* 0x000000020c047825 */ /* 0x000fca00078e0216 */
[----:B------:R-:W-:Y:S01]  /*aad50*/  @P0 STG.E.U16 desc[UR66][R4.64], R0 ;  /* 0x0000000004000986 */ /* 0x000fe2000c101542 */
[----:B--2---:R-:W-:-:S05]  /*aad60*/  IMAD.WIDE R12, R29, 0x2, R20 ;  /* 0x000000021d0c7825 */ /* 0x004fca00078e0214 */
[----:B------:R0:W-:Y:S04]  /*aad70*/  @P2 STG.E.U16 desc[UR66][R12.64], R2 ;  /* 0x000000020c002986 */ /* 0x0001e8000c101542 */
[----:B0-----:R-:W2:Y:S01]  /*aad80*/  LDL R12, [R1+0x1be8] ;  /* 0x001be800010c7983 */ /* 0x001ea20000100800 */
[----:B------:R-:W-:Y:S01]  /*aad90*/  PRMT R0, R2, 0x7632, R0 ;  /* 0x0000763202007816 */ /* 0x000fe20000000000 */
[C---:B------:R-:W-:Y:S02]  /*aada0*/  IMAD.WIDE R4, R29.reuse, 0x2, R18 ;  /* 0x000000021d047825 */ /* 0x040fe400078e0212 */
[----:B------:R-:W4:Y:S04]  /*aadb0*/  LDL R13, [R1+0x1bec] ;  /* 0x001bec00010d7983 */ /* 0x000f280000100800 */
[----:B------:R0:W-:Y:S04]  /*aadc0*/  @P1 STG.E.U16 desc[UR66][R4.64], R0 ;  /* 0x0000000004001986 */ /* 0x0001e8000c101542 */
[----:B------:R-:W3:Y:S01]  /*aadd0*/  LDL.LU R2, [R1+0x7a8] ;  /* 0x0007a80001027983 */ /* 0x000ee20000300800 */
[----:B0-----:R-:W-:Y:S01]  /*aade0*/  IMAD.WIDE R4, R29, 0x2, R16 ;  /* 0x000000021d047825 */ /* 0x001fe200078e0210 */
[----:B------:R-:W-:-:S02]  /*aadf0*/  PRMT R0, R9, 0x7632, R0 ;  /* 0x0000763209007816 */ /* 0x000fc40000000000 */
[----:B--2---:R-:W-:-:S13]  /*aae00*/  ISETP.LT.AND P0, PT, R12, UR4, !P3 ;  /* 0x000000040c007c0c */ /* 0x004fda000df01270 */
[----:B------:R0:W-:Y:S04]  /*aae10*/  @P0 STG.E.U16 desc[UR66][R4.64], R9 ;  /* 0x0000000904000986 */ /* 0x0001e8000c101542 */
[----:B0-----:R-:W2:Y:S01]  /*aae20*/  LDL.LU R9, [R1+0x3014] ;  /* 0x0030140001097983 */ /* 0x001ea20000300800 */
[----:B----4-:R-:W-:Y:S01]  /*aae30*/  ISETP.LT.AND P2, PT, R13, UR4, !P3 ;  /* 0x000000040d007c0c */ /* 0x010fe2000df41270 */
[----:B------:R-:W-:Y:S01]  /*aae40*/  IMAD.WIDE R12, R29, 0x2, R10 ;  /* 0x000000021d0c7825 */ /* 0x000fe200078e020a */
[----:B------:R-:W-:-:S11]  /*aae50*/  ISETP.LT.AND P0, PT, R3, UR4, !P4 ;  /* 0x0000000403007c0c */ /* 0x000fd6000e701270 */
[----:B------:R0:W-:Y:S01]  /*aae60*/  @P2 STG.E.U16 desc[UR66][R12.64], R0 ;  /* 0x000000000c002986 */ /* 0x0001e2000c101542 */
[----:B------:R-:W-:Y:S01]  /*aae70*/  ISETP.LT.AND P2, PT, R28, UR4, !P4 ;  /* 0x000000041c007c0c */ /* 0x000fe2000e741270 */
[----:B0-----:R-:W-:-:S04]  /*aae80*/  IMAD.WIDE R12, R29, 0x2, R6 ;  /* 0x000000021d0c7825 */ /* 0x001fc800078e0206 */
[----:B--2---:R-:W-:Y:S02]  /*aae90*/  IMAD.WIDE R4, R29, 0x2, R8 ;  /* 0x000000021d047825 */ /* 0x004fe400078e0208 */
[----:B------:R-:W2:Y:S04]  /*aaea0*/  LDL.LU R29, [R1+0x3010] ;  /* 0x00301000011d7983 */ /* 0x000ea80000300800 */
[----:B------:R-:W4:Y:S04]  /*aaeb0*/  LDL.LU R28, [R1+0x300c] ;  /* 0x00300c00011c7983 */ /* 0x000f280000300800 */
[----:B------:R-:W4:Y:S01]  /*aaec0*/  LDL.LU R3, [R1+0x3008] ;  /* 0x0030080001037983 */ /* 0x000f220000300800 */
[----:B------:R-:W-:-:S02]  /*aaed0*/  ISETP.LT.AND P1, PT, R15, UR4, !P3 ;  /* 0x000000040f007c0c */ /* 0x000fc4000df21270 */
[----:B------:R-:W-:Y:S02]  /*aaee0*/  ISETP.LT.AND P3, PT, R14, UR4, !P3 ;  /* 0x000000040e007c0c */ /* 0x000fe4000df61270 */
[----:B---3--:R-:W-:-:S09]  /*aaef0*/  PRMT R0, R26, 0x7632, R0 ;  /* 0x000076321a007816 */ /* 0x008fd20000000000 */
[----:B------:R4:W-:Y:S04]  /*aaf00*/  @P1 STG.E.U16 desc[UR66][R4.64], R26 ;  /* 0x0000001a04001986 */ /* 0x0009e8000c101542 */
[----:B------:R0:W-:Y:S01]  /*aaf10*/  @P3 STG.E.U16 desc[UR66][R12.64], R0 ;  /* 0x000000000c003986 */ /* 0x0001e2000c101542 */
[----:B--2---:R-:W-:-:S03]  /*aaf20*/  ISETP.LT.AND P3, PT, R29, UR4, !P4 ;  /* 0x000000041d007c0c */ /* 0x004fc6000e761270 */
[----:B------:R-:W2:Y:S01]  /*aaf30*/  LDL.LU R29, [R1+0x3004] ;  /* 0x00300400011d7983 */ /* 0x000ea20000300800 */
[----:B----4-:R-:W-:Y:S01]  /*aaf40*/  IMAD.WIDE R4, R3, 0x2, R24 ;  /* 0x0000000203047825 */ /* 0x010fe200078e0218 */
[----:B0-----:R-:W-:-:S04]  /*aaf50*/  PRMT R0, R28, 0x7632, R0 ;  /* 0x000076321c007816 */ /* 0x001fc80000000000 */
[----:B------:R0:W-:Y:S04]  /*aaf60*/  @P2 STG.E.U16 desc[UR66][R4.64], R28 ;  /* 0x0000001c04002986 */ /* 0x0001e8000c101542 */
[----:B0-----:R-:W3:Y:S01]  /*aaf70*/  LDL.LU R28, [R1+0x3000] ;  /* 0x00300000011c7983 */ /* 0x001ee20000300800 */
[----:B------:R-:W-:Y:S01]  /*aaf80*/  ISETP.LT.AND P1, PT, R27, UR4, !P4 ;  /* 0x000000041b007c0c */ /* 0x000fe2000e721270 */
[C---:B------:R-:W-:Y:S02]  /*aaf90*/  IMAD.WIDE R12, R3.reuse, 0x2, R22 ;  /* 0x00000002030c7825 */ /* 0x040fe400078e0216 */
[----:B------:R-:W4:Y:S02]  /*aafa0*/  LDL R4, [R1+0x1be8] ;  /* 0x001be80001047983 */ /* 0x000f240000100800 */
[----:B------:R-:W-:-:S02]  /*aafb0*/  IMAD.WIDE R26, R3, 0x2, R20 ;  /* 0x00000002031a7825 */ /* 0x000fc400078e0214 */
[----:B------:R-:W-:Y:S04]  /*aafc0*/  @P0 STG.E.U16 desc[UR66][R12.64], R0 ;  /* 0x000000000c000986 */ /* 0x000fe8000c101542 */
[----:B------:R-:W4:Y:S04]  /*aafd0*/  LDL R5, [R1+0x1bec] ;  /* 0x001bec0001057983 */ /* 0x000f280000100800 */
[----:B--2---:R0:W-:Y:S01]  /*aafe0*/  @P1 STG.E.U16 desc[UR66][R26.64], R29 ;  /* 0x0000001d1a001986 */ /* 0x0041e2000c101542 */
[----:B---3--:R-:W-:-:S03]  /*aaff0*/  PRMT R28, R29, 0x7632, R28 ;  /* 0x000076321d1c7816 */ /* 0x008fc6000000001c */
[----:B0-----:R-:W2:Y:S01]  /*ab000*/  LDL.LU R29, [R1+0x79c] ;  /* 0x00079c00011d7983 */ /* 0x001ea20000300800 */
[----:B----4-:R-:W-:Y:S01]  /*ab010*/  ISETP.LT.AND P2, PT, R4, UR4, !P4 ;  /* 0x0000000404007c0c */ /* 0x010fe2000e741270 */
[----:B------:R-:W-:Y:S01]  /*ab020*/  IMAD.WIDE R26, R3, 0x2, R18 ;  /* 0x00000002031a7825 */ /* 0x000fe200078e0212 */
[----:B------:R-:W-:-:S03]  /*ab030*/  ISETP.LT.AND P1, PT, R15, UR4, !P4 ;  /* 0x000000040f007c0c */ /* 0x000fc6000e721270 */
[----:B------:R-:W-:Y:S01]  /*ab040*/  IMAD.WIDE R12, R3, 0x2, R16 ;  /* 0x00000002030c7825 */ /* 0x000fe200078e0210 */
[----:B------:R-:W-:Y:S01]  /*ab050*/  @P3 STG.E.U16 desc[UR66][R26.64], R28 ;  /* 0x0000001c1a003986 */ /* 0x000fe2000c101542 */
[----:B------:R-:W-:Y:S02]  /*ab060*/  ISETP.LT.AND P0, PT, R5, UR4, !P4 ;  /* 0x0000000405007c0c */ /* 0x000fe4000e701270 */
[----:B------:R-:W-:Y:S02]  /*ab070*/  ISETP.LT.AND P4, PT, R14, UR4, !P4 ;  /* 0x000000040e007c0c */ /* 0x000fe4000e781270 */
[----:B------:R-:W-:Y:S02]  /*ab080*/  PRMT R0, R2, 0x7632, R0 ;  /* 0x0000763202007816 */ /* 0x000fe40000000000 */
[----:B------:R0:W-:Y:S02]  /*ab090*/  @P2 STG.E.U16 desc[UR66][R12.64], R2 ;  /* 0x000000020c002986 */ /* 0x0001e4000c101542 */
[----:B0-----:R-:W-:-:S02]  /*ab0a0*/  IMAD.WIDE R12, R3, 0x2, R8 ;  /* 0x00000002030c7825 */ /* 0x001fc400078e0208 */
[----:B--2---:R0:W-:Y:S04]  /*ab0b0*/  STL [R1+0x2ff4], R29 ;  /* 0x002ff41d01007387 */ /* 0x0041e80000100800 */
[----:B0-----:R-:W2:Y:S04]  /*ab0c0*/  LDL R29, [R1+0x1be8] ;  /* 0x001be800011d7983 */ /* 0x001ea80000100800 */
[----:B------:R-:W3:Y:S04]  /*ab0d0*/  LDL.LU R14, [R1+0x2ffc] ;  /* 0x002ffc00010e7983 */ /* 0x000ee80000300800 */
[----:B------:R-:W4:Y:S04]  /*ab0e0*/  LDL R26, [R1+0x1be0] ;  /* 0x001be000011a7983 */ /* 0x000f280000100800 */
[----:B------:R-:W2:Y:S04]  /*ab0f0*/  LDL.LU R27, [R1+0x78c] ;  /* 0x00078c00011b7983 */ /* 0x000ea80000300800 */
[----:B------:R-:W2:Y:S04]  /*ab100*/  LDL.LU R28, [R1+0x1bd8] ;  /* 0x001bd800011c7983 */ /* 0x000ea80000300800 */
[----:B------:R-:W4:Y:S04]  /*ab110*/  LDL.LU R2, [R1+0x2ff8] ;  /* 0x002ff80001027983 */ /* 0x000f280000300800 */
[----:B------:R0:W-:Y:S04]  /*ab120*/  STL [R1+0x2ff0], R8 ;  /* 0x002ff00801007387 */ /* 0x0001e80000100800 */
[----:B0-----:R-:W4:Y:S01]  /*ab130*/  LDL.LU R8, [R1+0x1bdc] ;  /* 0x001bdc0001087983 */ /* 0x001f220000300800 */
[----:B------:R-:W-:-:S03]  /*ab140*/  IMAD.WIDE R4, R3, 0x2, R10 ;  /* 0x0000000203047825 */ /* 0x000fc600078e020a */
[----:B------:R0:W-:Y:S04]  /*ab150*/  STL [R1+0x2fec], R9 ;  /* 0x002fec0901007387 */ /* 0x0001e80000100800 */
[----:B------:R1:W-:Y:S04]  /*ab160*/  @P0 STG.E.U16 desc[UR66][R4.64], R0 ;  /* 0x0000000004000986 */ /* 0x0003e8000c101542 */
[----:B0-----:R-:W4:Y:S01]  /*ab170*/  LDL.LU R9, [R1+0x7bc] ;  /* 0x0007bc0001097983 */ /* 0x001f220000300800 */
[----:B-1----:R-:W-:Y:S01]  /*ab180*/  IMAD.WIDE R4, R3, 0x2, R6 ;  /* 0x0000000203047825 */ /* 0x002fe200078e0206 */
[----:B---3--:R-:W-:-:S02]  /*ab190*/  PRMT R0, R14, 0x7632, R0 ;  /* 0x000076320e007816 */ /* 0x008fc40000000000 */
[----:B------:R0:W-:Y:S01]  /*ab1a0*/  @P1 STG.E.U16 desc[UR66][R12.64], R14 ;  /* 0x0000000e0c001986 */ /* 0x0001e2000c101542 */
[----:B--2---:R-:W-:-:S03]  /*ab1b0*/  ISETP.LT.AND P3, PT, R28, UR4, !P5 ;  /* 0x000000041c007c0c */ /* 0x004fc6000ef61270 */
[----:B0-----:R-:W2:Y:S01]  /*ab1c0*/  LDL.LU R14, [R1+0x1bf4] ;  /* 0x001bf400010e7983 */ /* 0x001ea20000300800 */
[----:B----4-:R-:W-:-:S03]  /*ab1d0*/  IMAD.WIDE R12, R2, 0x2, R24 ;  /* 0x00000002020c7825 */ /* 0x010fc600078e0218 */
[----:B------:R0:W-:Y:S04]  /*ab1e0*/  STL [R1+0x2fe8], R24 ;  /* 0x002fe81801007387 */ /* 0x0001e80000100800 */
[----:B------:R1:W-:Y:S04]  /*ab1f0*/  @P4 STG.E.U16 desc[UR66][R4.64], R0 ;  /* 0x0000000004004986 */ /* 0x0003e8000c101542 */
[----:B0-----:R-:W3:Y:S01]  /*ab200*/  LDL.LU R24, [R1+0x1be4] ;  /* 0x001be40001187983 */ /* 0x001ee20000300800 */
[----:B------:R-:W-:-:S03]  /*ab210*/  ISETP.LT.AND P0, PT, R8, UR4, !P5 ;  /* 0x0000000408007c0c */ /* 0x000fc6000ef01270 */
[----:B------:R0:W-:Y:S01]  /*ab220*/  STL [R1+0x2fe4], R25 ;  /* 0x002fe41901007387 */ /* 0x0001e20000100800 */
[----:B-1----:R-:W-:Y:S01]  /*ab230*/  PRMT R0, R27, 0x7632, R0 ;  /* 0x000076321b007816 */ /* 0x002fe20000000000 */
[----:B------:R-:W-:Y:S02]  /*ab240*/  IMAD.WIDE R4, R2, 0x2, R22 ;  /* 0x0000000202047825 */ /* 0x000fe400078e0216 */
[----:B------:R-:W-:Y:S01]  /*ab250*/  @P3 STG.E.U16 desc[UR66][R12.64], R27 ;  /* 0x0000001b0c003986 */ /* 0x000fe2000c101542 */
[----:B------:R-:W-:-:S03]  /*ab260*/  ISETP.LT.AND P3, PT, R29, UR4, !P5 ;  /* 0x000000041d007c0c */ /* 0x000fc6000ef61270 */
[----:B0-----:R-:W4:Y:S04]  /*ab270*/  LDL.LU R25, [R1+0x7ec] ;  /* 0x0007ec0001197983 */ /* 0x001f280000300800 */
[----:B------:R-:W2:Y:S04]  /*ab280*/  LDL.LU R29, [R1+0x2ff4] ;  /* 0x002ff400011d7983 */ /* 0x000ea80000300800 */
[----:B------:R0:W-:Y:S04]  /*ab290*/  @P0 STG.E.U16 desc[UR66][R4.64], R0 ;  /* 0x0000000004000986 */ /* 0x0001e8000c101542 */
[----:B0-----:R-:W4:Y:S01]  /*ab2a0*/  LDL R5, [R1+0x1bec] ;  /* 0x001bec0001057983 */ /* 0x001f220000100800 */
[----:B------:R-:W-:Y:S01]  /*ab2b0*/  ISETP.LT.AND P1, PT, R26, UR4, !P5 ;  /* 0x000000041a007c0c */ /* 0x000fe2000ef21270 */
[----:B------:R-:W-:Y:S01]  /*ab2c0*/  IMAD.WIDE R12, R2, 0x2, R20 ;  /* 0x00000002020c7825 */ /* 0x000fe200078e0214 */
[----:B------:R-:W-:-:S02]  /*ab2d0*/  ISETP.LT.AND P0, PT, R28, UR4, !P6 ;  /* 0x000000041c007c0c */ /* 0x000fc4000f701270 */
[----:B------:R-:W4:Y:S01]  /*ab2e0*/  LDL.LU R28, [R1+0x7cc] ;  /* 0x0007cc00011c7983 */ /* 0x000f220000300800 */
[----:B------:R-:W-:Y:S01]  /*ab2f0*/  IMAD.WIDE R26, R2, 0x2, R18 ;  /* 0x00000002021a7825 */ /* 0x000fe200078e0212 */
[----:B------:R-:W-:Y:S02]  /*ab300*/  PRMT R0, R9, 0x7632, R0 ;  /* 0x0000763209007816 */ /* 0x000fe40000000000 */
[----:B---3--:R-:W-:Y:S02]  /*ab310*/  ISETP.LT.AND P2, PT, R24, UR4, !P5 ;  /* 0x0000000418007c0c */ /* 0x008fe4000ef41270 */
[----:B--2---:R-:W-:-:S03]  /*ab320*/  PRMT R3, R29, 0x7632, R3 ;  /* 0x000076321d037816 */ /* 0x004fc60000000003 */
[----:B------:R0:W-:Y:S08]  /*ab330*/  @P1 STG.E.U16 desc[UR66][R12.64], R29 ;  /* 0x0000001d0c001986 */ /* 0x0001f0000c101542 */
[----:B------:R1:W-:Y:S01]  /*ab340*/  @P2 STG.E.U16 desc[UR66][R26.64], R3 ;  /* 0x000000031a002986 */ /* 0x0003e2000c101542 */
[----:B------:R-:W-:-:S03]  /*ab350*/  ISETP.LT.AND P2, PT, R8, UR4, !P6 ;  /* 0x0000000408007c0c */ /* 0x000fc6000f741270 */
[----:B0-----:R-:W2:Y:S01]  /*ab360*/  LDL.LU R29, [R1+0x7ac] ;  /* 0x0007ac00011d7983 */ /* 0x001ea20000300800 */
[----:B----4-:R-:W-:Y:S01]  /*ab370*/  ISETP.LT.AND P4, PT, R5, UR4, !P5 ;  /* 0x0000000405007c0c */ /* 0x010fe2000ef81270 */
[C---:B------:R-:W-:Y:S02]  /*ab380*/  IMAD.WIDE R4, R2.reuse, 0x2, R16 ;  /* 0x0000000202047825 */ /* 0x040fe400078e0210 */
[----:B-1----:R-:W3:Y:S04]  /*ab390*/  LDL.LU R3, [R1+0x1be0] ;  /* 0x001be00001037983 */ /* 0x002ee80000300800 */
[----:B------:R-:W4:Y:S04]  /*ab3a0*/  LDL.LU R26, [R1+0x7dc] ;  /* 0x0007dc00011a7983 */ /* 0x000f280000300800 */
[----:B------:R-:W2:Y:S04]  /*ab3b0*/  LDL.LU R27, [R1+0x30] ;  /* 0x00003000011b7983 */ /* 0x000ea80000300800 */
[----:B------:R-:W2:Y:S04]  /*ab3c0*/  LDL.LU R8, [R1+0x2ff0] ;  /* 0x002ff00001087983 */ /* 0x000ea80000300800 */
[----:B------:R0:W-:Y:S04]  /*ab3d0*/  @P3 STG.E.U16 desc[UR66][R4.64], R9 ;  /* 0x0000000904003986 */ /* 0x0001e8000c101542 */
[----:B0-----:R-:W2:Y:S01]  /*ab3e0*/  LDL.LU R9, [R1+0x2fec] ;  /* 0x002fec0001097983 */ /* 0x001ea20000300800 */
[----:B------:R-:W-:Y:S01]  /*ab3f0*/  ISETP.LT.AND P1, PT, R15, UR4, !P5 ;  /* 0x000000040f007c0c */ /* 0x000fe2000ef21270 */
[----:B------:R-:W-:-:S05]  /*ab400*/  IMAD.WIDE R12, R2, 0x2, R10 ;  /* 0x00000002020c7825 */ /* 0x000fca00078e020a */
[----:B------:R0:W-:Y:S01]  /*ab410*/  @P4 STG.E.U16 desc[UR66][R12.64], R0 ;  /* 0x000000000c004986 */ /* 0x0001e2000c101542 */
[----:B------:R-:W-:-:S03]  /*ab420*/  ISETP.LT.AND P4, PT, R24, UR4, !P6 ;  /* 0x0000000418007c0c */ /* 0x000fc6000f781270 */
[----:B0-----:R-:W3:Y:S01]  /*ab430*/  LDL.LU R12, [R1+0x1be8] ;  /* 0x001be800010c7983 */ /* 0x001ee20000300800 */
[----:B------:R-:W-:-:S03]  /*ab440*/  PRMT R0, R25, 0x7632, R0 ;  /* 0x0000763219007816 */ /* 0x000fc60000000000 */
[----:B------:R-:W4:Y:S04]  /*ab450*/  LDL.LU R13, [R1+0x1bec] ;  /* 0x001bec00010d7983 */ /* 0x000f280000300800 */
[----:B------:R-:W4:Y:S01]  /*ab460*/  LDL.LU R24, [R1+0x2fe8] ;  /* 0x002fe80001187983 */ /* 0x000f220000300800 */
[----:B--2---:R-:W-:-:S05]  /*ab470*/  IMAD.WIDE R4, R2, 0x2, R8 ;  /* 0x0000000202047825 */ /* 0x004fca00078e0208 */
[----:B------:R0:W-:Y:S04]  /*ab480*/  @P1 STG.E.U16 desc[UR66][R4.64], R25 ;  /* 0x0000001904001986 */ /* 0x0001e8000c101542 */
[----:B0-----:R-:W4:Y:S01]  /*ab490*/  LDL.LU R25, [R1+0x2fe4] ;  /* 0x002fe40001197983 */ /* 0x001f220000300800 */
[----:B------:R-:W-:Y:S02]  /*ab4a0*/  ISETP.LT.AND P5, PT, R14, UR4, !P5 ;  /* 0x000000040e007c0c */ /* 0x000fe4000efa1270 */
[----:B---3--:R-:W-:Y:S01]  /*ab4b0*/  ISETP.LT.AND P3, PT, R3, UR4, !P6 ;  /* 0x0000000403007c0c */ /* 0x008fe2000f761270 */
[----:B------:R-:W-:-:S10]  /*ab4c0*/  IMAD.WIDE R2, R2, 0x2, R6 ;  /* 0x0000000202027825 */ /* 0x000fd400078e0206 */
[----:B------:R0:W-:Y:S01]  /*ab4d0*/  @P5 STG.E.U16 desc[UR66][R2.64], R0 ;  /* 0x0000000002005986 */ /* 0x0001e2000c101542 */
[----:B----4-:R-:W-:-:S05]  /*ab4e0*/  IMAD.WIDE R24, R27, 0x2, R24 ;  /* 0x000000021b187825 */ /* 0x010fca00078e0218 */
[----:B------:R1:W-:Y:S01]  /*ab4f0*/  @P0 STG.E.U16 desc[UR66][R24.64], R26 ;  /* 0x0000001a18000986 */ /* 0x0003e2000c101542 */
[----:B------:R-:W-:-:S03]  /*ab500*/  ISETP.LT.AND P0, PT, R15, UR4, !P6 ;  /* 0x000000040f007c0c */ /* 0x000fc6000f701270 */
[----:B------:R-:W2:Y:S01]  /*ab510*/  LDL.LU R15, [R1+0x2fe0] ;  /* 0x002fe000010f7983 */ /* 0x000ea20000300800 */
[----:B------:R-:W-:Y:S02]  /*ab520*/  ISETP.LT.AND P1, PT, R12, UR4, !P6 ;  /* 0x000000040c007c0c */ /* 0x000fe4000f721270 */
[----:B------:R-:W-:Y:S02]  /*ab530*/  ISETP.LT.AND P5, PT, R13, UR4, !P6 ;  /* 0x000000040d007c0c */ /* 0x000fe4000f7a1270 */
[----:B------:R-:W-:Y:S01]  /*ab540*/  ISETP.LT.AND P6, PT, R14, UR4, !P6 ;  /* 0x000000040e007c0c */ /* 0x000fe2000f7c1270 */
[C---:B------:R-:W-:Y:S01]  /*ab550*/  IMAD.WIDE R22, R27.reuse, 0x2, R22 ;  /* 0x000000021b167825 */ /* 0x040fe200078e0216 */
[----:B0-----:R-:W-:Y:S02]  /*ab560*/  PRMT R3, R26, 0x7632, R3 ;  /* 0x000076321a037816 */ /* 0x001fe40000000003 */
[----:B------:R-:W-:Y:S01]  /*ab570*/  PRMT R0, R28, 0x7632, R0 ;  /* 0x000076321c007816 */ /* 0x000fe20000000000 */
[----:B------:R-:W-:Y:S01]  /*ab580*/  IMAD.WIDE R20, R27, 0x2, R20 ;  /* 0x000000021b147825 */ /* 0x000fe200078e0214 */
[----:B------:R-:W-:-:S03]  /*ab590*/  PRMT R5, R29, 0x7632, R5 ;  /* 0x000076321d057816 */ /* 0x000fc60000000005 */
[C---:B------:R-:W-:Y:S01]  /*ab5a0*/  IMAD.WIDE R18, R27.reuse, 0x2, R18 ;  /* 0x000000021b127825 */ /* 0x040fe200078e0212 */
[----:B------:R1:W-:Y:S03]  /*ab5b0*/  @P2 STG.E.U16 desc[UR66][R22.64], R3 ;  /* 0x0000000316002986 */ /* 0x0003e6000c101542 */
[C---:B------:R-:W-:Y:S01]  /*ab5c0*/  IMAD.WIDE R16, R27.reuse, 0x2, R16 ;  /* 0x000000021b107825 */ /* 0x040fe200078e0210 */
[----:B------:R1:W-:Y:S03]  /*ab5d0*/  @P3 STG.E.U16 desc[UR66][R20.64], R28 ;  /* 0x0000001c14003986 */ /* 0x0003e6000c101542 */
[C---:B------:R-:W-:Y:S01]  /*ab5e0*/  IMAD.WIDE R10, R27.reuse, 0x2, R10 ;  /* 0x000000021b0a7825 */ /* 0x040fe200078e020a */
[----:B------:R1:W-:Y:S03]  /*ab5f0*/  @P4 STG.E.U16 desc[UR66][R18.64], R0 ;  /* 0x0000000012004986 */ /* 0x0003e6000c101542 */
[C---:B------:R-:W-:Y:S01]  /*ab600*/  IMAD.WIDE R8, R27.reuse, 0x2, R8 ;  /* 0x000000021b087825 */ /* 0x040fe200078e0208 */
[----:B------:R1:W-:Y:S04]  /*ab610*/  @P1 STG.E.U16 desc[UR66][R16.64], R29 ;  /* 0x0000001d10001986 */ /* 0x0003e8000c101542 */
[----:B------:R1:W-:Y:S01]  /*ab620*/  @P5 STG.E.U16 desc[UR66][R10.64], R5 ;  /* 0x000000050a005986 */ /* 0x0003e2000c101542 */
[----:B------:R-:W-:-:S03]  /*ab630*/  IMAD.WIDE R6, R27, 0x2, R6 ;  /* 0x000000021b067825 */ /* 0x000fc600078e0206 */
[----:B--2---:R1:W-:Y:S01]  /*ab640*/  @P0 STG.E.U16 desc[UR66][R8.64], R15 ;  /* 0x0000000f08000986 */ /* 0x0043e2000c101542 */
[----:B------:R-:W-:Y:S05]  /*ab650*/  @!P6 EXIT ;  /* 0x000000000000e94d */ /* 0x000fea0003800000 */
[----:B-1----:R-:W-:-:S05]  /*ab660*/  PRMT R3, R15, 0x7632, R3 ;  /* 0x000076320f037816 */ /* 0x002fca0000000003 */
[----:B------:R-:W-:Y:S01]  /*ab670*/  STG.E.U16 desc[UR66][R6.64], R3 ;  /* 0x0000000306007986 */ /* 0x000fe2000c101542 */
[----:B------:R-:W-:Y:S05]  /*ab680*/  EXIT ;  /* 0x000000000000794d */ /* 0x000fea0003800000 */
.L_x_2:
[----:B------:R-:W-:-:S00]  /*ab690*/  BRA `(.L_x_2) ;  /* 0xfffffffc00fc7947 */ /* 0x000fc0000383ffff */
[----:B------:R-:W-:-:S00]  /*ab6a0*/  NOP ;  /* 0x0000000000007918 */ /* 0x000fc00000000000 */
        /* <DEDUP_REMOVED lines=13> */
.L_x_3:


//--------------------- .nv.shared.matmul_kernel  --------------------------
	.section	.nv.shared.matmul_kernel,"aw",@nobits
	.sectionflags	@""
	.align	16
	.zero		1024


//--------------------- .nv.shared.reserved.0     --------------------------
	.section	.nv.shared.reserved.0,"aw",@nobits
	.weak		__nv_reservedSMEM_offset_0_alias
	.size		__nv_reservedSMEM_offset_0_alias, 0, 64
	.other		__nv_reservedSMEM_offset_0_alias,@"STO_CUDA_RESERVED_SHARED STV_DEFAULT"
__nv_reservedSMEM_offset_0_alias:
	.zero		0
	.zero		64


//--------------------- .nv.constant0.matmul_kernel --------------------------
	.section	.nv.constant0.matmul_kernel,"a",@progbits
	.sectionflags	@""
	.align	4
.nv.constant0.matmul_kernel:
	.zero		976


//--------------------- SYMBOLS --------------------------

	.type		.nv.reservedSmem.offset0,@object
	.size		.nv.reservedSmem.offset0,0x4
	.type		.nv.reservedSmem.cap,@object
	.size		.nv.reservedSmem.cap,0x4
